//
// Generated by NVIDIA NVVM Compiler
//
// Compiler Build ID: CL-36424714
// Cuda compilation tools, release 13.0, V13.0.88
// Based on NVVM 20.0.0
//

.version 9.0
.target sm_100
.address_size 64

	// .globl	unfold_input_into_patches_f16

.visible .entry unfold_input_into_patches_f16(
	.param .align 8 .b8 unfold_input_into_patches_f16_param_0[96],
	.param .u64 .ptr .align 1 unfold_input_into_patches_f16_param_1,
	.param .u64 .ptr .align 1 unfold_input_into_patches_f16_param_2,
	.param .u64 .ptr .align 1 unfold_input_into_patches_f16_param_3
)
{
	.reg .pred 	%p<61>;
	.reg .b16 	%rs<48>;
	.reg .b32 	%r<28>;
	.reg .b64 	%rd<279>;
	.reg .b64 	%fd<2>;

	ld.param.u64 	%rd109, [unfold_input_into_patches_f16_param_0+80];
	ld.param.u64 	%rd107, [unfold_input_into_patches_f16_param_0+64];
	ld.param.u64 	%rd102, [unfold_input_into_patches_f16_param_0+24];
	ld.param.u64 	%rd101, [unfold_input_into_patches_f16_param_0+16];
	ld.param.u64 	%rd100, [unfold_input_into_patches_f16_param_0+8];
	ld.param.u64 	%rd99, [unfold_input_into_patches_f16_param_0];
	ld.param.u64 	%rd110, [unfold_input_into_patches_f16_param_0+88];
	ld.param.u64 	%rd108, [unfold_input_into_patches_f16_param_0+72];
	ld.param.u64 	%rd105, [unfold_input_into_patches_f16_param_0+48];
	ld.param.u64 	%rd104, [unfold_input_into_patches_f16_param_0+40];
	ld.param.u64 	%rd103, [unfold_input_into_patches_f16_param_0+32];
	ld.param.u64 	%rd113, [unfold_input_into_patches_f16_param_1];
	ld.param.u64 	%rd111, [unfold_input_into_patches_f16_param_2];
	ld.param.u64 	%rd112, [unfold_input_into_patches_f16_param_3];
	cvta.to.global.u64 	%rd1, %rd113;
	mul.lo.s64 	%rd114, %rd104, %rd103;
	mul.lo.s64 	%rd115, %rd114, %rd105;
	mul.lo.s64 	%rd116, %rd115, %rd108;
	mul.lo.s64 	%rd11, %rd116, %rd110;
	mov.u32 	%r6, %ctaid.x;
	mov.u32 	%r1, %ntid.x;
	mov.u32 	%r7, %tid.x;
	mad.lo.s32 	%r27, %r6, %r1, %r7;
	cvt.u64.u32 	%rd256, %r27;
	setp.le.u64 	%p1, %rd11, %rd256;
	@%p1 bra 	$L__BB0_59;
	cvta.to.global.u64 	%rd13, %rd111;
	mul.lo.s64 	%rd14, %rd105, %rd103;
	mul.lo.s64 	%rd117, %rd99, %rd99;
	mul.lo.s64 	%rd15, %rd117, %rd108;
	mov.f64 	%fd1, 0d0000000000000000;
	// begin inline asm
	{  cvt.rn.f16.f64 %rs32, %fd1;}

	// end inline asm
	setp.eq.s64 	%p2, %rd99, 0;
	mul.lo.s64 	%rd16, %rd108, %rd110;
	@%p2 bra 	$L__BB0_59;
	and.b64  	%rd17, %rd99, 7;
	add.s64 	%rd18, %rd17, -1;
	and.b64  	%rd19, %rd99, 3;
	and.b64  	%rd20, %rd99, -8;
	and.b64  	%rd21, %rd99, 1;
	shl.b64 	%rd22, %rd16, 4;
	mul.lo.s64 	%rd23, %rd16, 14;
	mul.lo.s64 	%rd24, %rd16, 12;
	mul.lo.s64 	%rd25, %rd16, 10;
	shl.b64 	%rd26, %rd16, 3;
	mul.lo.s64 	%rd27, %rd16, 6;
	shl.b64 	%rd28, %rd16, 2;
	shl.b64 	%rd29, %rd16, 1;
	cvta.to.global.u64 	%rd30, %rd112;
	mov.u32 	%r8, %nctaid.x;
	mul.lo.s32 	%r3, %r1, %r8;
	cvt.u32.u64 	%r9, %rd110;
$L__BB0_3:
	and.b64  	%rd118, %rd110, -4294967296;
	setp.ne.s64 	%p3, %rd118, 0;
	@%p3 bra 	$L__BB0_5;
	cvt.u32.u64 	%r10, %rd256;
	div.u32 	%r11, %r10, %r9;
	mul.lo.s32 	%r12, %r11, %r9;
	sub.s32 	%r13, %r10, %r12;
	cvt.u64.u32 	%rd257, %r11;
	cvt.u64.u32 	%rd258, %r13;
	bra.uni 	$L__BB0_6;
$L__BB0_5:
	div.u64 	%rd257, %rd256, %rd110;
	mul.lo.s64 	%rd119, %rd257, %rd110;
	sub.s64 	%rd258, %rd256, %rd119;
$L__BB0_6:
	or.b64  	%rd120, %rd257, %rd108;
	and.b64  	%rd121, %rd120, -4294967296;
	setp.ne.s64 	%p4, %rd121, 0;
	@%p4 bra 	$L__BB0_8;
	cvt.u32.u64 	%r14, %rd108;
	cvt.u32.u64 	%r15, %rd257;
	div.u32 	%r16, %r15, %r14;
	mul.lo.s32 	%r17, %r16, %r14;
	sub.s32 	%r18, %r15, %r17;
	cvt.u64.u32 	%rd259, %r16;
	cvt.u64.u32 	%rd260, %r18;
	bra.uni 	$L__BB0_9;
$L__BB0_8:
	div.u64 	%rd259, %rd257, %rd108;
	mul.lo.s64 	%rd122, %rd259, %rd108;
	sub.s64 	%rd260, %rd257, %rd122;
$L__BB0_9:
	or.b64  	%rd123, %rd259, %rd14;
	and.b64  	%rd124, %rd123, -4294967296;
	setp.ne.s64 	%p5, %rd124, 0;
	@%p5 bra 	$L__BB0_11;
	cvt.u32.u64 	%r19, %rd14;
	cvt.u32.u64 	%r20, %rd259;
	div.u32 	%r21, %r20, %r19;
	mul.lo.s32 	%r22, %r21, %r19;
	sub.s32 	%r23, %r20, %r22;
	cvt.u64.u32 	%rd261, %r21;
	cvt.u64.u32 	%rd262, %r23;
	bra.uni 	$L__BB0_12;
$L__BB0_11:
	div.u64 	%rd261, %rd259, %rd14;
	mul.lo.s64 	%rd125, %rd261, %rd14;
	sub.s64 	%rd262, %rd259, %rd125;
$L__BB0_12:
	or.b64  	%rd126, %rd261, %rd104;
	and.b64  	%rd127, %rd126, -4294967296;
	setp.ne.s64 	%p6, %rd127, 0;
	@%p6 bra 	$L__BB0_14;
	cvt.u32.u64 	%r24, %rd104;
	cvt.u32.u64 	%r25, %rd261;
	rem.u32 	%r26, %r25, %r24;
	cvt.u64.u32 	%rd263, %r26;
	bra.uni 	$L__BB0_15;
$L__BB0_14:
	rem.u64 	%rd263, %rd261, %rd104;
$L__BB0_15:
	mul.lo.s64 	%rd129, %rd15, %rd262;
	mul.lo.s64 	%rd130, %rd15, %rd14;
	mad.lo.s64 	%rd131, %rd130, %rd263, %rd129;
	add.s64 	%rd132, %rd131, %rd260;
	mad.lo.s64 	%rd133, %rd132, %rd110, %rd258;
	shl.b64 	%rd134, %rd133, 1;
	add.s64 	%rd278, %rd30, %rd134;
	mul.lo.s64 	%rd135, %rd260, %rd100;
	sub.s64 	%rd54, %rd135, %rd101;
	mul.lo.s64 	%rd136, %rd258, %rd100;
	sub.s64 	%rd55, %rd136, %rd101;
	mov.b64 	%rd264, 0;
$L__BB0_16:
	setp.lt.u64 	%p7, %rd99, 8;
	mad.lo.s64 	%rd58, %rd264, %rd102, %rd54;
	mov.b64 	%rd273, 0;
	@%p7 bra 	$L__BB0_35;
	mov.b64 	%rd268, 0;
	mov.u64 	%rd267, %rd20;
$L__BB0_18:
	.pragma "nounroll";
	setp.ge.u64 	%p8, %rd58, %rd107;
	mad.lo.s64 	%rd62, %rd268, %rd102, %rd55;
	setp.ge.u64 	%p9, %rd62, %rd109;
	or.pred  	%p10, %p8, %p9;
	mov.u16 	%rs33, %rs32;
	@%p10 bra 	$L__BB0_20;
	ld.global.u64 	%rd140, [%rd13+16];
	mul.lo.s64 	%rd141, %rd140, %rd58;
	ld.global.u64 	%rd142, [%rd13+24];
	mad.lo.s64 	%rd143, %rd142, %rd62, %rd141;
	shl.b64 	%rd144, %rd143, 1;
	add.s64 	%rd145, %rd1, %rd144;
	ld.global.u16 	%rs33, [%rd145];
$L__BB0_20:
	st.global.u16 	[%rd278], %rs33;
	add.s64 	%rd63, %rd62, %rd102;
	setp.ge.u64 	%p12, %rd63, %rd109;
	or.pred  	%p13, %p8, %p12;
	mov.u16 	%rs34, %rs32;
	@%p13 bra 	$L__BB0_22;
	ld.global.u64 	%rd146, [%rd13+16];
	mul.lo.s64 	%rd147, %rd146, %rd58;
	ld.global.u64 	%rd148, [%rd13+24];
	mad.lo.s64 	%rd149, %rd148, %rd63, %rd147;
	shl.b64 	%rd150, %rd149, 1;
	add.s64 	%rd151, %rd1, %rd150;
	ld.global.u16 	%rs34, [%rd151];
$L__BB0_22:
	add.s64 	%rd152, %rd278, %rd29;
	st.global.u16 	[%rd152], %rs34;
	add.s64 	%rd64, %rd63, %rd102;
	setp.ge.u64 	%p15, %rd64, %rd109;
	or.pred  	%p16, %p8, %p15;
	mov.u16 	%rs35, %rs32;
	@%p16 bra 	$L__BB0_24;
	ld.global.u64 	%rd153, [%rd13+16];
	mul.lo.s64 	%rd154, %rd153, %rd58;
	ld.global.u64 	%rd155, [%rd13+24];
	mad.lo.s64 	%rd156, %rd155, %rd64, %rd154;
	shl.b64 	%rd157, %rd156, 1;
	add.s64 	%rd158, %rd1, %rd157;
	ld.global.u16 	%rs35, [%rd158];
$L__BB0_24:
	add.s64 	%rd159, %rd278, %rd28;
	st.global.u16 	[%rd159], %rs35;
	add.s64 	%rd65, %rd64, %rd102;
	setp.ge.u64 	%p18, %rd65, %rd109;
	or.pred  	%p19, %p8, %p18;
	mov.u16 	%rs36, %rs32;
	@%p19 bra 	$L__BB0_26;
	ld.global.u64 	%rd160, [%rd13+16];
	mul.lo.s64 	%rd161, %rd160, %rd58;
	ld.global.u64 	%rd162, [%rd13+24];
	mad.lo.s64 	%rd163, %rd162, %rd65, %rd161;
	shl.b64 	%rd164, %rd163, 1;
	add.s64 	%rd165, %rd1, %rd164;
	ld.global.u16 	%rs36, [%rd165];
$L__BB0_26:
	add.s64 	%rd166, %rd278, %rd27;
	st.global.u16 	[%rd166], %rs36;
	add.s64 	%rd66, %rd65, %rd102;
	setp.ge.u64 	%p21, %rd66, %rd109;
	or.pred  	%p22, %p8, %p21;
	mov.u16 	%rs37, %rs32;
	@%p22 bra 	$L__BB0_28;
	ld.global.u64 	%rd167, [%rd13+16];
	mul.lo.s64 	%rd168, %rd167, %rd58;
	ld.global.u64 	%rd169, [%rd13+24];
	mad.lo.s64 	%rd170, %rd169, %rd66, %rd168;
	shl.b64 	%rd171, %rd170, 1;
	add.s64 	%rd172, %rd1, %rd171;
	ld.global.u16 	%rs37, [%rd172];
$L__BB0_28:
	add.s64 	%rd173, %rd278, %rd26;
	st.global.u16 	[%rd173], %rs37;
	add.s64 	%rd67, %rd66, %rd102;
	setp.ge.u64 	%p24, %rd67, %rd109;
	or.pred  	%p25, %p8, %p24;
	mov.u16 	%rs38, %rs32;
	@%p25 bra 	$L__BB0_30;
	ld.global.u64 	%rd174, [%rd13+16];
	mul.lo.s64 	%rd175, %rd174, %rd58;
	ld.global.u64 	%rd176, [%rd13+24];
	mad.lo.s64 	%rd177, %rd176, %rd67, %rd175;
	shl.b64 	%rd178, %rd177, 1;
	add.s64 	%rd179, %rd1, %rd178;
	ld.global.u16 	%rs38, [%rd179];
$L__BB0_30:
	add.s64 	%rd180, %rd278, %rd25;
	st.global.u16 	[%rd180], %rs38;
	add.s64 	%rd68, %rd67, %rd102;
	setp.ge.u64 	%p27, %rd68, %rd109;
	or.pred  	%p28, %p8, %p27;
	mov.u16 	%rs39, %rs32;
	@%p28 bra 	$L__BB0_32;
	ld.global.u64 	%rd181, [%rd13+16];
	mul.lo.s64 	%rd182, %rd181, %rd58;
	ld.global.u64 	%rd183, [%rd13+24];
	mad.lo.s64 	%rd184, %rd183, %rd68, %rd182;
	shl.b64 	%rd185, %rd184, 1;
	add.s64 	%rd186, %rd1, %rd185;
	ld.global.u16 	%rs39, [%rd186];
$L__BB0_32:
	add.s64 	%rd187, %rd278, %rd24;
	st.global.u16 	[%rd187], %rs39;
	add.s64 	%rd69, %rd68, %rd102;
	setp.ge.u64 	%p30, %rd69, %rd109;
	or.pred  	%p31, %p8, %p30;
	mov.u16 	%rs40, %rs32;
	@%p31 bra 	$L__BB0_34;
	ld.global.u64 	%rd188, [%rd13+16];
	mul.lo.s64 	%rd189, %rd188, %rd58;
	ld.global.u64 	%rd190, [%rd13+24];
	mad.lo.s64 	%rd191, %rd190, %rd69, %rd189;
	shl.b64 	%rd192, %rd191, 1;
	add.s64 	%rd193, %rd1, %rd192;
	ld.global.u16 	%rs40, [%rd193];
$L__BB0_34:
	add.s64 	%rd194, %rd278, %rd23;
	st.global.u16 	[%rd194], %rs40;
	add.s64 	%rd268, %rd268, 8;
	add.s64 	%rd267, %rd267, -8;
	add.s64 	%rd278, %rd278, %rd22;
	setp.ne.s64 	%p32, %rd267, 0;
	mov.u64 	%rd273, %rd20;
	@%p32 bra 	$L__BB0_18;
$L__BB0_35:
	setp.eq.s64 	%p33, %rd17, 0;
	@%p33 bra 	$L__BB0_57;
	setp.lt.u64 	%p34, %rd18, 3;
	@%p34 bra 	$L__BB0_46;
	setp.ge.u64 	%p35, %rd58, %rd107;
	mad.lo.s64 	%rd76, %rd273, %rd102, %rd55;
	setp.ge.u64 	%p36, %rd76, %rd109;
	or.pred  	%p37, %p35, %p36;
	mov.u16 	%rs41, %rs32;
	@%p37 bra 	$L__BB0_39;
	ld.global.u64 	%rd196, [%rd13+16];
	mul.lo.s64 	%rd197, %rd196, %rd58;
	ld.global.u64 	%rd198, [%rd13+24];
	mad.lo.s64 	%rd199, %rd198, %rd76, %rd197;
	shl.b64 	%rd200, %rd199, 1;
	add.s64 	%rd201, %rd1, %rd200;
	ld.global.u16 	%rs41, [%rd201];
$L__BB0_39:
	st.global.u16 	[%rd278], %rs41;
	add.s64 	%rd202, %rd273, 1;
	and.b64  	%rd203, %rd202, 4294967295;
	mad.lo.s64 	%rd77, %rd203, %rd102, %rd55;
	setp.ge.u64 	%p39, %rd77, %rd109;
	or.pred  	%p40, %p35, %p39;
	mov.u16 	%rs42, %rs32;
	@%p40 bra 	$L__BB0_41;
	ld.global.u64 	%rd204, [%rd13+16];
	mul.lo.s64 	%rd205, %rd204, %rd58;
	ld.global.u64 	%rd206, [%rd13+24];
	mad.lo.s64 	%rd207, %rd206, %rd77, %rd205;
	shl.b64 	%rd208, %rd207, 1;
	add.s64 	%rd209, %rd1, %rd208;
	ld.global.u16 	%rs42, [%rd209];
$L__BB0_41:
	shl.b64 	%rd210, %rd16, 1;
	add.s64 	%rd78, %rd278, %rd210;
	st.global.u16 	[%rd78], %rs42;
	add.s64 	%rd211, %rd273, 2;
	and.b64  	%rd212, %rd211, 4294967295;
	mad.lo.s64 	%rd79, %rd212, %rd102, %rd55;
	setp.ge.u64 	%p42, %rd79, %rd109;
	or.pred  	%p43, %p35, %p42;
	mov.u16 	%rs43, %rs32;
	@%p43 bra 	$L__BB0_43;
	ld.global.u64 	%rd213, [%rd13+16];
	mul.lo.s64 	%rd214, %rd213, %rd58;
	ld.global.u64 	%rd215, [%rd13+24];
	mad.lo.s64 	%rd216, %rd215, %rd79, %rd214;
	shl.b64 	%rd217, %rd216, 1;
	add.s64 	%rd218, %rd1, %rd217;
	ld.global.u16 	%rs43, [%rd218];
$L__BB0_43:
	shl.b64 	%rd219, %rd16, 1;
	add.s64 	%rd80, %rd78, %rd219;
	st.global.u16 	[%rd80], %rs43;
	add.s64 	%rd220, %rd273, 3;
	and.b64  	%rd221, %rd220, 4294967295;
	mad.lo.s64 	%rd81, %rd221, %rd102, %rd55;
	setp.ge.u64 	%p45, %rd81, %rd109;
	or.pred  	%p46, %p35, %p45;
	mov.u16 	%rs44, %rs32;
	@%p46 bra 	$L__BB0_45;
	ld.global.u64 	%rd222, [%rd13+16];
	mul.lo.s64 	%rd223, %rd222, %rd58;
	ld.global.u64 	%rd224, [%rd13+24];
	mad.lo.s64 	%rd225, %rd224, %rd81, %rd223;
	shl.b64 	%rd226, %rd225, 1;
	add.s64 	%rd227, %rd1, %rd226;
	ld.global.u16 	%rs44, [%rd227];
$L__BB0_45:
	shl.b64 	%rd228, %rd16, 1;
	add.s64 	%rd229, %rd80, %rd228;
	st.global.u16 	[%rd229], %rs44;
	add.s64 	%rd278, %rd229, %rd228;
	add.s64 	%rd230, %rd273, 4;
	and.b64  	%rd273, %rd230, 4294967295;
$L__BB0_46:
	setp.eq.s64 	%p47, %rd19, 0;
	@%p47 bra 	$L__BB0_57;
	setp.eq.s64 	%p48, %rd19, 1;
	@%p48 bra 	$L__BB0_53;
	setp.ge.u64 	%p49, %rd58, %rd107;
	mad.lo.s64 	%rd87, %rd273, %rd102, %rd55;
	setp.ge.u64 	%p50, %rd87, %rd109;
	or.pred  	%p51, %p49, %p50;
	mov.u16 	%rs45, %rs32;
	@%p51 bra 	$L__BB0_50;
	ld.global.u64 	%rd232, [%rd13+16];
	mul.lo.s64 	%rd233, %rd232, %rd58;
	ld.global.u64 	%rd234, [%rd13+24];
	mad.lo.s64 	%rd235, %rd234, %rd87, %rd233;
	shl.b64 	%rd236, %rd235, 1;
	add.s64 	%rd237, %rd1, %rd236;
	ld.global.u16 	%rs45, [%rd237];
$L__BB0_50:
	st.global.u16 	[%rd278], %rs45;
	add.s64 	%rd238, %rd273, 1;
	and.b64  	%rd239, %rd238, 4294967295;
	mad.lo.s64 	%rd88, %rd239, %rd102, %rd55;
	setp.ge.u64 	%p53, %rd88, %rd109;
	or.pred  	%p54, %p49, %p53;
	mov.u16 	%rs46, %rs32;
	@%p54 bra 	$L__BB0_52;
	ld.global.u64 	%rd240, [%rd13+16];
	mul.lo.s64 	%rd241, %rd240, %rd58;
	ld.global.u64 	%rd242, [%rd13+24];
	mad.lo.s64 	%rd243, %rd242, %rd88, %rd241;
	shl.b64 	%rd244, %rd243, 1;
	add.s64 	%rd245, %rd1, %rd244;
	ld.global.u16 	%rs46, [%rd245];
$L__BB0_52:
	shl.b64 	%rd246, %rd16, 1;
	add.s64 	%rd247, %rd278, %rd246;
	st.global.u16 	[%rd247], %rs46;
	add.s64 	%rd278, %rd247, %rd246;
	add.s64 	%rd248, %rd273, 2;
	and.b64  	%rd273, %rd248, 4294967295;
$L__BB0_53:
	setp.eq.s64 	%p55, %rd21, 0;
	@%p55 bra 	$L__BB0_57;
	setp.ge.u64 	%p56, %rd58, %rd107;
	mad.lo.s64 	%rd94, %rd273, %rd102, %rd55;
	setp.ge.u64 	%p57, %rd94, %rd109;
	or.pred  	%p58, %p56, %p57;
	mov.u16 	%rs47, %rs32;
	@%p58 bra 	$L__BB0_56;
	ld.global.u64 	%rd249, [%rd13+16];
	mul.lo.s64 	%rd250, %rd249, %rd58;
	ld.global.u64 	%rd251, [%rd13+24];
	mad.lo.s64 	%rd252, %rd251, %rd94, %rd250;
	shl.b64 	%rd253, %rd252, 1;
	add.s64 	%rd254, %rd1, %rd253;
	ld.global.u16 	%rs47, [%rd254];
$L__BB0_56:
	st.global.u16 	[%rd278], %rs47;
	shl.b64 	%rd255, %rd16, 1;
	add.s64 	%rd278, %rd278, %rd255;
$L__BB0_57:
	add.s64 	%rd264, %rd264, 1;
	setp.gt.u64 	%p59, %rd99, %rd264;
	@%p59 bra 	$L__BB0_16;
	add.s32 	%r27, %r27, %r3;
	cvt.u64.u32 	%rd256, %r27;
	setp.gt.u64 	%p60, %rd11, %rd256;
	@%p60 bra 	$L__BB0_3;
$L__BB0_59:
	ret;

}
	// .globl	unfold_output_into_patches_f16
.visible .entry unfold_output_into_patches_f16(
	.param .align 8 .b8 unfold_output_into_patches_f16_param_0[96],
	.param .u64 .ptr .align 1 unfold_output_into_patches_f16_param_1,
	.param .u64 .ptr .align 1 unfold_output_into_patches_f16_param_2
)
{
	.reg .pred 	%p<72>;
	.reg .b16 	%rs<24>;
	.reg .b32 	%r<76>;
	.reg .b64 	%rd<276>;
	.reg .b64 	%fd<2>;

	ld.param.u64 	%rd139, [unfold_output_into_patches_f16_param_0+88];
	ld.param.u64 	%rd137, [unfold_output_into_patches_f16_param_0+72];
	ld.param.u64 	%rd131, [unfold_output_into_patches_f16_param_0+24];
	ld.param.u64 	%rd130, [unfold_output_into_patches_f16_param_0+16];
	ld.param.u64 	%rd129, [unfold_output_into_patches_f16_param_0+8];
	ld.param.u64 	%rd128, [unfold_output_into_patches_f16_param_0];
	ld.param.u64 	%rd138, [unfold_output_into_patches_f16_param_0+80];
	ld.param.u64 	%rd136, [unfold_output_into_patches_f16_param_0+64];
	ld.param.u64 	%rd135, [unfold_output_into_patches_f16_param_0+56];
	ld.param.u64 	%rd133, [unfold_output_into_patches_f16_param_0+40];
	ld.param.u64 	%rd141, [unfold_output_into_patches_f16_param_1];
	cvta.to.global.u64 	%rd1, %rd141;
	mul.lo.s64 	%rd142, %rd133, %rd135;
	mul.lo.s64 	%rd143, %rd142, %rd136;
	mul.lo.s64 	%rd144, %rd143, %rd138;
	mov.u32 	%r6, %ctaid.x;
	mov.u32 	%r1, %ntid.x;
	mov.u32 	%r7, %tid.x;
	mad.lo.s32 	%r75, %r6, %r1, %r7;
	cvt.u64.u32 	%rd242, %r75;
	setp.le.u64 	%p3, %rd144, %rd242;
	@%p3 bra 	$L__BB1_96;
	mov.f64 	%fd1, 0d0000000000000000;
	// begin inline asm
	{  cvt.rn.f16.f64 %rs16, %fd1;}

	// end inline asm
	setp.eq.s64 	%p4, %rd128, 0;
	mul.lo.s64 	%rd11, %rd136, %rd138;
	@%p4 bra 	$L__BB1_96;
	and.b64  	%rd12, %rd128, -4;
	shl.b64 	%rd13, %rd131, 2;
	shl.b64 	%rd14, %rd131, 1;
	mul.lo.s64 	%rd15, %rd131, 3;
	shl.b64 	%rd16, %rd11, 3;
	mul.lo.s64 	%rd17, %rd11, 6;
	shl.b64 	%rd18, %rd11, 2;
	shl.b64 	%rd19, %rd11, 1;
	mov.u32 	%r8, %nctaid.x;
	mul.lo.s32 	%r3, %r1, %r8;
	cvt.u32.u64 	%r9, %rd138;
$L__BB1_3:
	and.b64  	%rd145, %rd138, -4294967296;
	setp.ne.s64 	%p5, %rd145, 0;
	@%p5 bra 	$L__BB1_5;
	cvt.u32.u64 	%r10, %rd242;
	div.u32 	%r11, %r10, %r9;
	mul.lo.s32 	%r12, %r11, %r9;
	sub.s32 	%r13, %r10, %r12;
	cvt.u64.u32 	%rd243, %r11;
	cvt.u64.u32 	%rd244, %r13;
	bra.uni 	$L__BB1_6;
$L__BB1_5:
	div.u64 	%rd243, %rd242, %rd138;
	mul.lo.s64 	%rd146, %rd243, %rd138;
	sub.s64 	%rd244, %rd242, %rd146;
$L__BB1_6:
	or.b64  	%rd147, %rd243, %rd136;
	and.b64  	%rd148, %rd147, -4294967296;
	setp.ne.s64 	%p6, %rd148, 0;
	@%p6 bra 	$L__BB1_8;
	cvt.u32.u64 	%r14, %rd136;
	cvt.u32.u64 	%r15, %rd243;
	div.u32 	%r16, %r15, %r14;
	mul.lo.s32 	%r17, %r16, %r14;
	sub.s32 	%r18, %r15, %r17;
	cvt.u64.u32 	%rd245, %r16;
	cvt.u64.u32 	%rd246, %r18;
	bra.uni 	$L__BB1_9;
$L__BB1_8:
	div.u64 	%rd245, %rd243, %rd136;
	mul.lo.s64 	%rd149, %rd245, %rd136;
	sub.s64 	%rd246, %rd243, %rd149;
$L__BB1_9:
	or.b64  	%rd150, %rd245, %rd135;
	and.b64  	%rd151, %rd150, -4294967296;
	setp.ne.s64 	%p7, %rd151, 0;
	@%p7 bra 	$L__BB1_11;
	cvt.u32.u64 	%r19, %rd135;
	cvt.u32.u64 	%r20, %rd245;
	div.u32 	%r21, %r20, %r19;
	mul.lo.s32 	%r22, %r21, %r19;
	sub.s32 	%r23, %r20, %r22;
	cvt.u64.u32 	%rd247, %r21;
	cvt.u64.u32 	%rd248, %r23;
	bra.uni 	$L__BB1_12;
$L__BB1_11:
	div.u64 	%rd247, %rd245, %rd135;
	mul.lo.s64 	%rd152, %rd247, %rd135;
	sub.s64 	%rd248, %rd245, %rd152;
$L__BB1_12:
	or.b64  	%rd153, %rd247, %rd133;
	and.b64  	%rd154, %rd153, -4294967296;
	setp.ne.s64 	%p8, %rd154, 0;
	@%p8 bra 	$L__BB1_14;
	cvt.u32.u64 	%r24, %rd133;
	cvt.u32.u64 	%r25, %rd247;
	rem.u32 	%r26, %r25, %r24;
	cvt.u64.u32 	%rd249, %r26;
	bra.uni 	$L__BB1_15;
$L__BB1_14:
	rem.u64 	%rd249, %rd247, %rd133;
$L__BB1_15:
	ld.param.u64 	%rd241, [unfold_output_into_patches_f16_param_2];
	mul.lo.s64 	%rd156, %rd128, %rd128;
	mul.lo.s64 	%rd157, %rd156, %rd136;
	mul.lo.s64 	%rd158, %rd157, %rd248;
	mul.lo.s64 	%rd159, %rd157, %rd135;
	mad.lo.s64 	%rd160, %rd159, %rd249, %rd158;
	add.s64 	%rd161, %rd160, %rd246;
	mad.lo.s64 	%rd162, %rd161, %rd138, %rd244;
	cvta.to.global.u64 	%rd163, %rd241;
	shl.b64 	%rd164, %rd162, 1;
	add.s64 	%rd275, %rd163, %rd164;
	add.s64 	%rd43, %rd246, %rd130;
	add.s64 	%rd44, %rd244, %rd130;
	mov.b64 	%rd250, 0;
$L__BB1_16:
	mul.lo.s64 	%rd47, %rd250, %rd131;
	sub.s64 	%rd48, %rd43, %rd47;
	or.b64  	%rd165, %rd48, %rd129;
	and.b64  	%rd166, %rd165, -4294967296;
	setp.ne.s64 	%p9, %rd166, 0;
	@%p9 bra 	$L__BB1_18;
	cvt.u32.u64 	%r27, %rd129;
	cvt.u32.u64 	%r28, %rd48;
	div.u32 	%r29, %r28, %r27;
	cvt.u64.u32 	%rd252, %r29;
	bra.uni 	$L__BB1_19;
$L__BB1_18:
	div.u64 	%rd252, %rd48, %rd129;
$L__BB1_19:
	setp.lt.u64 	%p11, %rd43, %rd47;
	mov.pred 	%p71, -1;
	@%p11 bra 	$L__BB1_24;
	@%p9 bra 	$L__BB1_22;
	cvt.u32.u64 	%r30, %rd129;
	cvt.u32.u64 	%r31, %rd48;
	rem.u32 	%r32, %r31, %r30;
	cvt.u64.u32 	%rd253, %r32;
	bra.uni 	$L__BB1_23;
$L__BB1_22:
	rem.u64 	%rd253, %rd48, %rd129;
$L__BB1_23:
	setp.ne.s64 	%p13, %rd253, 0;
	setp.ge.u64 	%p14, %rd252, %rd137;
	or.pred  	%p71, %p14, %p13;
$L__BB1_24:
	setp.lt.u64 	%p15, %rd128, 4;
	mul.lo.s64 	%rd55, %rd252, %rd139;
	mov.b64 	%rd267, 0;
	@%p15 bra 	$L__BB1_63;
	mov.b64 	%rd255, 0;
	mov.u64 	%rd256, %rd12;
	mov.u64 	%rd257, %rd255;
$L__BB1_26:
	mul.lo.s64 	%rd60, %rd257, %rd131;
	sub.s64 	%rd61, %rd44, %rd60;
	or.b64  	%rd172, %rd61, %rd129;
	and.b64  	%rd173, %rd172, -4294967296;
	setp.ne.s64 	%p16, %rd173, 0;
	@%p16 bra 	$L__BB1_28;
	cvt.u32.u64 	%r33, %rd129;
	cvt.u32.u64 	%r34, %rd61;
	div.u32 	%r35, %r34, %r33;
	cvt.u64.u32 	%rd258, %r35;
	bra.uni 	$L__BB1_29;
$L__BB1_28:
	div.u64 	%rd258, %rd61, %rd129;
$L__BB1_29:
	setp.lt.u64 	%p17, %rd44, %rd255;
	or.pred  	%p18, %p71, %p17;
	mov.u16 	%rs17, %rs16;
	@%p18 bra 	$L__BB1_35;
	or.b64  	%rd174, %rd61, %rd129;
	and.b64  	%rd175, %rd174, -4294967296;
	setp.ne.s64 	%p19, %rd175, 0;
	@%p19 bra 	$L__BB1_32;
	cvt.u32.u64 	%r36, %rd129;
	cvt.u32.u64 	%r37, %rd61;
	rem.u32 	%r38, %r37, %r36;
	cvt.u64.u32 	%rd259, %r38;
	bra.uni 	$L__BB1_33;
$L__BB1_32:
	rem.u64 	%rd259, %rd61, %rd129;
$L__BB1_33:
	setp.ne.s64 	%p20, %rd259, 0;
	setp.ge.u64 	%p21, %rd258, %rd139;
	or.pred  	%p22, %p21, %p20;
	mov.u16 	%rs17, %rs16;
	@%p22 bra 	$L__BB1_35;
	add.s64 	%rd176, %rd258, %rd55;
	shl.b64 	%rd177, %rd176, 1;
	add.s64 	%rd178, %rd1, %rd177;
	ld.global.u16 	%rs17, [%rd178];
$L__BB1_35:
	st.global.u16 	[%rd275], %rs17;
	add.s64 	%rd68, %rd60, %rd131;
	sub.s64 	%rd69, %rd44, %rd68;
	or.b64  	%rd179, %rd69, %rd129;
	and.b64  	%rd180, %rd179, -4294967296;
	setp.ne.s64 	%p23, %rd180, 0;
	@%p23 bra 	$L__BB1_37;
	cvt.u32.u64 	%r39, %rd129;
	cvt.u32.u64 	%r40, %rd69;
	div.u32 	%r41, %r40, %r39;
	cvt.u64.u32 	%rd260, %r41;
	bra.uni 	$L__BB1_38;
$L__BB1_37:
	div.u64 	%rd260, %rd69, %rd129;
$L__BB1_38:
	add.s64 	%rd181, %rd131, %rd255;
	setp.lt.u64 	%p24, %rd44, %rd181;
	or.pred  	%p25, %p71, %p24;
	mov.u16 	%rs18, %rs16;
	@%p25 bra 	$L__BB1_44;
	or.b64  	%rd182, %rd69, %rd129;
	and.b64  	%rd183, %rd182, -4294967296;
	setp.ne.s64 	%p26, %rd183, 0;
	@%p26 bra 	$L__BB1_41;
	cvt.u32.u64 	%r42, %rd129;
	cvt.u32.u64 	%r43, %rd69;
	rem.u32 	%r44, %r43, %r42;
	cvt.u64.u32 	%rd261, %r44;
	bra.uni 	$L__BB1_42;
$L__BB1_41:
	rem.u64 	%rd261, %rd69, %rd129;
$L__BB1_42:
	setp.ne.s64 	%p27, %rd261, 0;
	setp.ge.u64 	%p28, %rd260, %rd139;
	or.pred  	%p29, %p28, %p27;
	mov.u16 	%rs18, %rs16;
	@%p29 bra 	$L__BB1_44;
	add.s64 	%rd184, %rd260, %rd55;
	shl.b64 	%rd185, %rd184, 1;
	add.s64 	%rd186, %rd1, %rd185;
	ld.global.u16 	%rs18, [%rd186];
$L__BB1_44:
	add.s64 	%rd187, %rd275, %rd19;
	st.global.u16 	[%rd187], %rs18;
	add.s64 	%rd76, %rd68, %rd131;
	sub.s64 	%rd77, %rd44, %rd76;
	or.b64  	%rd188, %rd77, %rd129;
	and.b64  	%rd189, %rd188, -4294967296;
	setp.ne.s64 	%p30, %rd189, 0;
	@%p30 bra 	$L__BB1_46;
	cvt.u32.u64 	%r45, %rd129;
	cvt.u32.u64 	%r46, %rd77;
	div.u32 	%r47, %r46, %r45;
	cvt.u64.u32 	%rd262, %r47;
	bra.uni 	$L__BB1_47;
$L__BB1_46:
	div.u64 	%rd262, %rd77, %rd129;
$L__BB1_47:
	add.s64 	%rd190, %rd14, %rd255;
	setp.lt.u64 	%p31, %rd44, %rd190;
	or.pred  	%p32, %p71, %p31;
	mov.u16 	%rs19, %rs16;
	@%p32 bra 	$L__BB1_53;
	or.b64  	%rd191, %rd77, %rd129;
	and.b64  	%rd192, %rd191, -4294967296;
	setp.ne.s64 	%p33, %rd192, 0;
	@%p33 bra 	$L__BB1_50;
	cvt.u32.u64 	%r48, %rd129;
	cvt.u32.u64 	%r49, %rd77;
	rem.u32 	%r50, %r49, %r48;
	cvt.u64.u32 	%rd263, %r50;
	bra.uni 	$L__BB1_51;
$L__BB1_50:
	rem.u64 	%rd263, %rd77, %rd129;
$L__BB1_51:
	setp.ne.s64 	%p34, %rd263, 0;
	setp.ge.u64 	%p35, %rd262, %rd139;
	or.pred  	%p36, %p35, %p34;
	mov.u16 	%rs19, %rs16;
	@%p36 bra 	$L__BB1_53;
	add.s64 	%rd193, %rd262, %rd55;
	shl.b64 	%rd194, %rd193, 1;
	add.s64 	%rd195, %rd1, %rd194;
	ld.global.u16 	%rs19, [%rd195];
$L__BB1_53:
	add.s64 	%rd196, %rd275, %rd18;
	st.global.u16 	[%rd196], %rs19;
	add.s64 	%rd197, %rd76, %rd131;
	sub.s64 	%rd84, %rd44, %rd197;
	or.b64  	%rd198, %rd84, %rd129;
	and.b64  	%rd199, %rd198, -4294967296;
	setp.ne.s64 	%p37, %rd199, 0;
	@%p37 bra 	$L__BB1_55;
	cvt.u32.u64 	%r51, %rd129;
	cvt.u32.u64 	%r52, %rd84;
	div.u32 	%r53, %r52, %r51;
	cvt.u64.u32 	%rd264, %r53;
	bra.uni 	$L__BB1_56;
$L__BB1_55:
	div.u64 	%rd264, %rd84, %rd129;
$L__BB1_56:
	add.s64 	%rd200, %rd15, %rd255;
	setp.lt.u64 	%p38, %rd44, %rd200;
	or.pred  	%p39, %p71, %p38;
	mov.u16 	%rs20, %rs16;
	@%p39 bra 	$L__BB1_62;
	or.b64  	%rd201, %rd84, %rd129;
	and.b64  	%rd202, %rd201, -4294967296;
	setp.ne.s64 	%p40, %rd202, 0;
	@%p40 bra 	$L__BB1_59;
	cvt.u32.u64 	%r54, %rd129;
	cvt.u32.u64 	%r55, %rd84;
	rem.u32 	%r56, %r55, %r54;
	cvt.u64.u32 	%rd265, %r56;
	bra.uni 	$L__BB1_60;
$L__BB1_59:
	rem.u64 	%rd265, %rd84, %rd129;
$L__BB1_60:
	setp.ne.s64 	%p41, %rd265, 0;
	setp.ge.u64 	%p42, %rd264, %rd139;
	or.pred  	%p43, %p42, %p41;
	mov.u16 	%rs20, %rs16;
	@%p43 bra 	$L__BB1_62;
	add.s64 	%rd203, %rd264, %rd55;
	shl.b64 	%rd204, %rd203, 1;
	add.s64 	%rd205, %rd1, %rd204;
	ld.global.u16 	%rs20, [%rd205];
$L__BB1_62:
	add.s64 	%rd206, %rd275, %rd17;
	st.global.u16 	[%rd206], %rs20;
	add.s64 	%rd257, %rd257, 4;
	add.s64 	%rd256, %rd256, -4;
	add.s64 	%rd255, %rd255, %rd13;
	add.s64 	%rd275, %rd275, %rd16;
	setp.ne.s64 	%p44, %rd256, 0;
	mov.u64 	%rd267, %rd12;
	@%p44 bra 	$L__BB1_26;
$L__BB1_63:
	and.b64  	%rd207, %rd128, 3;
	setp.eq.s64 	%p45, %rd207, 0;
	@%p45 bra 	$L__BB1_94;
	mul.lo.s64 	%rd98, %rd267, %rd131;
	sub.s64 	%rd99, %rd44, %rd98;
	or.b64  	%rd208, %rd99, %rd129;
	and.b64  	%rd209, %rd208, -4294967296;
	setp.ne.s64 	%p46, %rd209, 0;
	@%p46 bra 	$L__BB1_66;
	cvt.u32.u64 	%r57, %rd129;
	cvt.u32.u64 	%r58, %rd99;
	div.u32 	%r59, %r58, %r57;
	cvt.u64.u32 	%rd269, %r59;
	bra.uni 	$L__BB1_67;
$L__BB1_66:
	div.u64 	%rd269, %rd99, %rd129;
$L__BB1_67:
	setp.lt.u64 	%p47, %rd44, %rd98;
	or.pred  	%p48, %p71, %p47;
	mov.u16 	%rs21, %rs16;
	@%p48 bra 	$L__BB1_73;
	or.b64  	%rd210, %rd99, %rd129;
	and.b64  	%rd211, %rd210, -4294967296;
	setp.ne.s64 	%p49, %rd211, 0;
	@%p49 bra 	$L__BB1_70;
	cvt.u32.u64 	%r60, %rd129;
	cvt.u32.u64 	%r61, %rd99;
	rem.u32 	%r62, %r61, %r60;
	cvt.u64.u32 	%rd270, %r62;
	bra.uni 	$L__BB1_71;
$L__BB1_70:
	rem.u64 	%rd270, %rd99, %rd129;
$L__BB1_71:
	setp.ne.s64 	%p50, %rd270, 0;
	setp.ge.u64 	%p51, %rd269, %rd139;
	or.pred  	%p52, %p51, %p50;
	mov.u16 	%rs21, %rs16;
	@%p52 bra 	$L__BB1_73;
	add.s64 	%rd212, %rd269, %rd55;
	shl.b64 	%rd213, %rd212, 1;
	add.s64 	%rd214, %rd1, %rd213;
	ld.global.u16 	%rs21, [%rd214];
$L__BB1_73:
	and.b64  	%rd215, %rd128, 3;
	setp.eq.s64 	%p53, %rd215, 1;
	st.global.u16 	[%rd275], %rs21;
	shl.b64 	%rd216, %rd11, 1;
	add.s64 	%rd275, %rd275, %rd216;
	@%p53 bra 	$L__BB1_94;
	add.s64 	%rd217, %rd267, 1;
	and.b64  	%rd218, %rd217, 4294967295;
	mul.lo.s64 	%rd107, %rd218, %rd131;
	sub.s64 	%rd108, %rd44, %rd107;
	or.b64  	%rd219, %rd108, %rd129;
	and.b64  	%rd220, %rd219, -4294967296;
	setp.ne.s64 	%p54, %rd220, 0;
	@%p54 bra 	$L__BB1_76;
	cvt.u32.u64 	%r63, %rd129;
	cvt.u32.u64 	%r64, %rd108;
	div.u32 	%r65, %r64, %r63;
	cvt.u64.u32 	%rd271, %r65;
	bra.uni 	$L__BB1_77;
$L__BB1_76:
	div.u64 	%rd271, %rd108, %rd129;
$L__BB1_77:
	setp.lt.u64 	%p55, %rd44, %rd107;
	or.pred  	%p56, %p71, %p55;
	mov.u16 	%rs22, %rs16;
	@%p56 bra 	$L__BB1_83;
	or.b64  	%rd221, %rd108, %rd129;
	and.b64  	%rd222, %rd221, -4294967296;
	setp.ne.s64 	%p57, %rd222, 0;
	@%p57 bra 	$L__BB1_80;
	cvt.u32.u64 	%r66, %rd129;
	cvt.u32.u64 	%r67, %rd108;
	rem.u32 	%r68, %r67, %r66;
	cvt.u64.u32 	%rd272, %r68;
	bra.uni 	$L__BB1_81;
$L__BB1_80:
	rem.u64 	%rd272, %rd108, %rd129;
$L__BB1_81:
	setp.ne.s64 	%p58, %rd272, 0;
	setp.ge.u64 	%p59, %rd271, %rd139;
	or.pred  	%p60, %p59, %p58;
	mov.u16 	%rs22, %rs16;
	@%p60 bra 	$L__BB1_83;
	add.s64 	%rd223, %rd271, %rd55;
	shl.b64 	%rd224, %rd223, 1;
	add.s64 	%rd225, %rd1, %rd224;
	ld.global.u16 	%rs22, [%rd225];
$L__BB1_83:
	and.b64  	%rd226, %rd128, 3;
	setp.eq.s64 	%p61, %rd226, 2;
	st.global.u16 	[%rd275], %rs22;
	shl.b64 	%rd227, %rd11, 1;
	add.s64 	%rd275, %rd275, %rd227;
	@%p61 bra 	$L__BB1_94;
	add.s64 	%rd228, %rd267, 2;
	and.b64  	%rd229, %rd228, 4294967295;
	mul.lo.s64 	%rd116, %rd229, %rd131;
	sub.s64 	%rd117, %rd44, %rd116;
	or.b64  	%rd230, %rd117, %rd129;
	and.b64  	%rd231, %rd230, -4294967296;
	setp.ne.s64 	%p62, %rd231, 0;
	@%p62 bra 	$L__BB1_86;
	cvt.u32.u64 	%r69, %rd129;
	cvt.u32.u64 	%r70, %rd117;
	div.u32 	%r71, %r70, %r69;
	cvt.u64.u32 	%rd273, %r71;
	bra.uni 	$L__BB1_87;
$L__BB1_86:
	div.u64 	%rd273, %rd117, %rd129;
$L__BB1_87:
	setp.lt.u64 	%p63, %rd44, %rd116;
	or.pred  	%p64, %p71, %p63;
	mov.u16 	%rs23, %rs16;
	@%p64 bra 	$L__BB1_93;
	@%p62 bra 	$L__BB1_90;
	cvt.u32.u64 	%r72, %rd129;
	cvt.u32.u64 	%r73, %rd117;
	rem.u32 	%r74, %r73, %r72;
	cvt.u64.u32 	%rd274, %r74;
	bra.uni 	$L__BB1_91;
$L__BB1_90:
	rem.u64 	%rd274, %rd117, %rd129;
$L__BB1_91:
	setp.ne.s64 	%p66, %rd274, 0;
	setp.ge.u64 	%p67, %rd273, %rd139;
	or.pred  	%p68, %p67, %p66;
	mov.u16 	%rs23, %rs16;
	@%p68 bra 	$L__BB1_93;
	add.s64 	%rd234, %rd273, %rd55;
	shl.b64 	%rd235, %rd234, 1;
	add.s64 	%rd236, %rd1, %rd235;
	ld.global.u16 	%rs23, [%rd236];
$L__BB1_93:
	st.global.u16 	[%rd275], %rs23;
	add.s64 	%rd275, %rd275, %rd227;
$L__BB1_94:
	add.s64 	%rd250, %rd250, 1;
	setp.gt.u64 	%p69, %rd128, %rd250;
	@%p69 bra 	$L__BB1_16;
	add.s32 	%r75, %r75, %r3;
	cvt.u64.u32 	%rd242, %r75;
	mul.lo.s64 	%rd238, %rd133, %rd135;
	mul.lo.s64 	%rd239, %rd238, %rd136;
	mul.lo.s64 	%rd240, %rd239, %rd138;
	setp.gt.u64 	%p70, %rd240, %rd242;
	@%p70 bra 	$L__BB1_3;
$L__BB1_96:
	ret;

}
	// .globl	transpose_filters_f16
.visible .entry transpose_filters_f16(
	.param .align 8 .b8 transpose_filters_f16_param_0[96],
	.param .u64 .ptr .align 1 transpose_filters_f16_param_1,
	.param .u64 .ptr .align 1 transpose_filters_f16_param_2,
	.param .u64 .ptr .align 1 transpose_filters_f16_param_3
)
{
	.reg .pred 	%p<9>;
	.reg .b16 	%rs<2>;
	.reg .b32 	%r<36>;
	.reg .b64 	%rd<93>;

	ld.param.u64 	%rd2, [transpose_filters_f16_param_0+32];
	ld.param.u64 	%rd1, [transpose_filters_f16_param_0];
	ld.param.u64 	%rd3, [transpose_filters_f16_param_0+48];
	ld.param.u64 	%rd4, [transpose_filters_f16_param_0+56];
	ld.param.u64 	%rd42, [transpose_filters_f16_param_1];
	ld.param.u64 	%rd43, [transpose_filters_f16_param_2];
	ld.param.u64 	%rd44, [transpose_filters_f16_param_3];
	mul.lo.s64 	%rd45, %rd3, %rd4;
	mul.lo.s64 	%rd46, %rd45, %rd1;
	mul.lo.s64 	%rd5, %rd46, %rd1;
	or.b64  	%rd47, %rd4, %rd2;
	and.b64  	%rd48, %rd47, -4294967296;
	setp.ne.s64 	%p1, %rd48, 0;
	@%p1 bra 	$L__BB2_2;
	cvt.u32.u64 	%r6, %rd2;
	cvt.u32.u64 	%r7, %rd4;
	div.u32 	%r8, %r7, %r6;
	cvt.u64.u32 	%rd82, %r8;
	bra.uni 	$L__BB2_3;
$L__BB2_2:
	div.u64 	%rd82, %rd4, %rd2;
$L__BB2_3:
	mov.u32 	%r9, %ctaid.x;
	mov.u32 	%r1, %ntid.x;
	mov.u32 	%r10, %tid.x;
	mad.lo.s32 	%r35, %r9, %r1, %r10;
	cvt.u64.u32 	%rd83, %r35;
	setp.le.u64 	%p2, %rd5, %rd83;
	@%p2 bra 	$L__BB2_21;
	cvta.to.global.u64 	%rd10, %rd43;
	mov.u32 	%r11, %nctaid.x;
	mul.lo.s32 	%r3, %r1, %r11;
	cvta.to.global.u64 	%rd11, %rd42;
	cvta.to.global.u64 	%rd12, %rd44;
	and.b64  	%rd49, %rd1, -4294967296;
	cvt.u32.u64 	%r12, %rd1;
$L__BB2_5:
	setp.ne.s64 	%p3, %rd49, 0;
	@%p3 bra 	$L__BB2_7;
	cvt.u32.u64 	%r13, %rd83;
	div.u32 	%r14, %r13, %r12;
	mul.lo.s32 	%r15, %r14, %r12;
	sub.s32 	%r16, %r13, %r15;
	cvt.u64.u32 	%rd84, %r14;
	cvt.u64.u32 	%rd85, %r16;
	bra.uni 	$L__BB2_8;
$L__BB2_7:
	div.u64 	%rd84, %rd83, %rd1;
	mul.lo.s64 	%rd50, %rd84, %rd1;
	sub.s64 	%rd85, %rd83, %rd50;
$L__BB2_8:
	or.b64  	%rd51, %rd84, %rd1;
	and.b64  	%rd52, %rd51, -4294967296;
	setp.ne.s64 	%p4, %rd52, 0;
	@%p4 bra 	$L__BB2_10;
	cvt.u32.u64 	%r17, %rd1;
	cvt.u32.u64 	%r18, %rd84;
	div.u32 	%r19, %r18, %r17;
	mul.lo.s32 	%r20, %r19, %r17;
	sub.s32 	%r21, %r18, %r20;
	cvt.u64.u32 	%rd86, %r19;
	cvt.u64.u32 	%rd87, %r21;
	bra.uni 	$L__BB2_11;
$L__BB2_10:
	div.u64 	%rd86, %rd84, %rd1;
	mul.lo.s64 	%rd53, %rd86, %rd1;
	sub.s64 	%rd87, %rd84, %rd53;
$L__BB2_11:
	or.b64  	%rd54, %rd86, %rd3;
	and.b64  	%rd55, %rd54, -4294967296;
	setp.ne.s64 	%p5, %rd55, 0;
	@%p5 bra 	$L__BB2_13;
	cvt.u32.u64 	%r22, %rd3;
	cvt.u32.u64 	%r23, %rd86;
	div.u32 	%r24, %r23, %r22;
	mul.lo.s32 	%r25, %r24, %r22;
	sub.s32 	%r26, %r23, %r25;
	cvt.u64.u32 	%rd88, %r24;
	cvt.u64.u32 	%rd89, %r26;
	bra.uni 	$L__BB2_14;
$L__BB2_13:
	div.u64 	%rd88, %rd86, %rd3;
	mul.lo.s64 	%rd56, %rd88, %rd3;
	sub.s64 	%rd89, %rd86, %rd56;
$L__BB2_14:
	or.b64  	%rd57, %rd88, %rd4;
	and.b64  	%rd58, %rd57, -4294967296;
	setp.ne.s64 	%p6, %rd58, 0;
	@%p6 bra 	$L__BB2_16;
	cvt.u32.u64 	%r27, %rd4;
	cvt.u32.u64 	%r28, %rd88;
	rem.u32 	%r29, %r28, %r27;
	cvt.u64.u32 	%rd90, %r29;
	bra.uni 	$L__BB2_17;
$L__BB2_16:
	rem.u64 	%rd90, %rd88, %rd4;
$L__BB2_17:
	or.b64  	%rd59, %rd90, %rd82;
	and.b64  	%rd60, %rd59, -4294967296;
	setp.ne.s64 	%p7, %rd60, 0;
	@%p7 bra 	$L__BB2_19;
	cvt.u32.u64 	%r30, %rd82;
	cvt.u32.u64 	%r31, %rd90;
	div.u32 	%r32, %r31, %r30;
	mul.lo.s32 	%r33, %r32, %r30;
	sub.s32 	%r34, %r31, %r33;
	cvt.u64.u32 	%rd91, %r32;
	cvt.u64.u32 	%rd92, %r34;
	bra.uni 	$L__BB2_20;
$L__BB2_19:
	div.u64 	%rd91, %rd90, %rd82;
	mul.lo.s64 	%rd61, %rd91, %rd82;
	sub.s64 	%rd92, %rd90, %rd61;
$L__BB2_20:
	ld.global.u64 	%rd62, [%rd10];
	mul.lo.s64 	%rd63, %rd62, %rd90;
	ld.global.u64 	%rd64, [%rd10+8];
	mad.lo.s64 	%rd65, %rd64, %rd89, %rd63;
	ld.global.u64 	%rd66, [%rd10+16];
	mad.lo.s64 	%rd67, %rd66, %rd87, %rd65;
	ld.global.u64 	%rd68, [%rd10+24];
	mad.lo.s64 	%rd69, %rd68, %rd85, %rd67;
	mul.lo.s64 	%rd70, %rd82, %rd3;
	mad.lo.s64 	%rd71, %rd89, %rd82, %rd92;
	mad.lo.s64 	%rd72, %rd70, %rd91, %rd71;
	mad.lo.s64 	%rd73, %rd72, %rd1, %rd87;
	mad.lo.s64 	%rd74, %rd73, %rd1, %rd85;
	shl.b64 	%rd75, %rd74, 1;
	add.s64 	%rd76, %rd12, %rd75;
	shl.b64 	%rd77, %rd69, 1;
	add.s64 	%rd78, %rd11, %rd77;
	ld.global.u16 	%rs1, [%rd78];
	st.global.u16 	[%rd76], %rs1;
	add.s32 	%r35, %r35, %r3;
	cvt.u64.u32 	%rd83, %r35;
	mul.lo.s64 	%rd79, %rd3, %rd4;
	mul.lo.s64 	%rd80, %rd79, %rd1;
	mul.lo.s64 	%rd81, %rd80, %rd1;
	setp.gt.u64 	%p8, %rd81, %rd83;
	@%p8 bra 	$L__BB2_5;
$L__BB2_21:
	ret;

}
	// .globl	sum_transposed_filters_f16
.visible .entry sum_transposed_filters_f16(
	.param .align 8 .b8 sum_transposed_filters_f16_param_0[96],
	.param .u64 .ptr .align 1 sum_transposed_filters_f16_param_1,
	.param .u64 .ptr .align 1 sum_transposed_filters_f16_param_2,
	.param .u64 .ptr .align 1 sum_transposed_filters_f16_param_3
)
{
	.reg .pred 	%p<20>;
	.reg .b16 	%rs<43>;
	.reg .b32 	%r<57>;
	.reg .b64 	%rd<159>;
	.reg .b64 	%fd<2>;

	ld.param.u64 	%rd5, [sum_transposed_filters_f16_param_0+40];
	ld.param.u64 	%rd4, [sum_transposed_filters_f16_param_0+32];
	ld.param.u64 	%rd3, [sum_transposed_filters_f16_param_0];
	ld.param.u64 	%rd6, [sum_transposed_filters_f16_param_0+48];
	ld.param.u64 	%rd7, [sum_transposed_filters_f16_param_0+56];
	ld.param.u64 	%rd76, [sum_transposed_filters_f16_param_1];
	ld.param.u64 	%rd77, [sum_transposed_filters_f16_param_2];
	ld.param.u64 	%rd78, [sum_transposed_filters_f16_param_3];
	cvta.to.global.u64 	%rd1, %rd77;
	cvta.to.global.u64 	%rd2, %rd78;
	mul.lo.s64 	%rd79, %rd7, %rd6;
	mul.lo.s64 	%rd80, %rd79, %rd3;
	mul.lo.s64 	%rd8, %rd80, %rd3;
	or.b64  	%rd81, %rd7, %rd4;
	and.b64  	%rd82, %rd81, -4294967296;
	setp.ne.s64 	%p1, %rd82, 0;
	@%p1 bra 	$L__BB3_2;
	cvt.u32.u64 	%r8, %rd4;
	cvt.u32.u64 	%r9, %rd7;
	div.u32 	%r10, %r9, %r8;
	cvt.u64.u32 	%rd137, %r10;
	bra.uni 	$L__BB3_3;
$L__BB3_2:
	div.u64 	%rd137, %rd7, %rd4;
$L__BB3_3:
	mov.u32 	%r11, %ctaid.x;
	mov.u32 	%r1, %ntid.x;
	mov.u32 	%r12, %tid.x;
	mad.lo.s32 	%r56, %r11, %r1, %r12;
	cvt.u64.u32 	%rd146, %r56;
	setp.le.u64 	%p2, %rd8, %rd146;
	@%p2 bra 	$L__BB3_42;
	mov.f64 	%fd1, 0d0000000000000000;
	// begin inline asm
	{  cvt.rn.f16.f64 %rs10, %fd1;}

	// end inline asm
	setp.eq.s64 	%p3, %rd5, 0;
	mov.u32 	%r13, %nctaid.x;
	mul.lo.s32 	%r3, %r1, %r13;
	@%p3 bra 	$L__BB3_8;
	and.b64  	%rd13, %rd5, 3;
	cvta.to.global.u64 	%rd14, %rd76;
	and.b64  	%rd83, %rd3, -4294967296;
	cvt.u32.u64 	%r14, %rd3;
$L__BB3_6:
	setp.ne.s64 	%p4, %rd83, 0;
	@%p4 bra 	$L__BB3_21;
	cvt.u32.u64 	%r15, %rd146;
	div.u32 	%r16, %r15, %r14;
	mul.lo.s32 	%r17, %r16, %r14;
	sub.s32 	%r18, %r15, %r17;
	cvt.u64.u32 	%rd147, %r16;
	cvt.u64.u32 	%rd148, %r18;
	bra.uni 	$L__BB3_22;
$L__BB3_8:
	and.b64  	%rd117, %rd3, -4294967296;
	setp.ne.s64 	%p15, %rd117, 0;
	@%p15 bra 	$L__BB3_10;
	cvt.u32.u64 	%r37, %rd3;
	cvt.u32.u64 	%r38, %rd146;
	div.u32 	%r39, %r38, %r37;
	mul.lo.s32 	%r40, %r39, %r37;
	sub.s32 	%r41, %r38, %r40;
	cvt.u64.u32 	%rd139, %r39;
	cvt.u64.u32 	%rd140, %r41;
	bra.uni 	$L__BB3_11;
$L__BB3_10:
	div.u64 	%rd139, %rd146, %rd3;
	mul.lo.s64 	%rd118, %rd139, %rd3;
	sub.s64 	%rd140, %rd146, %rd118;
$L__BB3_11:
	or.b64  	%rd119, %rd139, %rd3;
	and.b64  	%rd120, %rd119, -4294967296;
	setp.ne.s64 	%p16, %rd120, 0;
	@%p16 bra 	$L__BB3_13;
	cvt.u32.u64 	%r42, %rd3;
	cvt.u32.u64 	%r43, %rd139;
	div.u32 	%r44, %r43, %r42;
	mul.lo.s32 	%r45, %r44, %r42;
	sub.s32 	%r46, %r43, %r45;
	cvt.u64.u32 	%rd141, %r44;
	cvt.u64.u32 	%rd142, %r46;
	bra.uni 	$L__BB3_14;
$L__BB3_13:
	div.u64 	%rd141, %rd139, %rd3;
	mul.lo.s64 	%rd121, %rd141, %rd3;
	sub.s64 	%rd142, %rd139, %rd121;
$L__BB3_14:
	or.b64  	%rd122, %rd141, %rd6;
	and.b64  	%rd123, %rd122, -4294967296;
	setp.ne.s64 	%p17, %rd123, 0;
	@%p17 bra 	$L__BB3_16;
	cvt.u32.u64 	%r47, %rd6;
	cvt.u32.u64 	%r48, %rd141;
	div.u32 	%r49, %r48, %r47;
	mul.lo.s32 	%r50, %r49, %r47;
	sub.s32 	%r51, %r48, %r50;
	cvt.u64.u32 	%rd143, %r49;
	cvt.u64.u32 	%rd144, %r51;
	bra.uni 	$L__BB3_17;
$L__BB3_16:
	div.u64 	%rd143, %rd141, %rd6;
	mul.lo.s64 	%rd124, %rd143, %rd6;
	sub.s64 	%rd144, %rd141, %rd124;
$L__BB3_17:
	or.b64  	%rd125, %rd143, %rd7;
	and.b64  	%rd126, %rd125, -4294967296;
	setp.ne.s64 	%p18, %rd126, 0;
	@%p18 bra 	$L__BB3_19;
	cvt.u32.u64 	%r52, %rd7;
	cvt.u32.u64 	%r53, %rd143;
	rem.u32 	%r54, %r53, %r52;
	cvt.u64.u32 	%rd145, %r54;
	bra.uni 	$L__BB3_20;
$L__BB3_19:
	rem.u64 	%rd145, %rd143, %rd7;
$L__BB3_20:
	ld.global.u64 	%rd127, [%rd2];
	mul.lo.s64 	%rd128, %rd127, %rd145;
	ld.global.u64 	%rd129, [%rd2+8];
	mad.lo.s64 	%rd130, %rd129, %rd144, %rd128;
	ld.global.u64 	%rd131, [%rd2+16];
	mad.lo.s64 	%rd132, %rd131, %rd142, %rd130;
	ld.global.u64 	%rd133, [%rd2+24];
	mad.lo.s64 	%rd134, %rd133, %rd140, %rd132;
	shl.b64 	%rd135, %rd134, 1;
	add.s64 	%rd136, %rd1, %rd135;
	ld.global.u16 	%rs37, [%rd136];
	// begin inline asm
	{add.f16 %rs36,%rs37,%rs10;
}
	// end inline asm
	st.global.u16 	[%rd136], %rs36;
	add.s32 	%r56, %r56, %r3;
	cvt.u64.u32 	%rd146, %r56;
	setp.gt.u64 	%p19, %rd8, %rd146;
	@%p19 bra 	$L__BB3_8;
	bra.uni 	$L__BB3_42;
$L__BB3_21:
	div.u64 	%rd147, %rd146, %rd3;
	mul.lo.s64 	%rd84, %rd147, %rd3;
	sub.s64 	%rd148, %rd146, %rd84;
$L__BB3_22:
	or.b64  	%rd85, %rd147, %rd3;
	and.b64  	%rd86, %rd85, -4294967296;
	setp.ne.s64 	%p5, %rd86, 0;
	@%p5 bra 	$L__BB3_24;
	cvt.u32.u64 	%r19, %rd3;
	cvt.u32.u64 	%r20, %rd147;
	div.u32 	%r21, %r20, %r19;
	mul.lo.s32 	%r22, %r21, %r19;
	sub.s32 	%r23, %r20, %r22;
	cvt.u64.u32 	%rd149, %r21;
	cvt.u64.u32 	%rd150, %r23;
	bra.uni 	$L__BB3_25;
$L__BB3_24:
	div.u64 	%rd149, %rd147, %rd3;
	mul.lo.s64 	%rd87, %rd149, %rd3;
	sub.s64 	%rd150, %rd147, %rd87;
$L__BB3_25:
	or.b64  	%rd88, %rd149, %rd6;
	and.b64  	%rd89, %rd88, -4294967296;
	setp.ne.s64 	%p6, %rd89, 0;
	@%p6 bra 	$L__BB3_27;
	cvt.u32.u64 	%r24, %rd6;
	cvt.u32.u64 	%r25, %rd149;
	div.u32 	%r26, %r25, %r24;
	mul.lo.s32 	%r27, %r26, %r24;
	sub.s32 	%r28, %r25, %r27;
	cvt.u64.u32 	%rd151, %r26;
	cvt.u64.u32 	%rd152, %r28;
	bra.uni 	$L__BB3_28;
$L__BB3_27:
	div.u64 	%rd151, %rd149, %rd6;
	mul.lo.s64 	%rd90, %rd151, %rd6;
	sub.s64 	%rd152, %rd149, %rd90;
$L__BB3_28:
	or.b64  	%rd91, %rd151, %rd7;
	and.b64  	%rd92, %rd91, -4294967296;
	setp.ne.s64 	%p7, %rd92, 0;
	@%p7 bra 	$L__BB3_30;
	cvt.u32.u64 	%r29, %rd7;
	cvt.u32.u64 	%r30, %rd151;
	rem.u32 	%r31, %r30, %r29;
	cvt.u64.u32 	%rd153, %r31;
	bra.uni 	$L__BB3_31;
$L__BB3_30:
	rem.u64 	%rd153, %rd151, %rd7;
$L__BB3_31:
	or.b64  	%rd93, %rd153, %rd137;
	and.b64  	%rd94, %rd93, -4294967296;
	setp.ne.s64 	%p8, %rd94, 0;
	@%p8 bra 	$L__BB3_33;
	cvt.u32.u64 	%r32, %rd137;
	cvt.u32.u64 	%r33, %rd153;
	div.u32 	%r34, %r33, %r32;
	mul.lo.s32 	%r35, %r34, %r32;
	sub.s32 	%r36, %r33, %r35;
	cvt.u64.u32 	%rd154, %r34;
	cvt.u64.u32 	%rd155, %r36;
	bra.uni 	$L__BB3_34;
$L__BB3_33:
	div.u64 	%rd154, %rd153, %rd137;
	mul.lo.s64 	%rd95, %rd154, %rd137;
	sub.s64 	%rd155, %rd153, %rd95;
$L__BB3_34:
	setp.lt.u64 	%p9, %rd5, 4;
	ld.global.u64 	%rd96, [%rd2];
	mul.lo.s64 	%rd97, %rd96, %rd153;
	ld.global.u64 	%rd98, [%rd2+8];
	mad.lo.s64 	%rd99, %rd98, %rd152, %rd97;
	ld.global.u64 	%rd100, [%rd2+16];
	mad.lo.s64 	%rd101, %rd100, %rd150, %rd99;
	ld.global.u64 	%rd102, [%rd2+24];
	mad.lo.s64 	%rd66, %rd102, %rd148, %rd101;
	mul.lo.s64 	%rd103, %rd137, %rd6;
	mad.lo.s64 	%rd104, %rd152, %rd137, %rd155;
	mad.lo.s64 	%rd105, %rd103, %rd154, %rd104;
	mad.lo.s64 	%rd106, %rd105, %rd3, %rd150;
	mad.lo.s64 	%rd107, %rd106, %rd3, %rd148;
	shl.b64 	%rd108, %rd107, 1;
	add.s64 	%rd158, %rd14, %rd108;
	mov.u16 	%rs42, %rs10;
	@%p9 bra 	$L__BB3_37;
	and.b64  	%rd156, %rd5, -4;
	mov.u16 	%rs42, %rs10;
$L__BB3_36:
	ld.global.u16 	%rs14, [%rd158];
	// begin inline asm
	{add.f16 %rs12,%rs42,%rs14;
}
	// end inline asm
	shl.b64 	%rd109, %rd8, 1;
	add.s64 	%rd110, %rd158, %rd109;
	ld.global.u16 	%rs17, [%rd110];
	// begin inline asm
	{add.f16 %rs15,%rs12,%rs17;
}
	// end inline asm
	add.s64 	%rd111, %rd110, %rd109;
	ld.global.u16 	%rs20, [%rd111];
	// begin inline asm
	{add.f16 %rs18,%rs15,%rs20;
}
	// end inline asm
	add.s64 	%rd112, %rd111, %rd109;
	ld.global.u16 	%rs23, [%rd112];
	// begin inline asm
	{add.f16 %rs42,%rs18,%rs23;
}
	// end inline asm
	add.s64 	%rd158, %rd112, %rd109;
	add.s64 	%rd156, %rd156, -4;
	setp.ne.s64 	%p10, %rd156, 0;
	@%p10 bra 	$L__BB3_36;
$L__BB3_37:
	setp.eq.s64 	%p11, %rd13, 0;
	@%p11 bra 	$L__BB3_41;
	setp.eq.s64 	%p12, %rd13, 1;
	ld.global.u16 	%rs26, [%rd158];
	// begin inline asm
	{add.f16 %rs42,%rs42,%rs26;
}
	// end inline asm
	@%p12 bra 	$L__BB3_41;
	shl.b64 	%rd113, %rd8, 1;
	add.s64 	%rd114, %rd158, %rd113;
	setp.eq.s64 	%p13, %rd13, 2;
	ld.global.u16 	%rs29, [%rd114];
	// begin inline asm
	{add.f16 %rs42,%rs42,%rs29;
}
	// end inline asm
	add.s64 	%rd74, %rd114, %rd113;
	@%p13 bra 	$L__BB3_41;
	ld.global.u16 	%rs32, [%rd74];
	// begin inline asm
	{add.f16 %rs42,%rs42,%rs32;
}
	// end inline asm
$L__BB3_41:
	shl.b64 	%rd115, %rd66, 1;
	add.s64 	%rd116, %rd1, %rd115;
	ld.global.u16 	%rs34, [%rd116];
	// begin inline asm
	{add.f16 %rs33,%rs34,%rs42;
}
	// end inline asm
	st.global.u16 	[%rd116], %rs33;
	add.s32 	%r56, %r56, %r3;
	cvt.u64.u32 	%rd146, %r56;
	setp.gt.u64 	%p14, %rd8, %rd146;
	@%p14 bra 	$L__BB3_6;
$L__BB3_42:
	ret;

}
	// .globl	unfold_input_into_patches_f32
.visible .entry unfold_input_into_patches_f32(
	.param .align 8 .b8 unfold_input_into_patches_f32_param_0[96],
	.param .u64 .ptr .align 1 unfold_input_into_patches_f32_param_1,
	.param .u64 .ptr .align 1 unfold_input_into_patches_f32_param_2,
	.param .u64 .ptr .align 1 unfold_input_into_patches_f32_param_3
)
{
	.reg .pred 	%p<61>;
	.reg .b32 	%r<28>;
	.reg .b32 	%f<61>;
	.reg .b64 	%rd<279>;

	ld.param.u64 	%rd110, [unfold_input_into_patches_f32_param_0+80];
	ld.param.u64 	%rd108, [unfold_input_into_patches_f32_param_0+64];
	ld.param.u64 	%rd103, [unfold_input_into_patches_f32_param_0+24];
	ld.param.u64 	%rd102, [unfold_input_into_patches_f32_param_0+16];
	ld.param.u64 	%rd101, [unfold_input_into_patches_f32_param_0+8];
	ld.param.u64 	%rd100, [unfold_input_into_patches_f32_param_0];
	ld.param.u64 	%rd111, [unfold_input_into_patches_f32_param_0+88];
	ld.param.u64 	%rd109, [unfold_input_into_patches_f32_param_0+72];
	ld.param.u64 	%rd106, [unfold_input_into_patches_f32_param_0+48];
	ld.param.u64 	%rd105, [unfold_input_into_patches_f32_param_0+40];
	ld.param.u64 	%rd104, [unfold_input_into_patches_f32_param_0+32];
	ld.param.u64 	%rd114, [unfold_input_into_patches_f32_param_1];
	ld.param.u64 	%rd112, [unfold_input_into_patches_f32_param_2];
	ld.param.u64 	%rd113, [unfold_input_into_patches_f32_param_3];
	cvta.to.global.u64 	%rd1, %rd114;
	mul.lo.s64 	%rd115, %rd105, %rd104;
	mul.lo.s64 	%rd116, %rd115, %rd106;
	mul.lo.s64 	%rd117, %rd116, %rd109;
	mul.lo.s64 	%rd11, %rd117, %rd111;
	mov.u32 	%r6, %ctaid.x;
	mov.u32 	%r1, %ntid.x;
	mov.u32 	%r7, %tid.x;
	mad.lo.s32 	%r27, %r6, %r1, %r7;
	cvt.u64.u32 	%rd256, %r27;
	setp.le.u64 	%p1, %rd11, %rd256;
	@%p1 bra 	$L__BB4_59;
	cvta.to.global.u64 	%rd13, %rd112;
	mul.lo.s64 	%rd14, %rd106, %rd104;
	mul.lo.s64 	%rd118, %rd100, %rd100;
	mul.lo.s64 	%rd15, %rd118, %rd109;
	setp.eq.s64 	%p2, %rd100, 0;
	mul.lo.s64 	%rd16, %rd109, %rd111;
	@%p2 bra 	$L__BB4_59;
	and.b64  	%rd17, %rd100, 7;
	add.s64 	%rd18, %rd17, -1;
	and.b64  	%rd19, %rd100, 3;
	and.b64  	%rd20, %rd100, -8;
	and.b64  	%rd21, %rd100, 1;
	shl.b64 	%rd22, %rd16, 5;
	mul.lo.s64 	%rd23, %rd16, 28;
	mul.lo.s64 	%rd24, %rd16, 24;
	mul.lo.s64 	%rd25, %rd16, 20;
	shl.b64 	%rd26, %rd16, 4;
	mul.lo.s64 	%rd27, %rd16, 12;
	shl.b64 	%rd28, %rd16, 3;
	shl.b64 	%rd29, %rd16, 2;
	cvta.to.global.u64 	%rd30, %rd113;
	mov.u32 	%r8, %nctaid.x;
	mul.lo.s32 	%r3, %r1, %r8;
	mul.lo.s64 	%rd31, %rd15, %rd14;
	cvt.u32.u64 	%r9, %rd111;
$L__BB4_3:
	and.b64  	%rd119, %rd111, -4294967296;
	setp.ne.s64 	%p3, %rd119, 0;
	@%p3 bra 	$L__BB4_5;
	cvt.u32.u64 	%r10, %rd256;
	div.u32 	%r11, %r10, %r9;
	mul.lo.s32 	%r12, %r11, %r9;
	sub.s32 	%r13, %r10, %r12;
	cvt.u64.u32 	%rd257, %r11;
	cvt.u64.u32 	%rd258, %r13;
	bra.uni 	$L__BB4_6;
$L__BB4_5:
	div.u64 	%rd257, %rd256, %rd111;
	mul.lo.s64 	%rd120, %rd257, %rd111;
	sub.s64 	%rd258, %rd256, %rd120;
$L__BB4_6:
	or.b64  	%rd121, %rd257, %rd109;
	and.b64  	%rd122, %rd121, -4294967296;
	setp.ne.s64 	%p4, %rd122, 0;
	@%p4 bra 	$L__BB4_8;
	cvt.u32.u64 	%r14, %rd109;
	cvt.u32.u64 	%r15, %rd257;
	div.u32 	%r16, %r15, %r14;
	mul.lo.s32 	%r17, %r16, %r14;
	sub.s32 	%r18, %r15, %r17;
	cvt.u64.u32 	%rd259, %r16;
	cvt.u64.u32 	%rd260, %r18;
	bra.uni 	$L__BB4_9;
$L__BB4_8:
	div.u64 	%rd259, %rd257, %rd109;
	mul.lo.s64 	%rd123, %rd259, %rd109;
	sub.s64 	%rd260, %rd257, %rd123;
$L__BB4_9:
	or.b64  	%rd124, %rd259, %rd14;
	and.b64  	%rd125, %rd124, -4294967296;
	setp.ne.s64 	%p5, %rd125, 0;
	@%p5 bra 	$L__BB4_11;
	cvt.u32.u64 	%r19, %rd14;
	cvt.u32.u64 	%r20, %rd259;
	div.u32 	%r21, %r20, %r19;
	mul.lo.s32 	%r22, %r21, %r19;
	sub.s32 	%r23, %r20, %r22;
	cvt.u64.u32 	%rd261, %r21;
	cvt.u64.u32 	%rd262, %r23;
	bra.uni 	$L__BB4_12;
$L__BB4_11:
	div.u64 	%rd261, %rd259, %rd14;
	mul.lo.s64 	%rd126, %rd261, %rd14;
	sub.s64 	%rd262, %rd259, %rd126;
$L__BB4_12:
	or.b64  	%rd127, %rd261, %rd105;
	and.b64  	%rd128, %rd127, -4294967296;
	setp.ne.s64 	%p6, %rd128, 0;
	@%p6 bra 	$L__BB4_14;
	cvt.u32.u64 	%r24, %rd105;
	cvt.u32.u64 	%r25, %rd261;
	rem.u32 	%r26, %r25, %r24;
	cvt.u64.u32 	%rd263, %r26;
	bra.uni 	$L__BB4_15;
$L__BB4_14:
	rem.u64 	%rd263, %rd261, %rd105;
$L__BB4_15:
	mul.lo.s64 	%rd130, %rd15, %rd262;
	mad.lo.s64 	%rd131, %rd31, %rd263, %rd130;
	add.s64 	%rd132, %rd131, %rd260;
	mad.lo.s64 	%rd133, %rd132, %rd111, %rd258;
	shl.b64 	%rd134, %rd133, 2;
	add.s64 	%rd278, %rd30, %rd134;
	mul.lo.s64 	%rd135, %rd260, %rd101;
	sub.s64 	%rd55, %rd135, %rd102;
	mul.lo.s64 	%rd136, %rd258, %rd101;
	sub.s64 	%rd56, %rd136, %rd102;
	mov.b64 	%rd264, 0;
$L__BB4_16:
	setp.lt.u64 	%p7, %rd100, 8;
	mad.lo.s64 	%rd59, %rd264, %rd103, %rd55;
	mov.b64 	%rd273, 0;
	@%p7 bra 	$L__BB4_35;
	mov.b64 	%rd268, 0;
	mov.u64 	%rd267, %rd20;
$L__BB4_18:
	.pragma "nounroll";
	setp.ge.u64 	%p8, %rd59, %rd108;
	mad.lo.s64 	%rd63, %rd268, %rd103, %rd56;
	setp.ge.u64 	%p9, %rd63, %rd110;
	or.pred  	%p10, %p8, %p9;
	mov.f32 	%f46, 0f00000000;
	@%p10 bra 	$L__BB4_20;
	ld.global.u64 	%rd140, [%rd13+16];
	mul.lo.s64 	%rd141, %rd140, %rd59;
	ld.global.u64 	%rd142, [%rd13+24];
	mad.lo.s64 	%rd143, %rd142, %rd63, %rd141;
	shl.b64 	%rd144, %rd143, 2;
	add.s64 	%rd145, %rd1, %rd144;
	ld.global.f32 	%f46, [%rd145];
$L__BB4_20:
	st.global.f32 	[%rd278], %f46;
	add.s64 	%rd64, %rd63, %rd103;
	setp.ge.u64 	%p12, %rd64, %rd110;
	or.pred  	%p13, %p8, %p12;
	mov.f32 	%f47, 0f00000000;
	@%p13 bra 	$L__BB4_22;
	ld.global.u64 	%rd146, [%rd13+16];
	mul.lo.s64 	%rd147, %rd146, %rd59;
	ld.global.u64 	%rd148, [%rd13+24];
	mad.lo.s64 	%rd149, %rd148, %rd64, %rd147;
	shl.b64 	%rd150, %rd149, 2;
	add.s64 	%rd151, %rd1, %rd150;
	ld.global.f32 	%f47, [%rd151];
$L__BB4_22:
	add.s64 	%rd152, %rd278, %rd29;
	st.global.f32 	[%rd152], %f47;
	add.s64 	%rd65, %rd64, %rd103;
	setp.ge.u64 	%p15, %rd65, %rd110;
	or.pred  	%p16, %p8, %p15;
	mov.f32 	%f48, 0f00000000;
	@%p16 bra 	$L__BB4_24;
	ld.global.u64 	%rd153, [%rd13+16];
	mul.lo.s64 	%rd154, %rd153, %rd59;
	ld.global.u64 	%rd155, [%rd13+24];
	mad.lo.s64 	%rd156, %rd155, %rd65, %rd154;
	shl.b64 	%rd157, %rd156, 2;
	add.s64 	%rd158, %rd1, %rd157;
	ld.global.f32 	%f48, [%rd158];
$L__BB4_24:
	add.s64 	%rd159, %rd278, %rd28;
	st.global.f32 	[%rd159], %f48;
	add.s64 	%rd66, %rd65, %rd103;
	setp.ge.u64 	%p18, %rd66, %rd110;
	or.pred  	%p19, %p8, %p18;
	mov.f32 	%f49, 0f00000000;
	@%p19 bra 	$L__BB4_26;
	ld.global.u64 	%rd160, [%rd13+16];
	mul.lo.s64 	%rd161, %rd160, %rd59;
	ld.global.u64 	%rd162, [%rd13+24];
	mad.lo.s64 	%rd163, %rd162, %rd66, %rd161;
	shl.b64 	%rd164, %rd163, 2;
	add.s64 	%rd165, %rd1, %rd164;
	ld.global.f32 	%f49, [%rd165];
$L__BB4_26:
	add.s64 	%rd166, %rd278, %rd27;
	st.global.f32 	[%rd166], %f49;
	add.s64 	%rd67, %rd66, %rd103;
	setp.ge.u64 	%p21, %rd67, %rd110;
	or.pred  	%p22, %p8, %p21;
	mov.f32 	%f50, 0f00000000;
	@%p22 bra 	$L__BB4_28;
	ld.global.u64 	%rd167, [%rd13+16];
	mul.lo.s64 	%rd168, %rd167, %rd59;
	ld.global.u64 	%rd169, [%rd13+24];
	mad.lo.s64 	%rd170, %rd169, %rd67, %rd168;
	shl.b64 	%rd171, %rd170, 2;
	add.s64 	%rd172, %rd1, %rd171;
	ld.global.f32 	%f50, [%rd172];
$L__BB4_28:
	add.s64 	%rd173, %rd278, %rd26;
	st.global.f32 	[%rd173], %f50;
	add.s64 	%rd68, %rd67, %rd103;
	setp.ge.u64 	%p24, %rd68, %rd110;
	or.pred  	%p25, %p8, %p24;
	mov.f32 	%f51, 0f00000000;
	@%p25 bra 	$L__BB4_30;
	ld.global.u64 	%rd174, [%rd13+16];
	mul.lo.s64 	%rd175, %rd174, %rd59;
	ld.global.u64 	%rd176, [%rd13+24];
	mad.lo.s64 	%rd177, %rd176, %rd68, %rd175;
	shl.b64 	%rd178, %rd177, 2;
	add.s64 	%rd179, %rd1, %rd178;
	ld.global.f32 	%f51, [%rd179];
$L__BB4_30:
	add.s64 	%rd180, %rd278, %rd25;
	st.global.f32 	[%rd180], %f51;
	add.s64 	%rd69, %rd68, %rd103;
	setp.ge.u64 	%p27, %rd69, %rd110;
	or.pred  	%p28, %p8, %p27;
	mov.f32 	%f52, 0f00000000;
	@%p28 bra 	$L__BB4_32;
	ld.global.u64 	%rd181, [%rd13+16];
	mul.lo.s64 	%rd182, %rd181, %rd59;
	ld.global.u64 	%rd183, [%rd13+24];
	mad.lo.s64 	%rd184, %rd183, %rd69, %rd182;
	shl.b64 	%rd185, %rd184, 2;
	add.s64 	%rd186, %rd1, %rd185;
	ld.global.f32 	%f52, [%rd186];
$L__BB4_32:
	add.s64 	%rd187, %rd278, %rd24;
	st.global.f32 	[%rd187], %f52;
	add.s64 	%rd70, %rd69, %rd103;
	setp.ge.u64 	%p30, %rd70, %rd110;
	or.pred  	%p31, %p8, %p30;
	mov.f32 	%f53, 0f00000000;
	@%p31 bra 	$L__BB4_34;
	ld.global.u64 	%rd188, [%rd13+16];
	mul.lo.s64 	%rd189, %rd188, %rd59;
	ld.global.u64 	%rd190, [%rd13+24];
	mad.lo.s64 	%rd191, %rd190, %rd70, %rd189;
	shl.b64 	%rd192, %rd191, 2;
	add.s64 	%rd193, %rd1, %rd192;
	ld.global.f32 	%f53, [%rd193];
$L__BB4_34:
	add.s64 	%rd194, %rd278, %rd23;
	st.global.f32 	[%rd194], %f53;
	add.s64 	%rd268, %rd268, 8;
	add.s64 	%rd267, %rd267, -8;
	add.s64 	%rd278, %rd278, %rd22;
	setp.ne.s64 	%p32, %rd267, 0;
	mov.u64 	%rd273, %rd20;
	@%p32 bra 	$L__BB4_18;
$L__BB4_35:
	setp.eq.s64 	%p33, %rd17, 0;
	@%p33 bra 	$L__BB4_57;
	setp.lt.u64 	%p34, %rd18, 3;
	@%p34 bra 	$L__BB4_46;
	setp.ge.u64 	%p35, %rd59, %rd108;
	mad.lo.s64 	%rd77, %rd273, %rd103, %rd56;
	setp.ge.u64 	%p36, %rd77, %rd110;
	or.pred  	%p37, %p35, %p36;
	mov.f32 	%f54, 0f00000000;
	@%p37 bra 	$L__BB4_39;
	ld.global.u64 	%rd196, [%rd13+16];
	mul.lo.s64 	%rd197, %rd196, %rd59;
	ld.global.u64 	%rd198, [%rd13+24];
	mad.lo.s64 	%rd199, %rd198, %rd77, %rd197;
	shl.b64 	%rd200, %rd199, 2;
	add.s64 	%rd201, %rd1, %rd200;
	ld.global.f32 	%f54, [%rd201];
$L__BB4_39:
	st.global.f32 	[%rd278], %f54;
	add.s64 	%rd202, %rd273, 1;
	and.b64  	%rd203, %rd202, 4294967295;
	mad.lo.s64 	%rd78, %rd203, %rd103, %rd56;
	setp.ge.u64 	%p39, %rd78, %rd110;
	or.pred  	%p40, %p35, %p39;
	mov.f32 	%f55, 0f00000000;
	@%p40 bra 	$L__BB4_41;
	ld.global.u64 	%rd204, [%rd13+16];
	mul.lo.s64 	%rd205, %rd204, %rd59;
	ld.global.u64 	%rd206, [%rd13+24];
	mad.lo.s64 	%rd207, %rd206, %rd78, %rd205;
	shl.b64 	%rd208, %rd207, 2;
	add.s64 	%rd209, %rd1, %rd208;
	ld.global.f32 	%f55, [%rd209];
$L__BB4_41:
	shl.b64 	%rd210, %rd16, 2;
	add.s64 	%rd79, %rd278, %rd210;
	st.global.f32 	[%rd79], %f55;
	add.s64 	%rd211, %rd273, 2;
	and.b64  	%rd212, %rd211, 4294967295;
	mad.lo.s64 	%rd80, %rd212, %rd103, %rd56;
	setp.ge.u64 	%p42, %rd80, %rd110;
	or.pred  	%p43, %p35, %p42;
	mov.f32 	%f56, 0f00000000;
	@%p43 bra 	$L__BB4_43;
	ld.global.u64 	%rd213, [%rd13+16];
	mul.lo.s64 	%rd214, %rd213, %rd59;
	ld.global.u64 	%rd215, [%rd13+24];
	mad.lo.s64 	%rd216, %rd215, %rd80, %rd214;
	shl.b64 	%rd217, %rd216, 2;
	add.s64 	%rd218, %rd1, %rd217;
	ld.global.f32 	%f56, [%rd218];
$L__BB4_43:
	shl.b64 	%rd219, %rd16, 2;
	add.s64 	%rd81, %rd79, %rd219;
	st.global.f32 	[%rd81], %f56;
	add.s64 	%rd220, %rd273, 3;
	and.b64  	%rd221, %rd220, 4294967295;
	mad.lo.s64 	%rd82, %rd221, %rd103, %rd56;
	setp.ge.u64 	%p45, %rd82, %rd110;
	or.pred  	%p46, %p35, %p45;
	mov.f32 	%f57, 0f00000000;
	@%p46 bra 	$L__BB4_45;
	ld.global.u64 	%rd222, [%rd13+16];
	mul.lo.s64 	%rd223, %rd222, %rd59;
	ld.global.u64 	%rd224, [%rd13+24];
	mad.lo.s64 	%rd225, %rd224, %rd82, %rd223;
	shl.b64 	%rd226, %rd225, 2;
	add.s64 	%rd227, %rd1, %rd226;
	ld.global.f32 	%f57, [%rd227];
$L__BB4_45:
	shl.b64 	%rd228, %rd16, 2;
	add.s64 	%rd229, %rd81, %rd228;
	st.global.f32 	[%rd229], %f57;
	add.s64 	%rd278, %rd229, %rd228;
	add.s64 	%rd230, %rd273, 4;
	and.b64  	%rd273, %rd230, 4294967295;
$L__BB4_46:
	setp.eq.s64 	%p47, %rd19, 0;
	@%p47 bra 	$L__BB4_57;
	setp.eq.s64 	%p48, %rd19, 1;
	@%p48 bra 	$L__BB4_53;
	setp.ge.u64 	%p49, %rd59, %rd108;
	mad.lo.s64 	%rd88, %rd273, %rd103, %rd56;
	setp.ge.u64 	%p50, %rd88, %rd110;
	or.pred  	%p51, %p49, %p50;
	mov.f32 	%f58, 0f00000000;
	@%p51 bra 	$L__BB4_50;
	ld.global.u64 	%rd232, [%rd13+16];
	mul.lo.s64 	%rd233, %rd232, %rd59;
	ld.global.u64 	%rd234, [%rd13+24];
	mad.lo.s64 	%rd235, %rd234, %rd88, %rd233;
	shl.b64 	%rd236, %rd235, 2;
	add.s64 	%rd237, %rd1, %rd236;
	ld.global.f32 	%f58, [%rd237];
$L__BB4_50:
	st.global.f32 	[%rd278], %f58;
	add.s64 	%rd238, %rd273, 1;
	and.b64  	%rd239, %rd238, 4294967295;
	mad.lo.s64 	%rd89, %rd239, %rd103, %rd56;
	setp.ge.u64 	%p53, %rd89, %rd110;
	or.pred  	%p54, %p49, %p53;
	mov.f32 	%f59, 0f00000000;
	@%p54 bra 	$L__BB4_52;
	ld.global.u64 	%rd240, [%rd13+16];
	mul.lo.s64 	%rd241, %rd240, %rd59;
	ld.global.u64 	%rd242, [%rd13+24];
	mad.lo.s64 	%rd243, %rd242, %rd89, %rd241;
	shl.b64 	%rd244, %rd243, 2;
	add.s64 	%rd245, %rd1, %rd244;
	ld.global.f32 	%f59, [%rd245];
$L__BB4_52:
	shl.b64 	%rd246, %rd16, 2;
	add.s64 	%rd247, %rd278, %rd246;
	st.global.f32 	[%rd247], %f59;
	add.s64 	%rd278, %rd247, %rd246;
	add.s64 	%rd248, %rd273, 2;
	and.b64  	%rd273, %rd248, 4294967295;
$L__BB4_53:
	setp.eq.s64 	%p55, %rd21, 0;
	@%p55 bra 	$L__BB4_57;
	setp.ge.u64 	%p56, %rd59, %rd108;
	mad.lo.s64 	%rd95, %rd273, %rd103, %rd56;
	setp.ge.u64 	%p57, %rd95, %rd110;
	or.pred  	%p58, %p56, %p57;
	mov.f32 	%f60, 0f00000000;
	@%p58 bra 	$L__BB4_56;
	ld.global.u64 	%rd249, [%rd13+16];
	mul.lo.s64 	%rd250, %rd249, %rd59;
	ld.global.u64 	%rd251, [%rd13+24];
	mad.lo.s64 	%rd252, %rd251, %rd95, %rd250;
	shl.b64 	%rd253, %rd252, 2;
	add.s64 	%rd254, %rd1, %rd253;
	ld.global.f32 	%f60, [%rd254];
$L__BB4_56:
	st.global.f32 	[%rd278], %f60;
	shl.b64 	%rd255, %rd16, 2;
	add.s64 	%rd278, %rd278, %rd255;
$L__BB4_57:
	add.s64 	%rd264, %rd264, 1;
	setp.gt.u64 	%p59, %rd100, %rd264;
	@%p59 bra 	$L__BB4_16;
	add.s32 	%r27, %r27, %r3;
	cvt.u64.u32 	%rd256, %r27;
	setp.gt.u64 	%p60, %rd11, %rd256;
	@%p60 bra 	$L__BB4_3;
$L__BB4_59:
	ret;

}
	// .globl	unfold_output_into_patches_f32
.visible .entry unfold_output_into_patches_f32(
	.param .align 8 .b8 unfold_output_into_patches_f32_param_0[96],
	.param .u64 .ptr .align 1 unfold_output_into_patches_f32_param_1,
	.param .u64 .ptr .align 1 unfold_output_into_patches_f32_param_2
)
{
	.reg .pred 	%p<72>;
	.reg .b32 	%r<76>;
	.reg .b32 	%f<36>;
	.reg .b64 	%rd<274>;

	ld.param.u64 	%rd140, [unfold_output_into_patches_f32_param_0+88];
	ld.param.u64 	%rd138, [unfold_output_into_patches_f32_param_0+72];
	ld.param.u64 	%rd132, [unfold_output_into_patches_f32_param_0+24];
	ld.param.u64 	%rd131, [unfold_output_into_patches_f32_param_0+16];
	ld.param.u64 	%rd130, [unfold_output_into_patches_f32_param_0+8];
	ld.param.u64 	%rd129, [unfold_output_into_patches_f32_param_0];
	ld.param.u64 	%rd139, [unfold_output_into_patches_f32_param_0+80];
	ld.param.u64 	%rd137, [unfold_output_into_patches_f32_param_0+64];
	ld.param.u64 	%rd136, [unfold_output_into_patches_f32_param_0+56];
	ld.param.u64 	%rd134, [unfold_output_into_patches_f32_param_0+40];
	ld.param.u64 	%rd142, [unfold_output_into_patches_f32_param_1];
	cvta.to.global.u64 	%rd1, %rd142;
	mul.lo.s64 	%rd143, %rd134, %rd136;
	mul.lo.s64 	%rd144, %rd143, %rd137;
	mul.lo.s64 	%rd145, %rd144, %rd139;
	mov.u32 	%r6, %ctaid.x;
	mov.u32 	%r1, %ntid.x;
	mov.u32 	%r7, %tid.x;
	mad.lo.s32 	%r75, %r6, %r1, %r7;
	cvt.u64.u32 	%rd240, %r75;
	setp.le.u64 	%p3, %rd145, %rd240;
	@%p3 bra 	$L__BB5_96;
	setp.eq.s64 	%p4, %rd129, 0;
	mul.lo.s64 	%rd11, %rd137, %rd139;
	@%p4 bra 	$L__BB5_96;
	and.b64  	%rd12, %rd129, 3;
	and.b64  	%rd13, %rd129, -4;
	shl.b64 	%rd14, %rd132, 2;
	shl.b64 	%rd15, %rd132, 1;
	mul.lo.s64 	%rd16, %rd132, 3;
	shl.b64 	%rd17, %rd11, 4;
	mul.lo.s64 	%rd18, %rd11, 12;
	shl.b64 	%rd19, %rd11, 3;
	shl.b64 	%rd20, %rd11, 2;
	mov.u32 	%r8, %nctaid.x;
	mul.lo.s32 	%r3, %r1, %r8;
	cvt.u32.u64 	%r9, %rd139;
$L__BB5_3:
	and.b64  	%rd146, %rd139, -4294967296;
	setp.ne.s64 	%p5, %rd146, 0;
	@%p5 bra 	$L__BB5_5;
	cvt.u32.u64 	%r10, %rd240;
	div.u32 	%r11, %r10, %r9;
	mul.lo.s32 	%r12, %r11, %r9;
	sub.s32 	%r13, %r10, %r12;
	cvt.u64.u32 	%rd241, %r11;
	cvt.u64.u32 	%rd242, %r13;
	bra.uni 	$L__BB5_6;
$L__BB5_5:
	div.u64 	%rd241, %rd240, %rd139;
	mul.lo.s64 	%rd147, %rd241, %rd139;
	sub.s64 	%rd242, %rd240, %rd147;
$L__BB5_6:
	or.b64  	%rd148, %rd241, %rd137;
	and.b64  	%rd149, %rd148, -4294967296;
	setp.ne.s64 	%p6, %rd149, 0;
	@%p6 bra 	$L__BB5_8;
	cvt.u32.u64 	%r14, %rd137;
	cvt.u32.u64 	%r15, %rd241;
	div.u32 	%r16, %r15, %r14;
	mul.lo.s32 	%r17, %r16, %r14;
	sub.s32 	%r18, %r15, %r17;
	cvt.u64.u32 	%rd243, %r16;
	cvt.u64.u32 	%rd244, %r18;
	bra.uni 	$L__BB5_9;
$L__BB5_8:
	div.u64 	%rd243, %rd241, %rd137;
	mul.lo.s64 	%rd150, %rd243, %rd137;
	sub.s64 	%rd244, %rd241, %rd150;
$L__BB5_9:
	or.b64  	%rd151, %rd243, %rd136;
	and.b64  	%rd152, %rd151, -4294967296;
	setp.ne.s64 	%p7, %rd152, 0;
	@%p7 bra 	$L__BB5_11;
	cvt.u32.u64 	%r19, %rd136;
	cvt.u32.u64 	%r20, %rd243;
	div.u32 	%r21, %r20, %r19;
	mul.lo.s32 	%r22, %r21, %r19;
	sub.s32 	%r23, %r20, %r22;
	cvt.u64.u32 	%rd245, %r21;
	cvt.u64.u32 	%rd246, %r23;
	bra.uni 	$L__BB5_12;
$L__BB5_11:
	div.u64 	%rd245, %rd243, %rd136;
	mul.lo.s64 	%rd153, %rd245, %rd136;
	sub.s64 	%rd246, %rd243, %rd153;
$L__BB5_12:
	or.b64  	%rd154, %rd245, %rd134;
	and.b64  	%rd155, %rd154, -4294967296;
	setp.ne.s64 	%p8, %rd155, 0;
	@%p8 bra 	$L__BB5_14;
	cvt.u32.u64 	%r24, %rd134;
	cvt.u32.u64 	%r25, %rd245;
	rem.u32 	%r26, %r25, %r24;
	cvt.u64.u32 	%rd247, %r26;
	bra.uni 	$L__BB5_15;
$L__BB5_14:
	rem.u64 	%rd247, %rd245, %rd134;
$L__BB5_15:
	ld.param.u64 	%rd239, [unfold_output_into_patches_f32_param_2];
	mul.lo.s64 	%rd157, %rd129, %rd129;
	mul.lo.s64 	%rd158, %rd157, %rd137;
	mul.lo.s64 	%rd159, %rd158, %rd246;
	mul.lo.s64 	%rd160, %rd158, %rd136;
	mad.lo.s64 	%rd161, %rd160, %rd247, %rd159;
	add.s64 	%rd162, %rd161, %rd244;
	mad.lo.s64 	%rd163, %rd162, %rd139, %rd242;
	cvta.to.global.u64 	%rd164, %rd239;
	shl.b64 	%rd165, %rd163, 2;
	add.s64 	%rd273, %rd164, %rd165;
	add.s64 	%rd44, %rd244, %rd131;
	add.s64 	%rd45, %rd242, %rd131;
	mov.b64 	%rd248, 0;
$L__BB5_16:
	mul.lo.s64 	%rd48, %rd248, %rd132;
	sub.s64 	%rd49, %rd44, %rd48;
	or.b64  	%rd166, %rd49, %rd130;
	and.b64  	%rd167, %rd166, -4294967296;
	setp.ne.s64 	%p9, %rd167, 0;
	@%p9 bra 	$L__BB5_18;
	cvt.u32.u64 	%r27, %rd130;
	cvt.u32.u64 	%r28, %rd49;
	div.u32 	%r29, %r28, %r27;
	cvt.u64.u32 	%rd250, %r29;
	bra.uni 	$L__BB5_19;
$L__BB5_18:
	div.u64 	%rd250, %rd49, %rd130;
$L__BB5_19:
	setp.lt.u64 	%p11, %rd44, %rd48;
	mov.pred 	%p71, -1;
	@%p11 bra 	$L__BB5_24;
	@%p9 bra 	$L__BB5_22;
	cvt.u32.u64 	%r30, %rd130;
	cvt.u32.u64 	%r31, %rd49;
	rem.u32 	%r32, %r31, %r30;
	cvt.u64.u32 	%rd251, %r32;
	bra.uni 	$L__BB5_23;
$L__BB5_22:
	rem.u64 	%rd251, %rd49, %rd130;
$L__BB5_23:
	setp.ne.s64 	%p13, %rd251, 0;
	setp.ge.u64 	%p14, %rd250, %rd138;
	or.pred  	%p71, %p14, %p13;
$L__BB5_24:
	setp.lt.u64 	%p15, %rd129, 4;
	mul.lo.s64 	%rd56, %rd250, %rd140;
	mov.b64 	%rd265, 0;
	@%p15 bra 	$L__BB5_63;
	mov.b64 	%rd253, 0;
	mov.u64 	%rd254, %rd13;
	mov.u64 	%rd255, %rd253;
$L__BB5_26:
	mul.lo.s64 	%rd61, %rd255, %rd132;
	sub.s64 	%rd62, %rd45, %rd61;
	or.b64  	%rd173, %rd62, %rd130;
	and.b64  	%rd174, %rd173, -4294967296;
	setp.ne.s64 	%p16, %rd174, 0;
	@%p16 bra 	$L__BB5_28;
	cvt.u32.u64 	%r33, %rd130;
	cvt.u32.u64 	%r34, %rd62;
	div.u32 	%r35, %r34, %r33;
	cvt.u64.u32 	%rd256, %r35;
	bra.uni 	$L__BB5_29;
$L__BB5_28:
	div.u64 	%rd256, %rd62, %rd130;
$L__BB5_29:
	setp.lt.u64 	%p17, %rd45, %rd253;
	or.pred  	%p18, %p71, %p17;
	mov.f32 	%f29, 0f00000000;
	@%p18 bra 	$L__BB5_35;
	or.b64  	%rd175, %rd62, %rd130;
	and.b64  	%rd176, %rd175, -4294967296;
	setp.ne.s64 	%p19, %rd176, 0;
	@%p19 bra 	$L__BB5_32;
	cvt.u32.u64 	%r36, %rd130;
	cvt.u32.u64 	%r37, %rd62;
	rem.u32 	%r38, %r37, %r36;
	cvt.u64.u32 	%rd257, %r38;
	bra.uni 	$L__BB5_33;
$L__BB5_32:
	rem.u64 	%rd257, %rd62, %rd130;
$L__BB5_33:
	setp.ne.s64 	%p20, %rd257, 0;
	setp.ge.u64 	%p21, %rd256, %rd140;
	or.pred  	%p22, %p21, %p20;
	@%p22 bra 	$L__BB5_35;
	add.s64 	%rd177, %rd256, %rd56;
	shl.b64 	%rd178, %rd177, 2;
	add.s64 	%rd179, %rd1, %rd178;
	ld.global.f32 	%f29, [%rd179];
$L__BB5_35:
	st.global.f32 	[%rd273], %f29;
	add.s64 	%rd69, %rd61, %rd132;
	sub.s64 	%rd70, %rd45, %rd69;
	or.b64  	%rd180, %rd70, %rd130;
	and.b64  	%rd181, %rd180, -4294967296;
	setp.ne.s64 	%p23, %rd181, 0;
	@%p23 bra 	$L__BB5_37;
	cvt.u32.u64 	%r39, %rd130;
	cvt.u32.u64 	%r40, %rd70;
	div.u32 	%r41, %r40, %r39;
	cvt.u64.u32 	%rd258, %r41;
	bra.uni 	$L__BB5_38;
$L__BB5_37:
	div.u64 	%rd258, %rd70, %rd130;
$L__BB5_38:
	add.s64 	%rd182, %rd132, %rd253;
	setp.lt.u64 	%p24, %rd45, %rd182;
	or.pred  	%p25, %p71, %p24;
	mov.f32 	%f30, 0f00000000;
	@%p25 bra 	$L__BB5_44;
	or.b64  	%rd183, %rd70, %rd130;
	and.b64  	%rd184, %rd183, -4294967296;
	setp.ne.s64 	%p26, %rd184, 0;
	@%p26 bra 	$L__BB5_41;
	cvt.u32.u64 	%r42, %rd130;
	cvt.u32.u64 	%r43, %rd70;
	rem.u32 	%r44, %r43, %r42;
	cvt.u64.u32 	%rd259, %r44;
	bra.uni 	$L__BB5_42;
$L__BB5_41:
	rem.u64 	%rd259, %rd70, %rd130;
$L__BB5_42:
	setp.ne.s64 	%p27, %rd259, 0;
	setp.ge.u64 	%p28, %rd258, %rd140;
	or.pred  	%p29, %p28, %p27;
	@%p29 bra 	$L__BB5_44;
	add.s64 	%rd185, %rd258, %rd56;
	shl.b64 	%rd186, %rd185, 2;
	add.s64 	%rd187, %rd1, %rd186;
	ld.global.f32 	%f30, [%rd187];
$L__BB5_44:
	add.s64 	%rd188, %rd273, %rd20;
	st.global.f32 	[%rd188], %f30;
	add.s64 	%rd77, %rd69, %rd132;
	sub.s64 	%rd78, %rd45, %rd77;
	or.b64  	%rd189, %rd78, %rd130;
	and.b64  	%rd190, %rd189, -4294967296;
	setp.ne.s64 	%p30, %rd190, 0;
	@%p30 bra 	$L__BB5_46;
	cvt.u32.u64 	%r45, %rd130;
	cvt.u32.u64 	%r46, %rd78;
	div.u32 	%r47, %r46, %r45;
	cvt.u64.u32 	%rd260, %r47;
	bra.uni 	$L__BB5_47;
$L__BB5_46:
	div.u64 	%rd260, %rd78, %rd130;
$L__BB5_47:
	add.s64 	%rd191, %rd15, %rd253;
	setp.lt.u64 	%p31, %rd45, %rd191;
	or.pred  	%p32, %p71, %p31;
	mov.f32 	%f31, 0f00000000;
	@%p32 bra 	$L__BB5_53;
	or.b64  	%rd192, %rd78, %rd130;
	and.b64  	%rd193, %rd192, -4294967296;
	setp.ne.s64 	%p33, %rd193, 0;
	@%p33 bra 	$L__BB5_50;
	cvt.u32.u64 	%r48, %rd130;
	cvt.u32.u64 	%r49, %rd78;
	rem.u32 	%r50, %r49, %r48;
	cvt.u64.u32 	%rd261, %r50;
	bra.uni 	$L__BB5_51;
$L__BB5_50:
	rem.u64 	%rd261, %rd78, %rd130;
$L__BB5_51:
	setp.ne.s64 	%p34, %rd261, 0;
	setp.ge.u64 	%p35, %rd260, %rd140;
	or.pred  	%p36, %p35, %p34;
	@%p36 bra 	$L__BB5_53;
	add.s64 	%rd194, %rd260, %rd56;
	shl.b64 	%rd195, %rd194, 2;
	add.s64 	%rd196, %rd1, %rd195;
	ld.global.f32 	%f31, [%rd196];
$L__BB5_53:
	add.s64 	%rd197, %rd273, %rd19;
	st.global.f32 	[%rd197], %f31;
	add.s64 	%rd198, %rd77, %rd132;
	sub.s64 	%rd85, %rd45, %rd198;
	or.b64  	%rd199, %rd85, %rd130;
	and.b64  	%rd200, %rd199, -4294967296;
	setp.ne.s64 	%p37, %rd200, 0;
	@%p37 bra 	$L__BB5_55;
	cvt.u32.u64 	%r51, %rd130;
	cvt.u32.u64 	%r52, %rd85;
	div.u32 	%r53, %r52, %r51;
	cvt.u64.u32 	%rd262, %r53;
	bra.uni 	$L__BB5_56;
$L__BB5_55:
	div.u64 	%rd262, %rd85, %rd130;
$L__BB5_56:
	add.s64 	%rd201, %rd16, %rd253;
	setp.lt.u64 	%p38, %rd45, %rd201;
	or.pred  	%p39, %p71, %p38;
	mov.f32 	%f32, 0f00000000;
	@%p39 bra 	$L__BB5_62;
	or.b64  	%rd202, %rd85, %rd130;
	and.b64  	%rd203, %rd202, -4294967296;
	setp.ne.s64 	%p40, %rd203, 0;
	@%p40 bra 	$L__BB5_59;
	cvt.u32.u64 	%r54, %rd130;
	cvt.u32.u64 	%r55, %rd85;
	rem.u32 	%r56, %r55, %r54;
	cvt.u64.u32 	%rd263, %r56;
	bra.uni 	$L__BB5_60;
$L__BB5_59:
	rem.u64 	%rd263, %rd85, %rd130;
$L__BB5_60:
	setp.ne.s64 	%p41, %rd263, 0;
	setp.ge.u64 	%p42, %rd262, %rd140;
	or.pred  	%p43, %p42, %p41;
	@%p43 bra 	$L__BB5_62;
	add.s64 	%rd204, %rd262, %rd56;
	shl.b64 	%rd205, %rd204, 2;
	add.s64 	%rd206, %rd1, %rd205;
	ld.global.f32 	%f32, [%rd206];
$L__BB5_62:
	add.s64 	%rd207, %rd273, %rd18;
	st.global.f32 	[%rd207], %f32;
	add.s64 	%rd255, %rd255, 4;
	add.s64 	%rd254, %rd254, -4;
	add.s64 	%rd253, %rd253, %rd14;
	add.s64 	%rd273, %rd273, %rd17;
	setp.ne.s64 	%p44, %rd254, 0;
	mov.u64 	%rd265, %rd13;
	@%p44 bra 	$L__BB5_26;
$L__BB5_63:
	setp.eq.s64 	%p45, %rd12, 0;
	@%p45 bra 	$L__BB5_94;
	mul.lo.s64 	%rd99, %rd265, %rd132;
	sub.s64 	%rd100, %rd45, %rd99;
	or.b64  	%rd208, %rd100, %rd130;
	and.b64  	%rd209, %rd208, -4294967296;
	setp.ne.s64 	%p46, %rd209, 0;
	@%p46 bra 	$L__BB5_66;
	cvt.u32.u64 	%r57, %rd130;
	cvt.u32.u64 	%r58, %rd100;
	div.u32 	%r59, %r58, %r57;
	cvt.u64.u32 	%rd267, %r59;
	bra.uni 	$L__BB5_67;
$L__BB5_66:
	div.u64 	%rd267, %rd100, %rd130;
$L__BB5_67:
	setp.lt.u64 	%p47, %rd45, %rd99;
	or.pred  	%p48, %p71, %p47;
	mov.f32 	%f33, 0f00000000;
	@%p48 bra 	$L__BB5_73;
	or.b64  	%rd210, %rd100, %rd130;
	and.b64  	%rd211, %rd210, -4294967296;
	setp.ne.s64 	%p49, %rd211, 0;
	@%p49 bra 	$L__BB5_70;
	cvt.u32.u64 	%r60, %rd130;
	cvt.u32.u64 	%r61, %rd100;
	rem.u32 	%r62, %r61, %r60;
	cvt.u64.u32 	%rd268, %r62;
	bra.uni 	$L__BB5_71;
$L__BB5_70:
	rem.u64 	%rd268, %rd100, %rd130;
$L__BB5_71:
	setp.ne.s64 	%p50, %rd268, 0;
	setp.ge.u64 	%p51, %rd267, %rd140;
	or.pred  	%p52, %p51, %p50;
	@%p52 bra 	$L__BB5_73;
	add.s64 	%rd212, %rd267, %rd56;
	shl.b64 	%rd213, %rd212, 2;
	add.s64 	%rd214, %rd1, %rd213;
	ld.global.f32 	%f33, [%rd214];
$L__BB5_73:
	setp.eq.s64 	%p53, %rd12, 1;
	st.global.f32 	[%rd273], %f33;
	shl.b64 	%rd215, %rd11, 2;
	add.s64 	%rd273, %rd273, %rd215;
	@%p53 bra 	$L__BB5_94;
	add.s64 	%rd216, %rd265, 1;
	and.b64  	%rd217, %rd216, 4294967295;
	mul.lo.s64 	%rd108, %rd217, %rd132;
	sub.s64 	%rd109, %rd45, %rd108;
	or.b64  	%rd218, %rd109, %rd130;
	and.b64  	%rd219, %rd218, -4294967296;
	setp.ne.s64 	%p54, %rd219, 0;
	@%p54 bra 	$L__BB5_76;
	cvt.u32.u64 	%r63, %rd130;
	cvt.u32.u64 	%r64, %rd109;
	div.u32 	%r65, %r64, %r63;
	cvt.u64.u32 	%rd269, %r65;
	bra.uni 	$L__BB5_77;
$L__BB5_76:
	div.u64 	%rd269, %rd109, %rd130;
$L__BB5_77:
	setp.lt.u64 	%p55, %rd45, %rd108;
	or.pred  	%p56, %p71, %p55;
	mov.f32 	%f34, 0f00000000;
	@%p56 bra 	$L__BB5_83;
	or.b64  	%rd220, %rd109, %rd130;
	and.b64  	%rd221, %rd220, -4294967296;
	setp.ne.s64 	%p57, %rd221, 0;
	@%p57 bra 	$L__BB5_80;
	cvt.u32.u64 	%r66, %rd130;
	cvt.u32.u64 	%r67, %rd109;
	rem.u32 	%r68, %r67, %r66;
	cvt.u64.u32 	%rd270, %r68;
	bra.uni 	$L__BB5_81;
$L__BB5_80:
	rem.u64 	%rd270, %rd109, %rd130;
$L__BB5_81:
	setp.ne.s64 	%p58, %rd270, 0;
	setp.ge.u64 	%p59, %rd269, %rd140;
	or.pred  	%p60, %p59, %p58;
	@%p60 bra 	$L__BB5_83;
	add.s64 	%rd222, %rd269, %rd56;
	shl.b64 	%rd223, %rd222, 2;
	add.s64 	%rd224, %rd1, %rd223;
	ld.global.f32 	%f34, [%rd224];
$L__BB5_83:
	setp.eq.s64 	%p61, %rd12, 2;
	st.global.f32 	[%rd273], %f34;
	shl.b64 	%rd225, %rd11, 2;
	add.s64 	%rd273, %rd273, %rd225;
	@%p61 bra 	$L__BB5_94;
	add.s64 	%rd226, %rd265, 2;
	and.b64  	%rd227, %rd226, 4294967295;
	mul.lo.s64 	%rd117, %rd227, %rd132;
	sub.s64 	%rd118, %rd45, %rd117;
	or.b64  	%rd228, %rd118, %rd130;
	and.b64  	%rd229, %rd228, -4294967296;
	setp.ne.s64 	%p62, %rd229, 0;
	@%p62 bra 	$L__BB5_86;
	cvt.u32.u64 	%r69, %rd130;
	cvt.u32.u64 	%r70, %rd118;
	div.u32 	%r71, %r70, %r69;
	cvt.u64.u32 	%rd271, %r71;
	bra.uni 	$L__BB5_87;
$L__BB5_86:
	div.u64 	%rd271, %rd118, %rd130;
$L__BB5_87:
	setp.lt.u64 	%p63, %rd45, %rd117;
	or.pred  	%p64, %p71, %p63;
	mov.f32 	%f35, 0f00000000;
	@%p64 bra 	$L__BB5_93;
	or.b64  	%rd230, %rd118, %rd130;
	and.b64  	%rd231, %rd230, -4294967296;
	setp.ne.s64 	%p65, %rd231, 0;
	@%p65 bra 	$L__BB5_90;
	cvt.u32.u64 	%r72, %rd130;
	cvt.u32.u64 	%r73, %rd118;
	rem.u32 	%r74, %r73, %r72;
	cvt.u64.u32 	%rd272, %r74;
	bra.uni 	$L__BB5_91;
$L__BB5_90:
	rem.u64 	%rd272, %rd118, %rd130;
$L__BB5_91:
	setp.ne.s64 	%p66, %rd272, 0;
	setp.ge.u64 	%p67, %rd271, %rd140;
	or.pred  	%p68, %p67, %p66;
	@%p68 bra 	$L__BB5_93;
	add.s64 	%rd232, %rd271, %rd56;
	shl.b64 	%rd233, %rd232, 2;
	add.s64 	%rd234, %rd1, %rd233;
	ld.global.f32 	%f35, [%rd234];
$L__BB5_93:
	st.global.f32 	[%rd273], %f35;
	shl.b64 	%rd235, %rd11, 2;
	add.s64 	%rd273, %rd273, %rd235;
$L__BB5_94:
	add.s64 	%rd248, %rd248, 1;
	setp.gt.u64 	%p69, %rd129, %rd248;
	@%p69 bra 	$L__BB5_16;
	add.s32 	%r75, %r75, %r3;
	cvt.u64.u32 	%rd240, %r75;
	mul.lo.s64 	%rd236, %rd134, %rd136;
	mul.lo.s64 	%rd237, %rd236, %rd137;
	mul.lo.s64 	%rd238, %rd237, %rd139;
	setp.gt.u64 	%p70, %rd238, %rd240;
	@%p70 bra 	$L__BB5_3;
$L__BB5_96:
	ret;

}
	// .globl	transpose_filters_f32
.visible .entry transpose_filters_f32(
	.param .align 8 .b8 transpose_filters_f32_param_0[96],
	.param .u64 .ptr .align 1 transpose_filters_f32_param_1,
	.param .u64 .ptr .align 1 transpose_filters_f32_param_2,
	.param .u64 .ptr .align 1 transpose_filters_f32_param_3
)
{
	.reg .pred 	%p<9>;
	.reg .b32 	%r<36>;
	.reg .b32 	%f<2>;
	.reg .b64 	%rd<93>;

	ld.param.u64 	%rd2, [transpose_filters_f32_param_0+32];
	ld.param.u64 	%rd1, [transpose_filters_f32_param_0];
	ld.param.u64 	%rd3, [transpose_filters_f32_param_0+48];
	ld.param.u64 	%rd4, [transpose_filters_f32_param_0+56];
	ld.param.u64 	%rd42, [transpose_filters_f32_param_1];
	ld.param.u64 	%rd43, [transpose_filters_f32_param_2];
	ld.param.u64 	%rd44, [transpose_filters_f32_param_3];
	mul.lo.s64 	%rd45, %rd3, %rd4;
	mul.lo.s64 	%rd46, %rd45, %rd1;
	mul.lo.s64 	%rd5, %rd46, %rd1;
	or.b64  	%rd47, %rd4, %rd2;
	and.b64  	%rd48, %rd47, -4294967296;
	setp.ne.s64 	%p1, %rd48, 0;
	@%p1 bra 	$L__BB6_2;
	cvt.u32.u64 	%r6, %rd2;
	cvt.u32.u64 	%r7, %rd4;
	div.u32 	%r8, %r7, %r6;
	cvt.u64.u32 	%rd82, %r8;
	bra.uni 	$L__BB6_3;
$L__BB6_2:
	div.u64 	%rd82, %rd4, %rd2;
$L__BB6_3:
	mov.u32 	%r9, %ctaid.x;
	mov.u32 	%r1, %ntid.x;
	mov.u32 	%r10, %tid.x;
	mad.lo.s32 	%r35, %r9, %r1, %r10;
	cvt.u64.u32 	%rd83, %r35;
	setp.le.u64 	%p2, %rd5, %rd83;
	@%p2 bra 	$L__BB6_21;
	cvta.to.global.u64 	%rd10, %rd43;
	mov.u32 	%r11, %nctaid.x;
	mul.lo.s32 	%r3, %r1, %r11;
	cvta.to.global.u64 	%rd11, %rd42;
	cvta.to.global.u64 	%rd12, %rd44;
	and.b64  	%rd49, %rd1, -4294967296;
	cvt.u32.u64 	%r12, %rd1;
$L__BB6_5:
	setp.ne.s64 	%p3, %rd49, 0;
	@%p3 bra 	$L__BB6_7;
	cvt.u32.u64 	%r13, %rd83;
	div.u32 	%r14, %r13, %r12;
	mul.lo.s32 	%r15, %r14, %r12;
	sub.s32 	%r16, %r13, %r15;
	cvt.u64.u32 	%rd84, %r14;
	cvt.u64.u32 	%rd85, %r16;
	bra.uni 	$L__BB6_8;
$L__BB6_7:
	div.u64 	%rd84, %rd83, %rd1;
	mul.lo.s64 	%rd50, %rd84, %rd1;
	sub.s64 	%rd85, %rd83, %rd50;
$L__BB6_8:
	or.b64  	%rd51, %rd84, %rd1;
	and.b64  	%rd52, %rd51, -4294967296;
	setp.ne.s64 	%p4, %rd52, 0;
	@%p4 bra 	$L__BB6_10;
	cvt.u32.u64 	%r17, %rd1;
	cvt.u32.u64 	%r18, %rd84;
	div.u32 	%r19, %r18, %r17;
	mul.lo.s32 	%r20, %r19, %r17;
	sub.s32 	%r21, %r18, %r20;
	cvt.u64.u32 	%rd86, %r19;
	cvt.u64.u32 	%rd87, %r21;
	bra.uni 	$L__BB6_11;
$L__BB6_10:
	div.u64 	%rd86, %rd84, %rd1;
	mul.lo.s64 	%rd53, %rd86, %rd1;
	sub.s64 	%rd87, %rd84, %rd53;
$L__BB6_11:
	or.b64  	%rd54, %rd86, %rd3;
	and.b64  	%rd55, %rd54, -4294967296;
	setp.ne.s64 	%p5, %rd55, 0;
	@%p5 bra 	$L__BB6_13;
	cvt.u32.u64 	%r22, %rd3;
	cvt.u32.u64 	%r23, %rd86;
	div.u32 	%r24, %r23, %r22;
	mul.lo.s32 	%r25, %r24, %r22;
	sub.s32 	%r26, %r23, %r25;
	cvt.u64.u32 	%rd88, %r24;
	cvt.u64.u32 	%rd89, %r26;
	bra.uni 	$L__BB6_14;
$L__BB6_13:
	div.u64 	%rd88, %rd86, %rd3;
	mul.lo.s64 	%rd56, %rd88, %rd3;
	sub.s64 	%rd89, %rd86, %rd56;
$L__BB6_14:
	or.b64  	%rd57, %rd88, %rd4;
	and.b64  	%rd58, %rd57, -4294967296;
	setp.ne.s64 	%p6, %rd58, 0;
	@%p6 bra 	$L__BB6_16;
	cvt.u32.u64 	%r27, %rd4;
	cvt.u32.u64 	%r28, %rd88;
	rem.u32 	%r29, %r28, %r27;
	cvt.u64.u32 	%rd90, %r29;
	bra.uni 	$L__BB6_17;
$L__BB6_16:
	rem.u64 	%rd90, %rd88, %rd4;
$L__BB6_17:
	or.b64  	%rd59, %rd90, %rd82;
	and.b64  	%rd60, %rd59, -4294967296;
	setp.ne.s64 	%p7, %rd60, 0;
	@%p7 bra 	$L__BB6_19;
	cvt.u32.u64 	%r30, %rd82;
	cvt.u32.u64 	%r31, %rd90;
	div.u32 	%r32, %r31, %r30;
	mul.lo.s32 	%r33, %r32, %r30;
	sub.s32 	%r34, %r31, %r33;
	cvt.u64.u32 	%rd91, %r32;
	cvt.u64.u32 	%rd92, %r34;
	bra.uni 	$L__BB6_20;
$L__BB6_19:
	div.u64 	%rd91, %rd90, %rd82;
	mul.lo.s64 	%rd61, %rd91, %rd82;
	sub.s64 	%rd92, %rd90, %rd61;
$L__BB6_20:
	ld.global.u64 	%rd62, [%rd10];
	mul.lo.s64 	%rd63, %rd62, %rd90;
	ld.global.u64 	%rd64, [%rd10+8];
	mad.lo.s64 	%rd65, %rd64, %rd89, %rd63;
	ld.global.u64 	%rd66, [%rd10+16];
	mad.lo.s64 	%rd67, %rd66, %rd87, %rd65;
	ld.global.u64 	%rd68, [%rd10+24];
	mad.lo.s64 	%rd69, %rd68, %rd85, %rd67;
	mul.lo.s64 	%rd70, %rd82, %rd3;
	mad.lo.s64 	%rd71, %rd89, %rd82, %rd92;
	mad.lo.s64 	%rd72, %rd70, %rd91, %rd71;
	mad.lo.s64 	%rd73, %rd72, %rd1, %rd87;
	mad.lo.s64 	%rd74, %rd73, %rd1, %rd85;
	shl.b64 	%rd75, %rd74, 2;
	add.s64 	%rd76, %rd12, %rd75;
	shl.b64 	%rd77, %rd69, 2;
	add.s64 	%rd78, %rd11, %rd77;
	ld.global.f32 	%f1, [%rd78];
	st.global.f32 	[%rd76], %f1;
	add.s32 	%r35, %r35, %r3;
	cvt.u64.u32 	%rd83, %r35;
	mul.lo.s64 	%rd79, %rd3, %rd4;
	mul.lo.s64 	%rd80, %rd79, %rd1;
	mul.lo.s64 	%rd81, %rd80, %rd1;
	setp.gt.u64 	%p8, %rd81, %rd83;
	@%p8 bra 	$L__BB6_5;
$L__BB6_21:
	ret;

}
	// .globl	sum_transposed_filters_f32
.visible .entry sum_transposed_filters_f32(
	.param .align 8 .b8 sum_transposed_filters_f32_param_0[96],
	.param .u64 .ptr .align 1 sum_transposed_filters_f32_param_1,
	.param .u64 .ptr .align 1 sum_transposed_filters_f32_param_2,
	.param .u64 .ptr .align 1 sum_transposed_filters_f32_param_3
)
{
	.reg .pred 	%p<20>;
	.reg .b32 	%r<57>;
	.reg .b32 	%f<30>;
	.reg .b64 	%rd<160>;

	ld.param.u64 	%rd5, [sum_transposed_filters_f32_param_0+40];
	ld.param.u64 	%rd4, [sum_transposed_filters_f32_param_0+32];
	ld.param.u64 	%rd3, [sum_transposed_filters_f32_param_0];
	ld.param.u64 	%rd6, [sum_transposed_filters_f32_param_0+48];
	ld.param.u64 	%rd7, [sum_transposed_filters_f32_param_0+56];
	ld.param.u64 	%rd76, [sum_transposed_filters_f32_param_1];
	ld.param.u64 	%rd77, [sum_transposed_filters_f32_param_2];
	ld.param.u64 	%rd78, [sum_transposed_filters_f32_param_3];
	cvta.to.global.u64 	%rd1, %rd77;
	cvta.to.global.u64 	%rd2, %rd78;
	mul.lo.s64 	%rd79, %rd7, %rd6;
	mul.lo.s64 	%rd80, %rd79, %rd3;
	mul.lo.s64 	%rd8, %rd80, %rd3;
	or.b64  	%rd81, %rd7, %rd4;
	and.b64  	%rd82, %rd81, -4294967296;
	setp.ne.s64 	%p1, %rd82, 0;
	@%p1 bra 	$L__BB7_2;
	cvt.u32.u64 	%r8, %rd4;
	cvt.u32.u64 	%r9, %rd7;
	div.u32 	%r10, %r9, %r8;
	cvt.u64.u32 	%rd138, %r10;
	bra.uni 	$L__BB7_3;
$L__BB7_2:
	div.u64 	%rd138, %rd7, %rd4;
$L__BB7_3:
	mov.u32 	%r11, %ctaid.x;
	mov.u32 	%r1, %ntid.x;
	mov.u32 	%r12, %tid.x;
	mad.lo.s32 	%r56, %r11, %r1, %r12;
	cvt.u64.u32 	%rd147, %r56;
	setp.le.u64 	%p2, %rd8, %rd147;
	@%p2 bra 	$L__BB7_42;
	setp.eq.s64 	%p3, %rd5, 0;
	mov.u32 	%r13, %nctaid.x;
	mul.lo.s32 	%r3, %r1, %r13;
	@%p3 bra 	$L__BB7_8;
	and.b64  	%rd13, %rd5, 3;
	and.b64  	%rd14, %rd5, -4;
	cvta.to.global.u64 	%rd15, %rd76;
	and.b64  	%rd83, %rd3, -4294967296;
	cvt.u32.u64 	%r14, %rd3;
$L__BB7_6:
	setp.ne.s64 	%p4, %rd83, 0;
	@%p4 bra 	$L__BB7_21;
	cvt.u32.u64 	%r15, %rd147;
	div.u32 	%r16, %r15, %r14;
	mul.lo.s32 	%r17, %r16, %r14;
	sub.s32 	%r18, %r15, %r17;
	cvt.u64.u32 	%rd148, %r16;
	cvt.u64.u32 	%rd149, %r18;
	bra.uni 	$L__BB7_22;
$L__BB7_8:
	and.b64  	%rd118, %rd3, -4294967296;
	setp.ne.s64 	%p15, %rd118, 0;
	@%p15 bra 	$L__BB7_10;
	cvt.u32.u64 	%r37, %rd3;
	cvt.u32.u64 	%r38, %rd147;
	div.u32 	%r39, %r38, %r37;
	mul.lo.s32 	%r40, %r39, %r37;
	sub.s32 	%r41, %r38, %r40;
	cvt.u64.u32 	%rd140, %r39;
	cvt.u64.u32 	%rd141, %r41;
	bra.uni 	$L__BB7_11;
$L__BB7_10:
	div.u64 	%rd140, %rd147, %rd3;
	mul.lo.s64 	%rd119, %rd140, %rd3;
	sub.s64 	%rd141, %rd147, %rd119;
$L__BB7_11:
	or.b64  	%rd120, %rd140, %rd3;
	and.b64  	%rd121, %rd120, -4294967296;
	setp.ne.s64 	%p16, %rd121, 0;
	@%p16 bra 	$L__BB7_13;
	cvt.u32.u64 	%r42, %rd3;
	cvt.u32.u64 	%r43, %rd140;
	div.u32 	%r44, %r43, %r42;
	mul.lo.s32 	%r45, %r44, %r42;
	sub.s32 	%r46, %r43, %r45;
	cvt.u64.u32 	%rd142, %r44;
	cvt.u64.u32 	%rd143, %r46;
	bra.uni 	$L__BB7_14;
$L__BB7_13:
	div.u64 	%rd142, %rd140, %rd3;
	mul.lo.s64 	%rd122, %rd142, %rd3;
	sub.s64 	%rd143, %rd140, %rd122;
$L__BB7_14:
	or.b64  	%rd123, %rd142, %rd6;
	and.b64  	%rd124, %rd123, -4294967296;
	setp.ne.s64 	%p17, %rd124, 0;
	@%p17 bra 	$L__BB7_16;
	cvt.u32.u64 	%r47, %rd6;
	cvt.u32.u64 	%r48, %rd142;
	div.u32 	%r49, %r48, %r47;
	mul.lo.s32 	%r50, %r49, %r47;
	sub.s32 	%r51, %r48, %r50;
	cvt.u64.u32 	%rd144, %r49;
	cvt.u64.u32 	%rd145, %r51;
	bra.uni 	$L__BB7_17;
$L__BB7_16:
	div.u64 	%rd144, %rd142, %rd6;
	mul.lo.s64 	%rd125, %rd144, %rd6;
	sub.s64 	%rd145, %rd142, %rd125;
$L__BB7_17:
	or.b64  	%rd126, %rd144, %rd7;
	and.b64  	%rd127, %rd126, -4294967296;
	setp.ne.s64 	%p18, %rd127, 0;
	@%p18 bra 	$L__BB7_19;
	cvt.u32.u64 	%r52, %rd7;
	cvt.u32.u64 	%r53, %rd144;
	rem.u32 	%r54, %r53, %r52;
	cvt.u64.u32 	%rd146, %r54;
	bra.uni 	$L__BB7_20;
$L__BB7_19:
	rem.u64 	%rd146, %rd144, %rd7;
$L__BB7_20:
	ld.global.u64 	%rd128, [%rd2];
	mul.lo.s64 	%rd129, %rd128, %rd146;
	ld.global.u64 	%rd130, [%rd2+8];
	mad.lo.s64 	%rd131, %rd130, %rd145, %rd129;
	ld.global.u64 	%rd132, [%rd2+16];
	mad.lo.s64 	%rd133, %rd132, %rd143, %rd131;
	ld.global.u64 	%rd134, [%rd2+24];
	mad.lo.s64 	%rd135, %rd134, %rd141, %rd133;
	shl.b64 	%rd136, %rd135, 2;
	add.s64 	%rd137, %rd1, %rd136;
	ld.global.f32 	%f24, [%rd137];
	add.f32 	%f25, %f24, 0f00000000;
	st.global.f32 	[%rd137], %f25;
	add.s32 	%r56, %r56, %r3;
	cvt.u64.u32 	%rd147, %r56;
	setp.gt.u64 	%p19, %rd8, %rd147;
	@%p19 bra 	$L__BB7_8;
	bra.uni 	$L__BB7_42;
$L__BB7_21:
	div.u64 	%rd148, %rd147, %rd3;
	mul.lo.s64 	%rd84, %rd148, %rd3;
	sub.s64 	%rd149, %rd147, %rd84;
$L__BB7_22:
	or.b64  	%rd85, %rd148, %rd3;
	and.b64  	%rd86, %rd85, -4294967296;
	setp.ne.s64 	%p5, %rd86, 0;
	@%p5 bra 	$L__BB7_24;
	cvt.u32.u64 	%r19, %rd3;
	cvt.u32.u64 	%r20, %rd148;
	div.u32 	%r21, %r20, %r19;
	mul.lo.s32 	%r22, %r21, %r19;
	sub.s32 	%r23, %r20, %r22;
	cvt.u64.u32 	%rd150, %r21;
	cvt.u64.u32 	%rd151, %r23;
	bra.uni 	$L__BB7_25;
$L__BB7_24:
	div.u64 	%rd150, %rd148, %rd3;
	mul.lo.s64 	%rd87, %rd150, %rd3;
	sub.s64 	%rd151, %rd148, %rd87;
$L__BB7_25:
	or.b64  	%rd88, %rd150, %rd6;
	and.b64  	%rd89, %rd88, -4294967296;
	setp.ne.s64 	%p6, %rd89, 0;
	@%p6 bra 	$L__BB7_27;
	cvt.u32.u64 	%r24, %rd6;
	cvt.u32.u64 	%r25, %rd150;
	div.u32 	%r26, %r25, %r24;
	mul.lo.s32 	%r27, %r26, %r24;
	sub.s32 	%r28, %r25, %r27;
	cvt.u64.u32 	%rd152, %r26;
	cvt.u64.u32 	%rd153, %r28;
	bra.uni 	$L__BB7_28;
$L__BB7_27:
	div.u64 	%rd152, %rd150, %rd6;
	mul.lo.s64 	%rd90, %rd152, %rd6;
	sub.s64 	%rd153, %rd150, %rd90;
$L__BB7_28:
	or.b64  	%rd91, %rd152, %rd7;
	and.b64  	%rd92, %rd91, -4294967296;
	setp.ne.s64 	%p7, %rd92, 0;
	@%p7 bra 	$L__BB7_30;
	cvt.u32.u64 	%r29, %rd7;
	cvt.u32.u64 	%r30, %rd152;
	rem.u32 	%r31, %r30, %r29;
	cvt.u64.u32 	%rd154, %r31;
	bra.uni 	$L__BB7_31;
$L__BB7_30:
	rem.u64 	%rd154, %rd152, %rd7;
$L__BB7_31:
	or.b64  	%rd93, %rd154, %rd138;
	and.b64  	%rd94, %rd93, -4294967296;
	setp.ne.s64 	%p8, %rd94, 0;
	@%p8 bra 	$L__BB7_33;
	cvt.u32.u64 	%r32, %rd138;
	cvt.u32.u64 	%r33, %rd154;
	div.u32 	%r34, %r33, %r32;
	mul.lo.s32 	%r35, %r34, %r32;
	sub.s32 	%r36, %r33, %r35;
	cvt.u64.u32 	%rd155, %r34;
	cvt.u64.u32 	%rd156, %r36;
	bra.uni 	$L__BB7_34;
$L__BB7_33:
	div.u64 	%rd155, %rd154, %rd138;
	mul.lo.s64 	%rd95, %rd155, %rd138;
	sub.s64 	%rd156, %rd154, %rd95;
$L__BB7_34:
	setp.lt.u64 	%p9, %rd5, 4;
	ld.global.u64 	%rd96, [%rd2];
	mul.lo.s64 	%rd97, %rd96, %rd154;
	ld.global.u64 	%rd98, [%rd2+8];
	mad.lo.s64 	%rd99, %rd98, %rd153, %rd97;
	ld.global.u64 	%rd100, [%rd2+16];
	mad.lo.s64 	%rd101, %rd100, %rd151, %rd99;
	ld.global.u64 	%rd102, [%rd2+24];
	mad.lo.s64 	%rd67, %rd102, %rd149, %rd101;
	mul.lo.s64 	%rd103, %rd138, %rd6;
	mad.lo.s64 	%rd104, %rd153, %rd138, %rd156;
	mad.lo.s64 	%rd105, %rd103, %rd155, %rd104;
	mad.lo.s64 	%rd106, %rd105, %rd3, %rd151;
	mad.lo.s64 	%rd107, %rd106, %rd3, %rd149;
	shl.b64 	%rd108, %rd107, 2;
	add.s64 	%rd159, %rd15, %rd108;
	mov.f32 	%f29, 0f00000000;
	@%p9 bra 	$L__BB7_37;
	mov.f32 	%f29, 0f00000000;
	mov.u64 	%rd157, %rd14;
$L__BB7_36:
	ld.global.f32 	%f12, [%rd159];
	add.f32 	%f13, %f29, %f12;
	shl.b64 	%rd109, %rd8, 2;
	add.s64 	%rd110, %rd159, %rd109;
	ld.global.f32 	%f14, [%rd110];
	add.f32 	%f15, %f13, %f14;
	add.s64 	%rd111, %rd110, %rd109;
	ld.global.f32 	%f16, [%rd111];
	add.f32 	%f17, %f15, %f16;
	add.s64 	%rd112, %rd111, %rd109;
	ld.global.f32 	%f18, [%rd112];
	add.f32 	%f29, %f17, %f18;
	add.s64 	%rd159, %rd112, %rd109;
	add.s64 	%rd157, %rd157, -4;
	setp.ne.s64 	%p10, %rd157, 0;
	@%p10 bra 	$L__BB7_36;
$L__BB7_37:
	setp.eq.s64 	%p11, %rd13, 0;
	@%p11 bra 	$L__BB7_41;
	setp.eq.s64 	%p12, %rd13, 1;
	ld.global.f32 	%f19, [%rd159];
	add.f32 	%f29, %f29, %f19;
	@%p12 bra 	$L__BB7_41;
	shl.b64 	%rd113, %rd8, 2;
	add.s64 	%rd74, %rd159, %rd113;
	setp.eq.s64 	%p13, %rd13, 2;
	ld.global.f32 	%f20, [%rd74];
	add.f32 	%f29, %f29, %f20;
	@%p13 bra 	$L__BB7_41;
	add.s64 	%rd115, %rd74, %rd113;
	ld.global.f32 	%f21, [%rd115];
	add.f32 	%f29, %f29, %f21;
$L__BB7_41:
	shl.b64 	%rd116, %rd67, 2;
	add.s64 	%rd117, %rd1, %rd116;
	ld.global.f32 	%f22, [%rd117];
	add.f32 	%f23, %f29, %f22;
	st.global.f32 	[%rd117], %f23;
	add.s32 	%r56, %r56, %r3;
	cvt.u64.u32 	%rd147, %r56;
	setp.gt.u64 	%p14, %rd8, %rd147;
	@%p14 bra 	$L__BB7_6;
$L__BB7_42:
	ret;

}
	// .globl	unfold_input_into_patches_f64
.visible .entry unfold_input_into_patches_f64(
	.param .align 8 .b8 unfold_input_into_patches_f64_param_0[96],
	.param .u64 .ptr .align 1 unfold_input_into_patches_f64_param_1,
	.param .u64 .ptr .align 1 unfold_input_into_patches_f64_param_2,
	.param .u64 .ptr .align 1 unfold_input_into_patches_f64_param_3
)
{
	.reg .pred 	%p<61>;
	.reg .b32 	%r<28>;
	.reg .b64 	%rd<279>;
	.reg .b64 	%fd<61>;

	ld.param.u64 	%rd110, [unfold_input_into_patches_f64_param_0+80];
	ld.param.u64 	%rd108, [unfold_input_into_patches_f64_param_0+64];
	ld.param.u64 	%rd103, [unfold_input_into_patches_f64_param_0+24];
	ld.param.u64 	%rd102, [unfold_input_into_patches_f64_param_0+16];
	ld.param.u64 	%rd101, [unfold_input_into_patches_f64_param_0+8];
	ld.param.u64 	%rd100, [unfold_input_into_patches_f64_param_0];
	ld.param.u64 	%rd111, [unfold_input_into_patches_f64_param_0+88];
	ld.param.u64 	%rd109, [unfold_input_into_patches_f64_param_0+72];
	ld.param.u64 	%rd106, [unfold_input_into_patches_f64_param_0+48];
	ld.param.u64 	%rd105, [unfold_input_into_patches_f64_param_0+40];
	ld.param.u64 	%rd104, [unfold_input_into_patches_f64_param_0+32];
	ld.param.u64 	%rd114, [unfold_input_into_patches_f64_param_1];
	ld.param.u64 	%rd112, [unfold_input_into_patches_f64_param_2];
	ld.param.u64 	%rd113, [unfold_input_into_patches_f64_param_3];
	cvta.to.global.u64 	%rd1, %rd114;
	mul.lo.s64 	%rd115, %rd105, %rd104;
	mul.lo.s64 	%rd116, %rd115, %rd106;
	mul.lo.s64 	%rd117, %rd116, %rd109;
	mul.lo.s64 	%rd11, %rd117, %rd111;
	mov.u32 	%r6, %ctaid.x;
	mov.u32 	%r1, %ntid.x;
	mov.u32 	%r7, %tid.x;
	mad.lo.s32 	%r27, %r6, %r1, %r7;
	cvt.u64.u32 	%rd256, %r27;
	setp.le.u64 	%p1, %rd11, %rd256;
	@%p1 bra 	$L__BB8_59;
	cvta.to.global.u64 	%rd13, %rd112;
	mul.lo.s64 	%rd14, %rd106, %rd104;
	mul.lo.s64 	%rd118, %rd100, %rd100;
	mul.lo.s64 	%rd15, %rd118, %rd109;
	setp.eq.s64 	%p2, %rd100, 0;
	mul.lo.s64 	%rd16, %rd109, %rd111;
	@%p2 bra 	$L__BB8_59;
	and.b64  	%rd17, %rd100, 7;
	add.s64 	%rd18, %rd17, -1;
	and.b64  	%rd19, %rd100, 3;
	and.b64  	%rd20, %rd100, -8;
	and.b64  	%rd21, %rd100, 1;
	shl.b64 	%rd22, %rd16, 6;
	mul.lo.s64 	%rd23, %rd16, 56;
	mul.lo.s64 	%rd24, %rd16, 48;
	mul.lo.s64 	%rd25, %rd16, 40;
	shl.b64 	%rd26, %rd16, 5;
	mul.lo.s64 	%rd27, %rd16, 24;
	shl.b64 	%rd28, %rd16, 4;
	shl.b64 	%rd29, %rd16, 3;
	cvta.to.global.u64 	%rd30, %rd113;
	mov.u32 	%r8, %nctaid.x;
	mul.lo.s32 	%r3, %r1, %r8;
	mul.lo.s64 	%rd31, %rd15, %rd14;
	cvt.u32.u64 	%r9, %rd111;
$L__BB8_3:
	and.b64  	%rd119, %rd111, -4294967296;
	setp.ne.s64 	%p3, %rd119, 0;
	@%p3 bra 	$L__BB8_5;
	cvt.u32.u64 	%r10, %rd256;
	div.u32 	%r11, %r10, %r9;
	mul.lo.s32 	%r12, %r11, %r9;
	sub.s32 	%r13, %r10, %r12;
	cvt.u64.u32 	%rd257, %r11;
	cvt.u64.u32 	%rd258, %r13;
	bra.uni 	$L__BB8_6;
$L__BB8_5:
	div.u64 	%rd257, %rd256, %rd111;
	mul.lo.s64 	%rd120, %rd257, %rd111;
	sub.s64 	%rd258, %rd256, %rd120;
$L__BB8_6:
	or.b64  	%rd121, %rd257, %rd109;
	and.b64  	%rd122, %rd121, -4294967296;
	setp.ne.s64 	%p4, %rd122, 0;
	@%p4 bra 	$L__BB8_8;
	cvt.u32.u64 	%r14, %rd109;
	cvt.u32.u64 	%r15, %rd257;
	div.u32 	%r16, %r15, %r14;
	mul.lo.s32 	%r17, %r16, %r14;
	sub.s32 	%r18, %r15, %r17;
	cvt.u64.u32 	%rd259, %r16;
	cvt.u64.u32 	%rd260, %r18;
	bra.uni 	$L__BB8_9;
$L__BB8_8:
	div.u64 	%rd259, %rd257, %rd109;
	mul.lo.s64 	%rd123, %rd259, %rd109;
	sub.s64 	%rd260, %rd257, %rd123;
$L__BB8_9:
	or.b64  	%rd124, %rd259, %rd14;
	and.b64  	%rd125, %rd124, -4294967296;
	setp.ne.s64 	%p5, %rd125, 0;
	@%p5 bra 	$L__BB8_11;
	cvt.u32.u64 	%r19, %rd14;
	cvt.u32.u64 	%r20, %rd259;
	div.u32 	%r21, %r20, %r19;
	mul.lo.s32 	%r22, %r21, %r19;
	sub.s32 	%r23, %r20, %r22;
	cvt.u64.u32 	%rd261, %r21;
	cvt.u64.u32 	%rd262, %r23;
	bra.uni 	$L__BB8_12;
$L__BB8_11:
	div.u64 	%rd261, %rd259, %rd14;
	mul.lo.s64 	%rd126, %rd261, %rd14;
	sub.s64 	%rd262, %rd259, %rd126;
$L__BB8_12:
	or.b64  	%rd127, %rd261, %rd105;
	and.b64  	%rd128, %rd127, -4294967296;
	setp.ne.s64 	%p6, %rd128, 0;
	@%p6 bra 	$L__BB8_14;
	cvt.u32.u64 	%r24, %rd105;
	cvt.u32.u64 	%r25, %rd261;
	rem.u32 	%r26, %r25, %r24;
	cvt.u64.u32 	%rd263, %r26;
	bra.uni 	$L__BB8_15;
$L__BB8_14:
	rem.u64 	%rd263, %rd261, %rd105;
$L__BB8_15:
	mul.lo.s64 	%rd130, %rd15, %rd262;
	mad.lo.s64 	%rd131, %rd31, %rd263, %rd130;
	add.s64 	%rd132, %rd131, %rd260;
	mad.lo.s64 	%rd133, %rd132, %rd111, %rd258;
	shl.b64 	%rd134, %rd133, 3;
	add.s64 	%rd278, %rd30, %rd134;
	mul.lo.s64 	%rd135, %rd260, %rd101;
	sub.s64 	%rd55, %rd135, %rd102;
	mul.lo.s64 	%rd136, %rd258, %rd101;
	sub.s64 	%rd56, %rd136, %rd102;
	mov.b64 	%rd264, 0;
$L__BB8_16:
	setp.lt.u64 	%p7, %rd100, 8;
	mad.lo.s64 	%rd59, %rd264, %rd103, %rd55;
	mov.b64 	%rd273, 0;
	@%p7 bra 	$L__BB8_35;
	mov.b64 	%rd268, 0;
	mov.u64 	%rd267, %rd20;
$L__BB8_18:
	.pragma "nounroll";
	setp.ge.u64 	%p8, %rd59, %rd108;
	mad.lo.s64 	%rd63, %rd268, %rd103, %rd56;
	setp.ge.u64 	%p9, %rd63, %rd110;
	or.pred  	%p10, %p8, %p9;
	mov.f64 	%fd46, 0d0000000000000000;
	@%p10 bra 	$L__BB8_20;
	ld.global.u64 	%rd140, [%rd13+16];
	mul.lo.s64 	%rd141, %rd140, %rd59;
	ld.global.u64 	%rd142, [%rd13+24];
	mad.lo.s64 	%rd143, %rd142, %rd63, %rd141;
	shl.b64 	%rd144, %rd143, 3;
	add.s64 	%rd145, %rd1, %rd144;
	ld.global.f64 	%fd46, [%rd145];
$L__BB8_20:
	st.global.f64 	[%rd278], %fd46;
	add.s64 	%rd64, %rd63, %rd103;
	setp.ge.u64 	%p12, %rd64, %rd110;
	or.pred  	%p13, %p8, %p12;
	mov.f64 	%fd47, 0d0000000000000000;
	@%p13 bra 	$L__BB8_22;
	ld.global.u64 	%rd146, [%rd13+16];
	mul.lo.s64 	%rd147, %rd146, %rd59;
	ld.global.u64 	%rd148, [%rd13+24];
	mad.lo.s64 	%rd149, %rd148, %rd64, %rd147;
	shl.b64 	%rd150, %rd149, 3;
	add.s64 	%rd151, %rd1, %rd150;
	ld.global.f64 	%fd47, [%rd151];
$L__BB8_22:
	add.s64 	%rd152, %rd278, %rd29;
	st.global.f64 	[%rd152], %fd47;
	add.s64 	%rd65, %rd64, %rd103;
	setp.ge.u64 	%p15, %rd65, %rd110;
	or.pred  	%p16, %p8, %p15;
	mov.f64 	%fd48, 0d0000000000000000;
	@%p16 bra 	$L__BB8_24;
	ld.global.u64 	%rd153, [%rd13+16];
	mul.lo.s64 	%rd154, %rd153, %rd59;
	ld.global.u64 	%rd155, [%rd13+24];
	mad.lo.s64 	%rd156, %rd155, %rd65, %rd154;
	shl.b64 	%rd157, %rd156, 3;
	add.s64 	%rd158, %rd1, %rd157;
	ld.global.f64 	%fd48, [%rd158];
$L__BB8_24:
	add.s64 	%rd159, %rd278, %rd28;
	st.global.f64 	[%rd159], %fd48;
	add.s64 	%rd66, %rd65, %rd103;
	setp.ge.u64 	%p18, %rd66, %rd110;
	or.pred  	%p19, %p8, %p18;
	mov.f64 	%fd49, 0d0000000000000000;
	@%p19 bra 	$L__BB8_26;
	ld.global.u64 	%rd160, [%rd13+16];
	mul.lo.s64 	%rd161, %rd160, %rd59;
	ld.global.u64 	%rd162, [%rd13+24];
	mad.lo.s64 	%rd163, %rd162, %rd66, %rd161;
	shl.b64 	%rd164, %rd163, 3;
	add.s64 	%rd165, %rd1, %rd164;
	ld.global.f64 	%fd49, [%rd165];
$L__BB8_26:
	add.s64 	%rd166, %rd278, %rd27;
	st.global.f64 	[%rd166], %fd49;
	add.s64 	%rd67, %rd66, %rd103;
	setp.ge.u64 	%p21, %rd67, %rd110;
	or.pred  	%p22, %p8, %p21;
	mov.f64 	%fd50, 0d0000000000000000;
	@%p22 bra 	$L__BB8_28;
	ld.global.u64 	%rd167, [%rd13+16];
	mul.lo.s64 	%rd168, %rd167, %rd59;
	ld.global.u64 	%rd169, [%rd13+24];
	mad.lo.s64 	%rd170, %rd169, %rd67, %rd168;
	shl.b64 	%rd171, %rd170, 3;
	add.s64 	%rd172, %rd1, %rd171;
	ld.global.f64 	%fd50, [%rd172];
$L__BB8_28:
	add.s64 	%rd173, %rd278, %rd26;
	st.global.f64 	[%rd173], %fd50;
	add.s64 	%rd68, %rd67, %rd103;
	setp.ge.u64 	%p24, %rd68, %rd110;
	or.pred  	%p25, %p8, %p24;
	mov.f64 	%fd51, 0d0000000000000000;
	@%p25 bra 	$L__BB8_30;
	ld.global.u64 	%rd174, [%rd13+16];
	mul.lo.s64 	%rd175, %rd174, %rd59;
	ld.global.u64 	%rd176, [%rd13+24];
	mad.lo.s64 	%rd177, %rd176, %rd68, %rd175;
	shl.b64 	%rd178, %rd177, 3;
	add.s64 	%rd179, %rd1, %rd178;
	ld.global.f64 	%fd51, [%rd179];
$L__BB8_30:
	add.s64 	%rd180, %rd278, %rd25;
	st.global.f64 	[%rd180], %fd51;
	add.s64 	%rd69, %rd68, %rd103;
	setp.ge.u64 	%p27, %rd69, %rd110;
	or.pred  	%p28, %p8, %p27;
	mov.f64 	%fd52, 0d0000000000000000;
	@%p28 bra 	$L__BB8_32;
	ld.global.u64 	%rd181, [%rd13+16];
	mul.lo.s64 	%rd182, %rd181, %rd59;
	ld.global.u64 	%rd183, [%rd13+24];
	mad.lo.s64 	%rd184, %rd183, %rd69, %rd182;
	shl.b64 	%rd185, %rd184, 3;
	add.s64 	%rd186, %rd1, %rd185;
	ld.global.f64 	%fd52, [%rd186];
$L__BB8_32:
	add.s64 	%rd187, %rd278, %rd24;
	st.global.f64 	[%rd187], %fd52;
	add.s64 	%rd70, %rd69, %rd103;
	setp.ge.u64 	%p30, %rd70, %rd110;
	or.pred  	%p31, %p8, %p30;
	mov.f64 	%fd53, 0d0000000000000000;
	@%p31 bra 	$L__BB8_34;
	ld.global.u64 	%rd188, [%rd13+16];
	mul.lo.s64 	%rd189, %rd188, %rd59;
	ld.global.u64 	%rd190, [%rd13+24];
	mad.lo.s64 	%rd191, %rd190, %rd70, %rd189;
	shl.b64 	%rd192, %rd191, 3;
	add.s64 	%rd193, %rd1, %rd192;
	ld.global.f64 	%fd53, [%rd193];
$L__BB8_34:
	add.s64 	%rd194, %rd278, %rd23;
	st.global.f64 	[%rd194], %fd53;
	add.s64 	%rd268, %rd268, 8;
	add.s64 	%rd267, %rd267, -8;
	add.s64 	%rd278, %rd278, %rd22;
	setp.ne.s64 	%p32, %rd267, 0;
	mov.u64 	%rd273, %rd20;
	@%p32 bra 	$L__BB8_18;
$L__BB8_35:
	setp.eq.s64 	%p33, %rd17, 0;
	@%p33 bra 	$L__BB8_57;
	setp.lt.u64 	%p34, %rd18, 3;
	@%p34 bra 	$L__BB8_46;
	setp.ge.u64 	%p35, %rd59, %rd108;
	mad.lo.s64 	%rd77, %rd273, %rd103, %rd56;
	setp.ge.u64 	%p36, %rd77, %rd110;
	or.pred  	%p37, %p35, %p36;
	mov.f64 	%fd54, 0d0000000000000000;
	@%p37 bra 	$L__BB8_39;
	ld.global.u64 	%rd196, [%rd13+16];
	mul.lo.s64 	%rd197, %rd196, %rd59;
	ld.global.u64 	%rd198, [%rd13+24];
	mad.lo.s64 	%rd199, %rd198, %rd77, %rd197;
	shl.b64 	%rd200, %rd199, 3;
	add.s64 	%rd201, %rd1, %rd200;
	ld.global.f64 	%fd54, [%rd201];
$L__BB8_39:
	st.global.f64 	[%rd278], %fd54;
	add.s64 	%rd202, %rd273, 1;
	and.b64  	%rd203, %rd202, 4294967295;
	mad.lo.s64 	%rd78, %rd203, %rd103, %rd56;
	setp.ge.u64 	%p39, %rd78, %rd110;
	or.pred  	%p40, %p35, %p39;
	mov.f64 	%fd55, 0d0000000000000000;
	@%p40 bra 	$L__BB8_41;
	ld.global.u64 	%rd204, [%rd13+16];
	mul.lo.s64 	%rd205, %rd204, %rd59;
	ld.global.u64 	%rd206, [%rd13+24];
	mad.lo.s64 	%rd207, %rd206, %rd78, %rd205;
	shl.b64 	%rd208, %rd207, 3;
	add.s64 	%rd209, %rd1, %rd208;
	ld.global.f64 	%fd55, [%rd209];
$L__BB8_41:
	shl.b64 	%rd210, %rd16, 3;
	add.s64 	%rd79, %rd278, %rd210;
	st.global.f64 	[%rd79], %fd55;
	add.s64 	%rd211, %rd273, 2;
	and.b64  	%rd212, %rd211, 4294967295;
	mad.lo.s64 	%rd80, %rd212, %rd103, %rd56;
	setp.ge.u64 	%p42, %rd80, %rd110;
	or.pred  	%p43, %p35, %p42;
	mov.f64 	%fd56, 0d0000000000000000;
	@%p43 bra 	$L__BB8_43;
	ld.global.u64 	%rd213, [%rd13+16];
	mul.lo.s64 	%rd214, %rd213, %rd59;
	ld.global.u64 	%rd215, [%rd13+24];
	mad.lo.s64 	%rd216, %rd215, %rd80, %rd214;
	shl.b64 	%rd217, %rd216, 3;
	add.s64 	%rd218, %rd1, %rd217;
	ld.global.f64 	%fd56, [%rd218];
$L__BB8_43:
	shl.b64 	%rd219, %rd16, 3;
	add.s64 	%rd81, %rd79, %rd219;
	st.global.f64 	[%rd81], %fd56;
	add.s64 	%rd220, %rd273, 3;
	and.b64  	%rd221, %rd220, 4294967295;
	mad.lo.s64 	%rd82, %rd221, %rd103, %rd56;
	setp.ge.u64 	%p45, %rd82, %rd110;
	or.pred  	%p46, %p35, %p45;
	mov.f64 	%fd57, 0d0000000000000000;
	@%p46 bra 	$L__BB8_45;
	ld.global.u64 	%rd222, [%rd13+16];
	mul.lo.s64 	%rd223, %rd222, %rd59;
	ld.global.u64 	%rd224, [%rd13+24];
	mad.lo.s64 	%rd225, %rd224, %rd82, %rd223;
	shl.b64 	%rd226, %rd225, 3;
	add.s64 	%rd227, %rd1, %rd226;
	ld.global.f64 	%fd57, [%rd227];
$L__BB8_45:
	shl.b64 	%rd228, %rd16, 3;
	add.s64 	%rd229, %rd81, %rd228;
	st.global.f64 	[%rd229], %fd57;
	add.s64 	%rd278, %rd229, %rd228;
	add.s64 	%rd230, %rd273, 4;
	and.b64  	%rd273, %rd230, 4294967295;
$L__BB8_46:
	setp.eq.s64 	%p47, %rd19, 0;
	@%p47 bra 	$L__BB8_57;
	setp.eq.s64 	%p48, %rd19, 1;
	@%p48 bra 	$L__BB8_53;
	setp.ge.u64 	%p49, %rd59, %rd108;
	mad.lo.s64 	%rd88, %rd273, %rd103, %rd56;
	setp.ge.u64 	%p50, %rd88, %rd110;
	or.pred  	%p51, %p49, %p50;
	mov.f64 	%fd58, 0d0000000000000000;
	@%p51 bra 	$L__BB8_50;
	ld.global.u64 	%rd232, [%rd13+16];
	mul.lo.s64 	%rd233, %rd232, %rd59;
	ld.global.u64 	%rd234, [%rd13+24];
	mad.lo.s64 	%rd235, %rd234, %rd88, %rd233;
	shl.b64 	%rd236, %rd235, 3;
	add.s64 	%rd237, %rd1, %rd236;
	ld.global.f64 	%fd58, [%rd237];
$L__BB8_50:
	st.global.f64 	[%rd278], %fd58;
	add.s64 	%rd238, %rd273, 1;
	and.b64  	%rd239, %rd238, 4294967295;
	mad.lo.s64 	%rd89, %rd239, %rd103, %rd56;
	setp.ge.u64 	%p53, %rd89, %rd110;
	or.pred  	%p54, %p49, %p53;
	mov.f64 	%fd59, 0d0000000000000000;
	@%p54 bra 	$L__BB8_52;
	ld.global.u64 	%rd240, [%rd13+16];
	mul.lo.s64 	%rd241, %rd240, %rd59;
	ld.global.u64 	%rd242, [%rd13+24];
	mad.lo.s64 	%rd243, %rd242, %rd89, %rd241;
	shl.b64 	%rd244, %rd243, 3;
	add.s64 	%rd245, %rd1, %rd244;
	ld.global.f64 	%fd59, [%rd245];
$L__BB8_52:
	shl.b64 	%rd246, %rd16, 3;
	add.s64 	%rd247, %rd278, %rd246;
	st.global.f64 	[%rd247], %fd59;
	add.s64 	%rd278, %rd247, %rd246;
	add.s64 	%rd248, %rd273, 2;
	and.b64  	%rd273, %rd248, 4294967295;
$L__BB8_53:
	setp.eq.s64 	%p55, %rd21, 0;
	@%p55 bra 	$L__BB8_57;
	setp.ge.u64 	%p56, %rd59, %rd108;
	mad.lo.s64 	%rd95, %rd273, %rd103, %rd56;
	setp.ge.u64 	%p57, %rd95, %rd110;
	or.pred  	%p58, %p56, %p57;
	mov.f64 	%fd60, 0d0000000000000000;
	@%p58 bra 	$L__BB8_56;
	ld.global.u64 	%rd249, [%rd13+16];
	mul.lo.s64 	%rd250, %rd249, %rd59;
	ld.global.u64 	%rd251, [%rd13+24];
	mad.lo.s64 	%rd252, %rd251, %rd95, %rd250;
	shl.b64 	%rd253, %rd252, 3;
	add.s64 	%rd254, %rd1, %rd253;
	ld.global.f64 	%fd60, [%rd254];
$L__BB8_56:
	st.global.f64 	[%rd278], %fd60;
	shl.b64 	%rd255, %rd16, 3;
	add.s64 	%rd278, %rd278, %rd255;
$L__BB8_57:
	add.s64 	%rd264, %rd264, 1;
	setp.gt.u64 	%p59, %rd100, %rd264;
	@%p59 bra 	$L__BB8_16;
	add.s32 	%r27, %r27, %r3;
	cvt.u64.u32 	%rd256, %r27;
	setp.gt.u64 	%p60, %rd11, %rd256;
	@%p60 bra 	$L__BB8_3;
$L__BB8_59:
	ret;

}
	// .globl	unfold_output_into_patches_f64
.visible .entry unfold_output_into_patches_f64(
	.param .align 8 .b8 unfold_output_into_patches_f64_param_0[96],
	.param .u64 .ptr .align 1 unfold_output_into_patches_f64_param_1,
	.param .u64 .ptr .align 1 unfold_output_into_patches_f64_param_2
)
{
	.reg .pred 	%p<72>;
	.reg .b32 	%r<76>;
	.reg .b64 	%rd<274>;
	.reg .b64 	%fd<36>;

	ld.param.u64 	%rd140, [unfold_output_into_patches_f64_param_0+88];
	ld.param.u64 	%rd138, [unfold_output_into_patches_f64_param_0+72];
	ld.param.u64 	%rd132, [unfold_output_into_patches_f64_param_0+24];
	ld.param.u64 	%rd131, [unfold_output_into_patches_f64_param_0+16];
	ld.param.u64 	%rd130, [unfold_output_into_patches_f64_param_0+8];
	ld.param.u64 	%rd129, [unfold_output_into_patches_f64_param_0];
	ld.param.u64 	%rd139, [unfold_output_into_patches_f64_param_0+80];
	ld.param.u64 	%rd137, [unfold_output_into_patches_f64_param_0+64];
	ld.param.u64 	%rd136, [unfold_output_into_patches_f64_param_0+56];
	ld.param.u64 	%rd134, [unfold_output_into_patches_f64_param_0+40];
	ld.param.u64 	%rd142, [unfold_output_into_patches_f64_param_1];
	cvta.to.global.u64 	%rd1, %rd142;
	mul.lo.s64 	%rd143, %rd134, %rd136;
	mul.lo.s64 	%rd144, %rd143, %rd137;
	mul.lo.s64 	%rd145, %rd144, %rd139;
	mov.u32 	%r6, %ctaid.x;
	mov.u32 	%r1, %ntid.x;
	mov.u32 	%r7, %tid.x;
	mad.lo.s32 	%r75, %r6, %r1, %r7;
	cvt.u64.u32 	%rd240, %r75;
	setp.le.u64 	%p3, %rd145, %rd240;
	@%p3 bra 	$L__BB9_96;
	setp.eq.s64 	%p4, %rd129, 0;
	mul.lo.s64 	%rd11, %rd137, %rd139;
	@%p4 bra 	$L__BB9_96;
	and.b64  	%rd12, %rd129, 3;
	and.b64  	%rd13, %rd129, -4;
	shl.b64 	%rd14, %rd132, 2;
	shl.b64 	%rd15, %rd132, 1;
	mul.lo.s64 	%rd16, %rd132, 3;
	shl.b64 	%rd17, %rd11, 5;
	mul.lo.s64 	%rd18, %rd11, 24;
	shl.b64 	%rd19, %rd11, 4;
	shl.b64 	%rd20, %rd11, 3;
	mov.u32 	%r8, %nctaid.x;
	mul.lo.s32 	%r3, %r1, %r8;
	cvt.u32.u64 	%r9, %rd139;
$L__BB9_3:
	and.b64  	%rd146, %rd139, -4294967296;
	setp.ne.s64 	%p5, %rd146, 0;
	@%p5 bra 	$L__BB9_5;
	cvt.u32.u64 	%r10, %rd240;
	div.u32 	%r11, %r10, %r9;
	mul.lo.s32 	%r12, %r11, %r9;
	sub.s32 	%r13, %r10, %r12;
	cvt.u64.u32 	%rd241, %r11;
	cvt.u64.u32 	%rd242, %r13;
	bra.uni 	$L__BB9_6;
$L__BB9_5:
	div.u64 	%rd241, %rd240, %rd139;
	mul.lo.s64 	%rd147, %rd241, %rd139;
	sub.s64 	%rd242, %rd240, %rd147;
$L__BB9_6:
	or.b64  	%rd148, %rd241, %rd137;
	and.b64  	%rd149, %rd148, -4294967296;
	setp.ne.s64 	%p6, %rd149, 0;
	@%p6 bra 	$L__BB9_8;
	cvt.u32.u64 	%r14, %rd137;
	cvt.u32.u64 	%r15, %rd241;
	div.u32 	%r16, %r15, %r14;
	mul.lo.s32 	%r17, %r16, %r14;
	sub.s32 	%r18, %r15, %r17;
	cvt.u64.u32 	%rd243, %r16;
	cvt.u64.u32 	%rd244, %r18;
	bra.uni 	$L__BB9_9;
$L__BB9_8:
	div.u64 	%rd243, %rd241, %rd137;
	mul.lo.s64 	%rd150, %rd243, %rd137;
	sub.s64 	%rd244, %rd241, %rd150;
$L__BB9_9:
	or.b64  	%rd151, %rd243, %rd136;
	and.b64  	%rd152, %rd151, -4294967296;
	setp.ne.s64 	%p7, %rd152, 0;
	@%p7 bra 	$L__BB9_11;
	cvt.u32.u64 	%r19, %rd136;
	cvt.u32.u64 	%r20, %rd243;
	div.u32 	%r21, %r20, %r19;
	mul.lo.s32 	%r22, %r21, %r19;
	sub.s32 	%r23, %r20, %r22;
	cvt.u64.u32 	%rd245, %r21;
	cvt.u64.u32 	%rd246, %r23;
	bra.uni 	$L__BB9_12;
$L__BB9_11:
	div.u64 	%rd245, %rd243, %rd136;
	mul.lo.s64 	%rd153, %rd245, %rd136;
	sub.s64 	%rd246, %rd243, %rd153;
$L__BB9_12:
	or.b64  	%rd154, %rd245, %rd134;
	and.b64  	%rd155, %rd154, -4294967296;
	setp.ne.s64 	%p8, %rd155, 0;
	@%p8 bra 	$L__BB9_14;
	cvt.u32.u64 	%r24, %rd134;
	cvt.u32.u64 	%r25, %rd245;
	rem.u32 	%r26, %r25, %r24;
	cvt.u64.u32 	%rd247, %r26;
	bra.uni 	$L__BB9_15;
$L__BB9_14:
	rem.u64 	%rd247, %rd245, %rd134;
$L__BB9_15:
	ld.param.u64 	%rd239, [unfold_output_into_patches_f64_param_2];
	mul.lo.s64 	%rd157, %rd129, %rd129;
	mul.lo.s64 	%rd158, %rd157, %rd137;
	mul.lo.s64 	%rd159, %rd158, %rd246;
	mul.lo.s64 	%rd160, %rd158, %rd136;
	mad.lo.s64 	%rd161, %rd160, %rd247, %rd159;
	add.s64 	%rd162, %rd161, %rd244;
	mad.lo.s64 	%rd163, %rd162, %rd139, %rd242;
	cvta.to.global.u64 	%rd164, %rd239;
	shl.b64 	%rd165, %rd163, 3;
	add.s64 	%rd273, %rd164, %rd165;
	add.s64 	%rd44, %rd244, %rd131;
	add.s64 	%rd45, %rd242, %rd131;
	mov.b64 	%rd248, 0;
$L__BB9_16:
	mul.lo.s64 	%rd48, %rd248, %rd132;
	sub.s64 	%rd49, %rd44, %rd48;
	or.b64  	%rd166, %rd49, %rd130;
	and.b64  	%rd167, %rd166, -4294967296;
	setp.ne.s64 	%p9, %rd167, 0;
	@%p9 bra 	$L__BB9_18;
	cvt.u32.u64 	%r27, %rd130;
	cvt.u32.u64 	%r28, %rd49;
	div.u32 	%r29, %r28, %r27;
	cvt.u64.u32 	%rd250, %r29;
	bra.uni 	$L__BB9_19;
$L__BB9_18:
	div.u64 	%rd250, %rd49, %rd130;
$L__BB9_19:
	setp.lt.u64 	%p11, %rd44, %rd48;
	mov.pred 	%p71, -1;
	@%p11 bra 	$L__BB9_24;
	@%p9 bra 	$L__BB9_22;
	cvt.u32.u64 	%r30, %rd130;
	cvt.u32.u64 	%r31, %rd49;
	rem.u32 	%r32, %r31, %r30;
	cvt.u64.u32 	%rd251, %r32;
	bra.uni 	$L__BB9_23;
$L__BB9_22:
	rem.u64 	%rd251, %rd49, %rd130;
$L__BB9_23:
	setp.ne.s64 	%p13, %rd251, 0;
	setp.ge.u64 	%p14, %rd250, %rd138;
	or.pred  	%p71, %p14, %p13;
$L__BB9_24:
	setp.lt.u64 	%p15, %rd129, 4;
	mul.lo.s64 	%rd56, %rd250, %rd140;
	mov.b64 	%rd265, 0;
	@%p15 bra 	$L__BB9_63;
	mov.b64 	%rd253, 0;
	mov.u64 	%rd254, %rd13;
	mov.u64 	%rd255, %rd253;
$L__BB9_26:
	mul.lo.s64 	%rd61, %rd255, %rd132;
	sub.s64 	%rd62, %rd45, %rd61;
	or.b64  	%rd173, %rd62, %rd130;
	and.b64  	%rd174, %rd173, -4294967296;
	setp.ne.s64 	%p16, %rd174, 0;
	@%p16 bra 	$L__BB9_28;
	cvt.u32.u64 	%r33, %rd130;
	cvt.u32.u64 	%r34, %rd62;
	div.u32 	%r35, %r34, %r33;
	cvt.u64.u32 	%rd256, %r35;
	bra.uni 	$L__BB9_29;
$L__BB9_28:
	div.u64 	%rd256, %rd62, %rd130;
$L__BB9_29:
	setp.lt.u64 	%p17, %rd45, %rd253;
	or.pred  	%p18, %p71, %p17;
	mov.f64 	%fd29, 0d0000000000000000;
	@%p18 bra 	$L__BB9_35;
	or.b64  	%rd175, %rd62, %rd130;
	and.b64  	%rd176, %rd175, -4294967296;
	setp.ne.s64 	%p19, %rd176, 0;
	@%p19 bra 	$L__BB9_32;
	cvt.u32.u64 	%r36, %rd130;
	cvt.u32.u64 	%r37, %rd62;
	rem.u32 	%r38, %r37, %r36;
	cvt.u64.u32 	%rd257, %r38;
	bra.uni 	$L__BB9_33;
$L__BB9_32:
	rem.u64 	%rd257, %rd62, %rd130;
$L__BB9_33:
	setp.ne.s64 	%p20, %rd257, 0;
	setp.ge.u64 	%p21, %rd256, %rd140;
	or.pred  	%p22, %p21, %p20;
	@%p22 bra 	$L__BB9_35;
	add.s64 	%rd177, %rd256, %rd56;
	shl.b64 	%rd178, %rd177, 3;
	add.s64 	%rd179, %rd1, %rd178;
	ld.global.f64 	%fd29, [%rd179];
$L__BB9_35:
	st.global.f64 	[%rd273], %fd29;
	add.s64 	%rd69, %rd61, %rd132;
	sub.s64 	%rd70, %rd45, %rd69;
	or.b64  	%rd180, %rd70, %rd130;
	and.b64  	%rd181, %rd180, -4294967296;
	setp.ne.s64 	%p23, %rd181, 0;
	@%p23 bra 	$L__BB9_37;
	cvt.u32.u64 	%r39, %rd130;
	cvt.u32.u64 	%r40, %rd70;
	div.u32 	%r41, %r40, %r39;
	cvt.u64.u32 	%rd258, %r41;
	bra.uni 	$L__BB9_38;
$L__BB9_37:
	div.u64 	%rd258, %rd70, %rd130;
$L__BB9_38:
	add.s64 	%rd182, %rd132, %rd253;
	setp.lt.u64 	%p24, %rd45, %rd182;
	or.pred  	%p25, %p71, %p24;
	mov.f64 	%fd30, 0d0000000000000000;
	@%p25 bra 	$L__BB9_44;
	or.b64  	%rd183, %rd70, %rd130;
	and.b64  	%rd184, %rd183, -4294967296;
	setp.ne.s64 	%p26, %rd184, 0;
	@%p26 bra 	$L__BB9_41;
	cvt.u32.u64 	%r42, %rd130;
	cvt.u32.u64 	%r43, %rd70;
	rem.u32 	%r44, %r43, %r42;
	cvt.u64.u32 	%rd259, %r44;
	bra.uni 	$L__BB9_42;
$L__BB9_41:
	rem.u64 	%rd259, %rd70, %rd130;
$L__BB9_42:
	setp.ne.s64 	%p27, %rd259, 0;
	setp.ge.u64 	%p28, %rd258, %rd140;
	or.pred  	%p29, %p28, %p27;
	@%p29 bra 	$L__BB9_44;
	add.s64 	%rd185, %rd258, %rd56;
	shl.b64 	%rd186, %rd185, 3;
	add.s64 	%rd187, %rd1, %rd186;
	ld.global.f64 	%fd30, [%rd187];
$L__BB9_44:
	add.s64 	%rd188, %rd273, %rd20;
	st.global.f64 	[%rd188], %fd30;
	add.s64 	%rd77, %rd69, %rd132;
	sub.s64 	%rd78, %rd45, %rd77;
	or.b64  	%rd189, %rd78, %rd130;
	and.b64  	%rd190, %rd189, -4294967296;
	setp.ne.s64 	%p30, %rd190, 0;
	@%p30 bra 	$L__BB9_46;
	cvt.u32.u64 	%r45, %rd130;
	cvt.u32.u64 	%r46, %rd78;
	div.u32 	%r47, %r46, %r45;
	cvt.u64.u32 	%rd260, %r47;
	bra.uni 	$L__BB9_47;
$L__BB9_46:
	div.u64 	%rd260, %rd78, %rd130;
$L__BB9_47:
	add.s64 	%rd191, %rd15, %rd253;
	setp.lt.u64 	%p31, %rd45, %rd191;
	or.pred  	%p32, %p71, %p31;
	mov.f64 	%fd31, 0d0000000000000000;
	@%p32 bra 	$L__BB9_53;
	or.b64  	%rd192, %rd78, %rd130;
	and.b64  	%rd193, %rd192, -4294967296;
	setp.ne.s64 	%p33, %rd193, 0;
	@%p33 bra 	$L__BB9_50;
	cvt.u32.u64 	%r48, %rd130;
	cvt.u32.u64 	%r49, %rd78;
	rem.u32 	%r50, %r49, %r48;
	cvt.u64.u32 	%rd261, %r50;
	bra.uni 	$L__BB9_51;
$L__BB9_50:
	rem.u64 	%rd261, %rd78, %rd130;
$L__BB9_51:
	setp.ne.s64 	%p34, %rd261, 0;
	setp.ge.u64 	%p35, %rd260, %rd140;
	or.pred  	%p36, %p35, %p34;
	@%p36 bra 	$L__BB9_53;
	add.s64 	%rd194, %rd260, %rd56;
	shl.b64 	%rd195, %rd194, 3;
	add.s64 	%rd196, %rd1, %rd195;
	ld.global.f64 	%fd31, [%rd196];
$L__BB9_53:
	add.s64 	%rd197, %rd273, %rd19;
	st.global.f64 	[%rd197], %fd31;
	add.s64 	%rd198, %rd77, %rd132;
	sub.s64 	%rd85, %rd45, %rd198;
	or.b64  	%rd199, %rd85, %rd130;
	and.b64  	%rd200, %rd199, -4294967296;
	setp.ne.s64 	%p37, %rd200, 0;
	@%p37 bra 	$L__BB9_55;
	cvt.u32.u64 	%r51, %rd130;
	cvt.u32.u64 	%r52, %rd85;
	div.u32 	%r53, %r52, %r51;
	cvt.u64.u32 	%rd262, %r53;
	bra.uni 	$L__BB9_56;
$L__BB9_55:
	div.u64 	%rd262, %rd85, %rd130;
$L__BB9_56:
	add.s64 	%rd201, %rd16, %rd253;
	setp.lt.u64 	%p38, %rd45, %rd201;
	or.pred  	%p39, %p71, %p38;
	mov.f64 	%fd32, 0d0000000000000000;
	@%p39 bra 	$L__BB9_62;
	or.b64  	%rd202, %rd85, %rd130;
	and.b64  	%rd203, %rd202, -4294967296;
	setp.ne.s64 	%p40, %rd203, 0;
	@%p40 bra 	$L__BB9_59;
	cvt.u32.u64 	%r54, %rd130;
	cvt.u32.u64 	%r55, %rd85;
	rem.u32 	%r56, %r55, %r54;
	cvt.u64.u32 	%rd263, %r56;
	bra.uni 	$L__BB9_60;
$L__BB9_59:
	rem.u64 	%rd263, %rd85, %rd130;
$L__BB9_60:
	setp.ne.s64 	%p41, %rd263, 0;
	setp.ge.u64 	%p42, %rd262, %rd140;
	or.pred  	%p43, %p42, %p41;
	@%p43 bra 	$L__BB9_62;
	add.s64 	%rd204, %rd262, %rd56;
	shl.b64 	%rd205, %rd204, 3;
	add.s64 	%rd206, %rd1, %rd205;
	ld.global.f64 	%fd32, [%rd206];
$L__BB9_62:
	add.s64 	%rd207, %rd273, %rd18;
	st.global.f64 	[%rd207], %fd32;
	add.s64 	%rd255, %rd255, 4;
	add.s64 	%rd254, %rd254, -4;
	add.s64 	%rd253, %rd253, %rd14;
	add.s64 	%rd273, %rd273, %rd17;
	setp.ne.s64 	%p44, %rd254, 0;
	mov.u64 	%rd265, %rd13;
	@%p44 bra 	$L__BB9_26;
$L__BB9_63:
	setp.eq.s64 	%p45, %rd12, 0;
	@%p45 bra 	$L__BB9_94;
	mul.lo.s64 	%rd99, %rd265, %rd132;
	sub.s64 	%rd100, %rd45, %rd99;
	or.b64  	%rd208, %rd100, %rd130;
	and.b64  	%rd209, %rd208, -4294967296;
	setp.ne.s64 	%p46, %rd209, 0;
	@%p46 bra 	$L__BB9_66;
	cvt.u32.u64 	%r57, %rd130;
	cvt.u32.u64 	%r58, %rd100;
	div.u32 	%r59, %r58, %r57;
	cvt.u64.u32 	%rd267, %r59;
	bra.uni 	$L__BB9_67;
$L__BB9_66:
	div.u64 	%rd267, %rd100, %rd130;
$L__BB9_67:
	setp.lt.u64 	%p47, %rd45, %rd99;
	or.pred  	%p48, %p71, %p47;
	mov.f64 	%fd33, 0d0000000000000000;
	@%p48 bra 	$L__BB9_73;
	or.b64  	%rd210, %rd100, %rd130;
	and.b64  	%rd211, %rd210, -4294967296;
	setp.ne.s64 	%p49, %rd211, 0;
	@%p49 bra 	$L__BB9_70;
	cvt.u32.u64 	%r60, %rd130;
	cvt.u32.u64 	%r61, %rd100;
	rem.u32 	%r62, %r61, %r60;
	cvt.u64.u32 	%rd268, %r62;
	bra.uni 	$L__BB9_71;
$L__BB9_70:
	rem.u64 	%rd268, %rd100, %rd130;
$L__BB9_71:
	setp.ne.s64 	%p50, %rd268, 0;
	setp.ge.u64 	%p51, %rd267, %rd140;
	or.pred  	%p52, %p51, %p50;
	@%p52 bra 	$L__BB9_73;
	add.s64 	%rd212, %rd267, %rd56;
	shl.b64 	%rd213, %rd212, 3;
	add.s64 	%rd214, %rd1, %rd213;
	ld.global.f64 	%fd33, [%rd214];
$L__BB9_73:
	setp.eq.s64 	%p53, %rd12, 1;
	st.global.f64 	[%rd273], %fd33;
	shl.b64 	%rd215, %rd11, 3;
	add.s64 	%rd273, %rd273, %rd215;
	@%p53 bra 	$L__BB9_94;
	add.s64 	%rd216, %rd265, 1;
	and.b64  	%rd217, %rd216, 4294967295;
	mul.lo.s64 	%rd108, %rd217, %rd132;
	sub.s64 	%rd109, %rd45, %rd108;
	or.b64  	%rd218, %rd109, %rd130;
	and.b64  	%rd219, %rd218, -4294967296;
	setp.ne.s64 	%p54, %rd219, 0;
	@%p54 bra 	$L__BB9_76;
	cvt.u32.u64 	%r63, %rd130;
	cvt.u32.u64 	%r64, %rd109;
	div.u32 	%r65, %r64, %r63;
	cvt.u64.u32 	%rd269, %r65;
	bra.uni 	$L__BB9_77;
$L__BB9_76:
	div.u64 	%rd269, %rd109, %rd130;
$L__BB9_77:
	setp.lt.u64 	%p55, %rd45, %rd108;
	or.pred  	%p56, %p71, %p55;
	mov.f64 	%fd34, 0d0000000000000000;
	@%p56 bra 	$L__BB9_83;
	or.b64  	%rd220, %rd109, %rd130;
	and.b64  	%rd221, %rd220, -4294967296;
	setp.ne.s64 	%p57, %rd221, 0;
	@%p57 bra 	$L__BB9_80;
	cvt.u32.u64 	%r66, %rd130;
	cvt.u32.u64 	%r67, %rd109;
	rem.u32 	%r68, %r67, %r66;
	cvt.u64.u32 	%rd270, %r68;
	bra.uni 	$L__BB9_81;
$L__BB9_80:
	rem.u64 	%rd270, %rd109, %rd130;
$L__BB9_81:
	setp.ne.s64 	%p58, %rd270, 0;
	setp.ge.u64 	%p59, %rd269, %rd140;
	or.pred  	%p60, %p59, %p58;
	@%p60 bra 	$L__BB9_83;
	add.s64 	%rd222, %rd269, %rd56;
	shl.b64 	%rd223, %rd222, 3;
	add.s64 	%rd224, %rd1, %rd223;
	ld.global.f64 	%fd34, [%rd224];
$L__BB9_83:
	setp.eq.s64 	%p61, %rd12, 2;
	st.global.f64 	[%rd273], %fd34;
	shl.b64 	%rd225, %rd11, 3;
	add.s64 	%rd273, %rd273, %rd225;
	@%p61 bra 	$L__BB9_94;
	add.s64 	%rd226, %rd265, 2;
	and.b64  	%rd227, %rd226, 4294967295;
	mul.lo.s64 	%rd117, %rd227, %rd132;
	sub.s64 	%rd118, %rd45, %rd117;
	or.b64  	%rd228, %rd118, %rd130;
	and.b64  	%rd229, %rd228, -4294967296;
	setp.ne.s64 	%p62, %rd229, 0;
	@%p62 bra 	$L__BB9_86;
	cvt.u32.u64 	%r69, %rd130;
	cvt.u32.u64 	%r70, %rd118;
	div.u32 	%r71, %r70, %r69;
	cvt.u64.u32 	%rd271, %r71;
	bra.uni 	$L__BB9_87;
$L__BB9_86:
	div.u64 	%rd271, %rd118, %rd130;
$L__BB9_87:
	setp.lt.u64 	%p63, %rd45, %rd117;
	or.pred  	%p64, %p71, %p63;
	mov.f64 	%fd35, 0d0000000000000000;
	@%p64 bra 	$L__BB9_93;
	or.b64  	%rd230, %rd118, %rd130;
	and.b64  	%rd231, %rd230, -4294967296;
	setp.ne.s64 	%p65, %rd231, 0;
	@%p65 bra 	$L__BB9_90;
	cvt.u32.u64 	%r72, %rd130;
	cvt.u32.u64 	%r73, %rd118;
	rem.u32 	%r74, %r73, %r72;
	cvt.u64.u32 	%rd272, %r74;
	bra.uni 	$L__BB9_91;
$L__BB9_90:
	rem.u64 	%rd272, %rd118, %rd130;
$L__BB9_91:
	setp.ne.s64 	%p66, %rd272, 0;
	setp.ge.u64 	%p67, %rd271, %rd140;
	or.pred  	%p68, %p67, %p66;
	@%p68 bra 	$L__BB9_93;
	add.s64 	%rd232, %rd271, %rd56;
	shl.b64 	%rd233, %rd232, 3;
	add.s64 	%rd234, %rd1, %rd233;
	ld.global.f64 	%fd35, [%rd234];
$L__BB9_93:
	st.global.f64 	[%rd273], %fd35;
	shl.b64 	%rd235, %rd11, 3;
	add.s64 	%rd273, %rd273, %rd235;
$L__BB9_94:
	add.s64 	%rd248, %rd248, 1;
	setp.gt.u64 	%p69, %rd129, %rd248;
	@%p69 bra 	$L__BB9_16;
	add.s32 	%r75, %r75, %r3;
	cvt.u64.u32 	%rd240, %r75;
	mul.lo.s64 	%rd236, %rd134, %rd136;
	mul.lo.s64 	%rd237, %rd236, %rd137;
	mul.lo.s64 	%rd238, %rd237, %rd139;
	setp.gt.u64 	%p70, %rd238, %rd240;
	@%p70 bra 	$L__BB9_3;
$L__BB9_96:
	ret;

}
	// .globl	transpose_filters_f64
.visible .entry transpose_filters_f64(
	.param .align 8 .b8 transpose_filters_f64_param_0[96],
	.param .u64 .ptr .align 1 transpose_filters_f64_param_1,
	.param .u64 .ptr .align 1 transpose_filters_f64_param_2,
	.param .u64 .ptr .align 1 transpose_filters_f64_param_3
)
{
	.reg .pred 	%p<9>;
	.reg .b32 	%r<36>;
	.reg .b64 	%rd<93>;
	.reg .b64 	%fd<2>;

	ld.param.u64 	%rd2, [transpose_filters_f64_param_0+32];
	ld.param.u64 	%rd1, [transpose_filters_f64_param_0];
	ld.param.u64 	%rd3, [transpose_filters_f64_param_0+48];
	ld.param.u64 	%rd4, [transpose_filters_f64_param_0+56];
	ld.param.u64 	%rd42, [transpose_filters_f64_param_1];
	ld.param.u64 	%rd43, [transpose_filters_f64_param_2];
	ld.param.u64 	%rd44, [transpose_filters_f64_param_3];
	mul.lo.s64 	%rd45, %rd3, %rd4;
	mul.lo.s64 	%rd46, %rd45, %rd1;
	mul.lo.s64 	%rd5, %rd46, %rd1;
	or.b64  	%rd47, %rd4, %rd2;
	and.b64  	%rd48, %rd47, -4294967296;
	setp.ne.s64 	%p1, %rd48, 0;
	@%p1 bra 	$L__BB10_2;
	cvt.u32.u64 	%r6, %rd2;
	cvt.u32.u64 	%r7, %rd4;
	div.u32 	%r8, %r7, %r6;
	cvt.u64.u32 	%rd82, %r8;
	bra.uni 	$L__BB10_3;
$L__BB10_2:
	div.u64 	%rd82, %rd4, %rd2;
$L__BB10_3:
	mov.u32 	%r9, %ctaid.x;
	mov.u32 	%r1, %ntid.x;
	mov.u32 	%r10, %tid.x;
	mad.lo.s32 	%r35, %r9, %r1, %r10;
	cvt.u64.u32 	%rd83, %r35;
	setp.le.u64 	%p2, %rd5, %rd83;
	@%p2 bra 	$L__BB10_21;
	cvta.to.global.u64 	%rd10, %rd43;
	mov.u32 	%r11, %nctaid.x;
	mul.lo.s32 	%r3, %r1, %r11;
	cvta.to.global.u64 	%rd11, %rd42;
	cvta.to.global.u64 	%rd12, %rd44;
	and.b64  	%rd49, %rd1, -4294967296;
	cvt.u32.u64 	%r12, %rd1;
$L__BB10_5:
	setp.ne.s64 	%p3, %rd49, 0;
	@%p3 bra 	$L__BB10_7;
	cvt.u32.u64 	%r13, %rd83;
	div.u32 	%r14, %r13, %r12;
	mul.lo.s32 	%r15, %r14, %r12;
	sub.s32 	%r16, %r13, %r15;
	cvt.u64.u32 	%rd84, %r14;
	cvt.u64.u32 	%rd85, %r16;
	bra.uni 	$L__BB10_8;
$L__BB10_7:
	div.u64 	%rd84, %rd83, %rd1;
	mul.lo.s64 	%rd50, %rd84, %rd1;
	sub.s64 	%rd85, %rd83, %rd50;
$L__BB10_8:
	or.b64  	%rd51, %rd84, %rd1;
	and.b64  	%rd52, %rd51, -4294967296;
	setp.ne.s64 	%p4, %rd52, 0;
	@%p4 bra 	$L__BB10_10;
	cvt.u32.u64 	%r17, %rd1;
	cvt.u32.u64 	%r18, %rd84;
	div.u32 	%r19, %r18, %r17;
	mul.lo.s32 	%r20, %r19, %r17;
	sub.s32 	%r21, %r18, %r20;
	cvt.u64.u32 	%rd86, %r19;
	cvt.u64.u32 	%rd87, %r21;
	bra.uni 	$L__BB10_11;
$L__BB10_10:
	div.u64 	%rd86, %rd84, %rd1;
	mul.lo.s64 	%rd53, %rd86, %rd1;
	sub.s64 	%rd87, %rd84, %rd53;
$L__BB10_11:
	or.b64  	%rd54, %rd86, %rd3;
	and.b64  	%rd55, %rd54, -4294967296;
	setp.ne.s64 	%p5, %rd55, 0;
	@%p5 bra 	$L__BB10_13;
	cvt.u32.u64 	%r22, %rd3;
	cvt.u32.u64 	%r23, %rd86;
	div.u32 	%r24, %r23, %r22;
	mul.lo.s32 	%r25, %r24, %r22;
	sub.s32 	%r26, %r23, %r25;
	cvt.u64.u32 	%rd88, %r24;
	cvt.u64.u32 	%rd89, %r26;
	bra.uni 	$L__BB10_14;
$L__BB10_13:
	div.u64 	%rd88, %rd86, %rd3;
	mul.lo.s64 	%rd56, %rd88, %rd3;
	sub.s64 	%rd89, %rd86, %rd56;
$L__BB10_14:
	or.b64  	%rd57, %rd88, %rd4;
	and.b64  	%rd58, %rd57, -4294967296;
	setp.ne.s64 	%p6, %rd58, 0;
	@%p6 bra 	$L__BB10_16;
	cvt.u32.u64 	%r27, %rd4;
	cvt.u32.u64 	%r28, %rd88;
	rem.u32 	%r29, %r28, %r27;
	cvt.u64.u32 	%rd90, %r29;
	bra.uni 	$L__BB10_17;
$L__BB10_16:
	rem.u64 	%rd90, %rd88, %rd4;
$L__BB10_17:
	or.b64  	%rd59, %rd90, %rd82;
	and.b64  	%rd60, %rd59, -4294967296;
	setp.ne.s64 	%p7, %rd60, 0;
	@%p7 bra 	$L__BB10_19;
	cvt.u32.u64 	%r30, %rd82;
	cvt.u32.u64 	%r31, %rd90;
	div.u32 	%r32, %r31, %r30;
	mul.lo.s32 	%r33, %r32, %r30;
	sub.s32 	%r34, %r31, %r33;
	cvt.u64.u32 	%rd91, %r32;
	cvt.u64.u32 	%rd92, %r34;
	bra.uni 	$L__BB10_20;
$L__BB10_19:
	div.u64 	%rd91, %rd90, %rd82;
	mul.lo.s64 	%rd61, %rd91, %rd82;
	sub.s64 	%rd92, %rd90, %rd61;
$L__BB10_20:
	ld.global.u64 	%rd62, [%rd10];
	mul.lo.s64 	%rd63, %rd62, %rd90;
	ld.global.u64 	%rd64, [%rd10+8];
	mad.lo.s64 	%rd65, %rd64, %rd89, %rd63;
	ld.global.u64 	%rd66, [%rd10+16];
	mad.lo.s64 	%rd67, %rd66, %rd87, %rd65;
	ld.global.u64 	%rd68, [%rd10+24];
	mad.lo.s64 	%rd69, %rd68, %rd85, %rd67;
	mul.lo.s64 	%rd70, %rd82, %rd3;
	mad.lo.s64 	%rd71, %rd89, %rd82, %rd92;
	mad.lo.s64 	%rd72, %rd70, %rd91, %rd71;
	mad.lo.s64 	%rd73, %rd72, %rd1, %rd87;
	mad.lo.s64 	%rd74, %rd73, %rd1, %rd85;
	shl.b64 	%rd75, %rd74, 3;
	add.s64 	%rd76, %rd12, %rd75;
	shl.b64 	%rd77, %rd69, 3;
	add.s64 	%rd78, %rd11, %rd77;
	ld.global.f64 	%fd1, [%rd78];
	st.global.f64 	[%rd76], %fd1;
	add.s32 	%r35, %r35, %r3;
	cvt.u64.u32 	%rd83, %r35;
	mul.lo.s64 	%rd79, %rd3, %rd4;
	mul.lo.s64 	%rd80, %rd79, %rd1;
	mul.lo.s64 	%rd81, %rd80, %rd1;
	setp.gt.u64 	%p8, %rd81, %rd83;
	@%p8 bra 	$L__BB10_5;
$L__BB10_21:
	ret;

}
	// .globl	sum_transposed_filters_f64
.visible .entry sum_transposed_filters_f64(
	.param .align 8 .b8 sum_transposed_filters_f64_param_0[96],
	.param .u64 .ptr .align 1 sum_transposed_filters_f64_param_1,
	.param .u64 .ptr .align 1 sum_transposed_filters_f64_param_2,
	.param .u64 .ptr .align 1 sum_transposed_filters_f64_param_3
)
{
	.reg .pred 	%p<20>;
	.reg .b32 	%r<57>;
	.reg .b64 	%rd<160>;
	.reg .b64 	%fd<30>;

	ld.param.u64 	%rd5, [sum_transposed_filters_f64_param_0+40];
	ld.param.u64 	%rd4, [sum_transposed_filters_f64_param_0+32];
	ld.param.u64 	%rd3, [sum_transposed_filters_f64_param_0];
	ld.param.u64 	%rd6, [sum_transposed_filters_f64_param_0+48];
	ld.param.u64 	%rd7, [sum_transposed_filters_f64_param_0+56];
	ld.param.u64 	%rd76, [sum_transposed_filters_f64_param_1];
	ld.param.u64 	%rd77, [sum_transposed_filters_f64_param_2];
	ld.param.u64 	%rd78, [sum_transposed_filters_f64_param_3];
	cvta.to.global.u64 	%rd1, %rd77;
	cvta.to.global.u64 	%rd2, %rd78;
	mul.lo.s64 	%rd79, %rd7, %rd6;
	mul.lo.s64 	%rd80, %rd79, %rd3;
	mul.lo.s64 	%rd8, %rd80, %rd3;
	or.b64  	%rd81, %rd7, %rd4;
	and.b64  	%rd82, %rd81, -4294967296;
	setp.ne.s64 	%p1, %rd82, 0;
	@%p1 bra 	$L__BB11_2;
	cvt.u32.u64 	%r8, %rd4;
	cvt.u32.u64 	%r9, %rd7;
	div.u32 	%r10, %r9, %r8;
	cvt.u64.u32 	%rd138, %r10;
	bra.uni 	$L__BB11_3;
$L__BB11_2:
	div.u64 	%rd138, %rd7, %rd4;
$L__BB11_3:
	mov.u32 	%r11, %ctaid.x;
	mov.u32 	%r1, %ntid.x;
	mov.u32 	%r12, %tid.x;
	mad.lo.s32 	%r56, %r11, %r1, %r12;
	cvt.u64.u32 	%rd147, %r56;
	setp.le.u64 	%p2, %rd8, %rd147;
	@%p2 bra 	$L__BB11_42;
	setp.eq.s64 	%p3, %rd5, 0;
	mov.u32 	%r13, %nctaid.x;
	mul.lo.s32 	%r3, %r1, %r13;
	@%p3 bra 	$L__BB11_8;
	and.b64  	%rd13, %rd5, 3;
	and.b64  	%rd14, %rd5, -4;
	cvta.to.global.u64 	%rd15, %rd76;
	and.b64  	%rd83, %rd3, -4294967296;
	cvt.u32.u64 	%r14, %rd3;
$L__BB11_6:
	setp.ne.s64 	%p4, %rd83, 0;
	@%p4 bra 	$L__BB11_21;
	cvt.u32.u64 	%r15, %rd147;
	div.u32 	%r16, %r15, %r14;
	mul.lo.s32 	%r17, %r16, %r14;
	sub.s32 	%r18, %r15, %r17;
	cvt.u64.u32 	%rd148, %r16;
	cvt.u64.u32 	%rd149, %r18;
	bra.uni 	$L__BB11_22;
$L__BB11_8:
	and.b64  	%rd118, %rd3, -4294967296;
	setp.ne.s64 	%p15, %rd118, 0;
	@%p15 bra 	$L__BB11_10;
	cvt.u32.u64 	%r37, %rd3;
	cvt.u32.u64 	%r38, %rd147;
	div.u32 	%r39, %r38, %r37;
	mul.lo.s32 	%r40, %r39, %r37;
	sub.s32 	%r41, %r38, %r40;
	cvt.u64.u32 	%rd140, %r39;
	cvt.u64.u32 	%rd141, %r41;
	bra.uni 	$L__BB11_11;
$L__BB11_10:
	div.u64 	%rd140, %rd147, %rd3;
	mul.lo.s64 	%rd119, %rd140, %rd3;
	sub.s64 	%rd141, %rd147, %rd119;
$L__BB11_11:
	or.b64  	%rd120, %rd140, %rd3;
	and.b64  	%rd121, %rd120, -4294967296;
	setp.ne.s64 	%p16, %rd121, 0;
	@%p16 bra 	$L__BB11_13;
	cvt.u32.u64 	%r42, %rd3;
	cvt.u32.u64 	%r43, %rd140;
	div.u32 	%r44, %r43, %r42;
	mul.lo.s32 	%r45, %r44, %r42;
	sub.s32 	%r46, %r43, %r45;
	cvt.u64.u32 	%rd142, %r44;
	cvt.u64.u32 	%rd143, %r46;
	bra.uni 	$L__BB11_14;
$L__BB11_13:
	div.u64 	%rd142, %rd140, %rd3;
	mul.lo.s64 	%rd122, %rd142, %rd3;
	sub.s64 	%rd143, %rd140, %rd122;
$L__BB11_14:
	or.b64  	%rd123, %rd142, %rd6;
	and.b64  	%rd124, %rd123, -4294967296;
	setp.ne.s64 	%p17, %rd124, 0;
	@%p17 bra 	$L__BB11_16;
	cvt.u32.u64 	%r47, %rd6;
	cvt.u32.u64 	%r48, %rd142;
	div.u32 	%r49, %r48, %r47;
	mul.lo.s32 	%r50, %r49, %r47;
	sub.s32 	%r51, %r48, %r50;
	cvt.u64.u32 	%rd144, %r49;
	cvt.u64.u32 	%rd145, %r51;
	bra.uni 	$L__BB11_17;
$L__BB11_16:
	div.u64 	%rd144, %rd142, %rd6;
	mul.lo.s64 	%rd125, %rd144, %rd6;
	sub.s64 	%rd145, %rd142, %rd125;
$L__BB11_17:
	or.b64  	%rd126, %rd144, %rd7;
	and.b64  	%rd127, %rd126, -4294967296;
	setp.ne.s64 	%p18, %rd127, 0;
	@%p18 bra 	$L__BB11_19;
	cvt.u32.u64 	%r52, %rd7;
	cvt.u32.u64 	%r53, %rd144;
	rem.u32 	%r54, %r53, %r52;
	cvt.u64.u32 	%rd146, %r54;
	bra.uni 	$L__BB11_20;
$L__BB11_19:
	rem.u64 	%rd146, %rd144, %rd7;
$L__BB11_20:
	ld.global.u64 	%rd128, [%rd2];
	mul.lo.s64 	%rd129, %rd128, %rd146;
	ld.global.u64 	%rd130, [%rd2+8];
	mad.lo.s64 	%rd131, %rd130, %rd145, %rd129;
	ld.global.u64 	%rd132, [%rd2+16];
	mad.lo.s64 	%rd133, %rd132, %rd143, %rd131;
	ld.global.u64 	%rd134, [%rd2+24];
	mad.lo.s64 	%rd135, %rd134, %rd141, %rd133;
	shl.b64 	%rd136, %rd135, 3;
	add.s64 	%rd137, %rd1, %rd136;
	ld.global.f64 	%fd24, [%rd137];
	add.f64 	%fd25, %fd24, 0d0000000000000000;
	st.global.f64 	[%rd137], %fd25;
	add.s32 	%r56, %r56, %r3;
	cvt.u64.u32 	%rd147, %r56;
	setp.gt.u64 	%p19, %rd8, %rd147;
	@%p19 bra 	$L__BB11_8;
	bra.uni 	$L__BB11_42;
$L__BB11_21:
	div.u64 	%rd148, %rd147, %rd3;
	mul.lo.s64 	%rd84, %rd148, %rd3;
	sub.s64 	%rd149, %rd147, %rd84;
$L__BB11_22:
	or.b64  	%rd85, %rd148, %rd3;
	and.b64  	%rd86, %rd85, -4294967296;
	setp.ne.s64 	%p5, %rd86, 0;
	@%p5 bra 	$L__BB11_24;
	cvt.u32.u64 	%r19, %rd3;
	cvt.u32.u64 	%r20, %rd148;
	div.u32 	%r21, %r20, %r19;
	mul.lo.s32 	%r22, %r21, %r19;
	sub.s32 	%r23, %r20, %r22;
	cvt.u64.u32 	%rd150, %r21;
	cvt.u64.u32 	%rd151, %r23;
	bra.uni 	$L__BB11_25;
$L__BB11_24:
	div.u64 	%rd150, %rd148, %rd3;
	mul.lo.s64 	%rd87, %rd150, %rd3;
	sub.s64 	%rd151, %rd148, %rd87;
$L__BB11_25:
	or.b64  	%rd88, %rd150, %rd6;
	and.b64  	%rd89, %rd88, -4294967296;
	setp.ne.s64 	%p6, %rd89, 0;
	@%p6 bra 	$L__BB11_27;
	cvt.u32.u64 	%r24, %rd6;
	cvt.u32.u64 	%r25, %rd150;
	div.u32 	%r26, %r25, %r24;
	mul.lo.s32 	%r27, %r26, %r24;
	sub.s32 	%r28, %r25, %r27;
	cvt.u64.u32 	%rd152, %r26;
	cvt.u64.u32 	%rd153, %r28;
	bra.uni 	$L__BB11_28;
$L__BB11_27:
	div.u64 	%rd152, %rd150, %rd6;
	mul.lo.s64 	%rd90, %rd152, %rd6;
	sub.s64 	%rd153, %rd150, %rd90;
$L__BB11_28:
	or.b64  	%rd91, %rd152, %rd7;
	and.b64  	%rd92, %rd91, -4294967296;
	setp.ne.s64 	%p7, %rd92, 0;
	@%p7 bra 	$L__BB11_30;
	cvt.u32.u64 	%r29, %rd7;
	cvt.u32.u64 	%r30, %rd152;
	rem.u32 	%r31, %r30, %r29;
	cvt.u64.u32 	%rd154, %r31;
	bra.uni 	$L__BB11_31;
$L__BB11_30:
	rem.u64 	%rd154, %rd152, %rd7;
$L__BB11_31:
	or.b64  	%rd93, %rd154, %rd138;
	and.b64  	%rd94, %rd93, -4294967296;
	setp.ne.s64 	%p8, %rd94, 0;
	@%p8 bra 	$L__BB11_33;
	cvt.u32.u64 	%r32, %rd138;
	cvt.u32.u64 	%r33, %rd154;
	div.u32 	%r34, %r33, %r32;
	mul.lo.s32 	%r35, %r34, %r32;
	sub.s32 	%r36, %r33, %r35;
	cvt.u64.u32 	%rd155, %r34;
	cvt.u64.u32 	%rd156, %r36;
	bra.uni 	$L__BB11_34;
$L__BB11_33:
	div.u64 	%rd155, %rd154, %rd138;
	mul.lo.s64 	%rd95, %rd155, %rd138;
	sub.s64 	%rd156, %rd154, %rd95;
$L__BB11_34:
	setp.lt.u64 	%p9, %rd5, 4;
	ld.global.u64 	%rd96, [%rd2];
	mul.lo.s64 	%rd97, %rd96, %rd154;
	ld.global.u64 	%rd98, [%rd2+8];
	mad.lo.s64 	%rd99, %rd98, %rd153, %rd97;
	ld.global.u64 	%rd100, [%rd2+16];
	mad.lo.s64 	%rd101, %rd100, %rd151, %rd99;
	ld.global.u64 	%rd102, [%rd2+24];
	mad.lo.s64 	%rd67, %rd102, %rd149, %rd101;
	mul.lo.s64 	%rd103, %rd138, %rd6;
	mad.lo.s64 	%rd104, %rd153, %rd138, %rd156;
	mad.lo.s64 	%rd105, %rd103, %rd155, %rd104;
	mad.lo.s64 	%rd106, %rd105, %rd3, %rd151;
	mad.lo.s64 	%rd107, %rd106, %rd3, %rd149;
	shl.b64 	%rd108, %rd107, 3;
	add.s64 	%rd159, %rd15, %rd108;
	mov.f64 	%fd29, 0d0000000000000000;
	@%p9 bra 	$L__BB11_37;
	mov.f64 	%fd29, 0d0000000000000000;
	mov.u64 	%rd157, %rd14;
$L__BB11_36:
	ld.global.f64 	%fd12, [%rd159];
	add.f64 	%fd13, %fd29, %fd12;
	shl.b64 	%rd109, %rd8, 3;
	add.s64 	%rd110, %rd159, %rd109;
	ld.global.f64 	%fd14, [%rd110];
	add.f64 	%fd15, %fd13, %fd14;
	add.s64 	%rd111, %rd110, %rd109;
	ld.global.f64 	%fd16, [%rd111];
	add.f64 	%fd17, %fd15, %fd16;
	add.s64 	%rd112, %rd111, %rd109;
	ld.global.f64 	%fd18, [%rd112];
	add.f64 	%fd29, %fd17, %fd18;
	add.s64 	%rd159, %rd112, %rd109;
	add.s64 	%rd157, %rd157, -4;
	setp.ne.s64 	%p10, %rd157, 0;
	@%p10 bra 	$L__BB11_36;
$L__BB11_37:
	setp.eq.s64 	%p11, %rd13, 0;
	@%p11 bra 	$L__BB11_41;
	setp.eq.s64 	%p12, %rd13, 1;
	ld.global.f64 	%fd19, [%rd159];
	add.f64 	%fd29, %fd29, %fd19;
	@%p12 bra 	$L__BB11_41;
	shl.b64 	%rd113, %rd8, 3;
	add.s64 	%rd74, %rd159, %rd113;
	setp.eq.s64 	%p13, %rd13, 2;
	ld.global.f64 	%fd20, [%rd74];
	add.f64 	%fd29, %fd29, %fd20;
	@%p13 bra 	$L__BB11_41;
	add.s64 	%rd115, %rd74, %rd113;
	ld.global.f64 	%fd21, [%rd115];
	add.f64 	%fd29, %fd29, %fd21;
$L__BB11_41:
	shl.b64 	%rd116, %rd67, 3;
	add.s64 	%rd117, %rd1, %rd116;
	ld.global.f64 	%fd22, [%rd117];
	add.f64 	%fd23, %fd29, %fd22;
	st.global.f64 	[%rd117], %fd23;
	add.s32 	%r56, %r56, %r3;
	cvt.u64.u32 	%rd147, %r56;
	setp.gt.u64 	%p14, %rd8, %rd147;
	@%p14 bra 	$L__BB11_6;
$L__BB11_42:
	ret;

}


// ===== COMPILED SASS (sm_100) =====

	.target	sm_100

	.elftype	@"ET_EXEC"


//--------------------- .note.nv.tkinfo           --------------------------
	.section	.note.nv.tkinfo,"",@"SHT_NOTE"
	.sectionflags	@"SHF_NOTE_NV_TKINFO"
	.tkinfo
        /*0018*/ 	.word	0x00000002
        /*0030*/ 	.string	""
        /*0030*/ 	.string	"ptxas"
        /*0030*/ 	.string	"Cuda compilation tools, release 13.0, V13.0.88"
        /*0030*/ 	.string	"Build cuda_13.0.r13.0/compiler.36424714_0"
        /*0030*/ 	.string	"-arch sm_100 -m 64 "



//--------------------- .note.nv.cuinfo           --------------------------
	.section	.note.nv.cuinfo,"",@"SHT_NOTE"
	.sectionflags	@"SHF_NOTE_NV_CUINFO"
        /*0018*/ 	.short	0x0002
        /*001a*/ 	.short	0x0064
        /*001c*/ 	.short	0x0082
	.zero		2


//--------------------- .nv.info                  --------------------------
	.section	.nv.info,"",@"SHT_CUDA_INFO"
	.align	4


	//----- nvinfo : EIATTR_REGCOUNT
	.align		4
        /*0000*/ 	.byte	0x04, 0x2f
        /*0002*/ 	.short	(.L_1 - .L_0)
	.align		4
.L_0:
        /*0004*/ 	.word	index@(unfold_input_into_patches_f16)
        /*0008*/ 	.word	0x00000020


	//----- nvinfo : EIATTR_FRAME_SIZE
	.align		4
.L_1:
        /*000c*/ 	.byte	0x04, 0x11
        /*000e*/ 	.short	(.L_3 - .L_2)
	.align		4
.L_2:
        /*0010*/ 	.word	index@($__internal_23_$__cuda_sm20_rem_u64)
        /*0014*/ 	.word	0x00000000


	//----- nvinfo : EIATTR_FRAME_SIZE
	.align		4
.L_3:
        /*0018*/ 	.byte	0x04, 0x11
        /*001a*/ 	.short	(.L_5 - .L_4)
	.align		4
.L_4:
        /*001c*/ 	.word	index@($__internal_22_$__cuda_sm20_div_u64)
        /*0020*/ 	.word	0x00000000


	//----- nvinfo : EIATTR_FRAME_SIZE
	.align		4
.L_5:
        /*0024*/ 	.byte	0x04, 0x11
        /*0026*/ 	.short	(.L_7 - .L_6)
	.align		4
.L_6:
        /*0028*/ 	.word	index@(unfold_input_into_patches_f16)
        /*002c*/ 	.word	0x00000000


	//----- nvinfo : EIATTR_REGCOUNT
	.align		4
.L_7:
        /*0030*/ 	.byte	0x04, 0x2f
        /*0032*/ 	.short	(.L_9 - .L_8)
	.align		4
.L_8:
        /*0034*/ 	.word	index@(unfold_output_into_patches_f16)
        /*0038*/ 	.word	0x0000002c


	//----- nvinfo : EIATTR_FRAME_SIZE
	.align		4
.L_9:
        /*003c*/ 	.byte	0x04, 0x11
        /*003e*/ 	.short	(.L_11 - .L_10)
	.align		4
.L_10:
        /*0040*/ 	.word	index@($__internal_21_$__cuda_sm20_rem_u64)
        /*0044*/ 	.word	0x00000000


	//----- nvinfo : EIATTR_FRAME_SIZE
	.align		4
.L_11:
        /*0048*/ 	.byte	0x04, 0x11
        /*004a*/ 	.short	(.L_13 - .L_12)
	.align		4
.L_12:
        /*004c*/ 	.word	index@($__internal_20_$__cuda_sm20_div_u64)
        /*0050*/ 	.word	0x00000000


	//----- nvinfo : EIATTR_FRAME_SIZE
	.align		4
.L_13:
        /*0054*/ 	.byte	0x04, 0x11
        /*0056*/ 	.short	(.L_15 - .L_14)
	.align		4
.L_14:
        /*0058*/ 	.word	index@(unfold_output_into_patches_f16)
        /*005c*/ 	.word	0x00000000


	//----- nvinfo : EIATTR_REGCOUNT
	.align		4
.L_15:
        /*0060*/ 	.byte	0x04, 0x2f
        /*0062*/ 	.short	(.L_17 - .L_16)
	.align		4
.L_16:
        /*0064*/ 	.word	index@(transpose_filters_f16)
        /*0068*/ 	.word	0x00000020


	//----- nvinfo : EIATTR_FRAME_SIZE
	.align		4
.L_17:
        /*006c*/ 	.byte	0x04, 0x11
        /*006e*/ 	.short	(.L_19 - .L_18)
	.align		4
.L_18:
        /*0070*/ 	.word	index@($__internal_19_$__cuda_sm20_rem_u64)
        /*0074*/ 	.word	0x00000000


	//----- nvinfo : EIATTR_FRAME_SIZE
	.align		4
.L_19:
        /*0078*/ 	.byte	0x04, 0x11
        /*007a*/ 	.short	(.L_21 - .L_20)
	.align		4
.L_20:
        /*007c*/ 	.word	index@($__internal_18_$__cuda_sm20_div_u64)
        /*0080*/ 	.word	0x00000000


	//----- nvinfo : EIATTR_FRAME_SIZE
	.align		4
.L_21:
        /*0084*/ 	.byte	0x04, 0x11
        /*0086*/ 	.short	(.L_23 - .L_22)
	.align		4
.L_22:
        /*0088*/ 	.word	index@(transpose_filters_f16)
        /*008c*/ 	.word	0x00000000


	//----- nvinfo : EIATTR_REGCOUNT
	.align		4
.L_23:
        /*0090*/ 	.byte	0x04, 0x2f
        /*0092*/ 	.short	(.L_25 - .L_24)
	.align		4
.L_24:
        /*0094*/ 	.word	index@(sum_transposed_filters_f16)
        /*0098*/ 	.word	0x00000020


	//----- nvinfo : EIATTR_FRAME_SIZE
	.align		4
.L_25:
        /*009c*/ 	.byte	0x04, 0x11
        /*009e*/ 	.short	(.L_27 - .L_26)
	.align		4
.L_26:
        /*00a0*/ 	.word	index@($__internal_17_$__cuda_sm20_rem_u64)
        /*00a4*/ 	.word	0x00000000


	//----- nvinfo : EIATTR_FRAME_SIZE
	.align		4
.L_27:
        /*00a8*/ 	.byte	0x04, 0x11
        /*00aa*/ 	.short	(.L_29 - .L_28)
	.align		4
.L_28:
        /*00ac*/ 	.word	index@($__internal_16_$__cuda_sm20_div_u64)
        /*00b0*/ 	.word	0x00000000


	//----- nvinfo : EIATTR_FRAME_SIZE
	.align		4
.L_29:
        /*00b4*/ 	.byte	0x04, 0x11
        /*00b6*/ 	.short	(.L_31 - .L_30)
	.align		4
.L_30:
        /*00b8*/ 	.word	index@(sum_transposed_filters_f16)
        /*00bc*/ 	.word	0x00000000


	//----- nvinfo : EIATTR_REGCOUNT
	.align		4
.L_31:
        /*00c0*/ 	.byte	0x04, 0x2f
        /*00c2*/ 	.short	(.L_33 - .L_32)
	.align		4
.L_32:
        /*00c4*/ 	.word	index@(unfold_input_into_patches_f32)
        /*00c8*/ 	.word	0x00000020


	//----- nvinfo : EIATTR_FRAME_SIZE
	.align		4
.L_33:
        /*00cc*/ 	.byte	0x04, 0x11
        /*00ce*/ 	.short	(.L_35 - .L_34)
	.align		4
.L_34:
        /*00d0*/ 	.word	index@($__internal_15_$__cuda_sm20_rem_u64)
        /*00d4*/ 	.word	0x00000000


	//----- nvinfo : EIATTR_FRAME_SIZE
	.align		4
.L_35:
        /*00d8*/ 	.byte	0x04, 0x11
        /*00da*/ 	.short	(.L_37 - .L_36)
	.align		4
.L_36:
        /*00dc*/ 	.word	index@($__internal_14_$__cuda_sm20_div_u64)
        /*00e0*/ 	.word	0x00000000


	//----- nvinfo : EIATTR_FRAME_SIZE
	.align		4
.L_37:
        /*00e4*/ 	.byte	0x04, 0x11
        /*00e6*/ 	.short	(.L_39 - .L_38)
	.align		4
.L_38:
        /*00e8*/ 	.word	index@(unfold_input_into_patches_f32)
        /*00ec*/ 	.word	0x00000000


	//----- nvinfo : EIATTR_REGCOUNT
	.align		4
.L_39:
        /*00f0*/ 	.byte	0x04, 0x2f
        /*00f2*/ 	.short	(.L_41 - .L_40)
	.align		4
.L_40:
        /*00f4*/ 	.word	index@(unfold_output_into_patches_f32)
        /*00f8*/ 	.word	0x00000028


	//----- nvinfo : EIATTR_FRAME_SIZE
	.align		4
.L_41:
        /*00fc*/ 	.byte	0x04, 0x11
        /*00fe*/ 	.short	(.L_43 - .L_42)
	.align		4
.L_42:
        /*0100*/ 	.word	index@($__internal_13_$__cuda_sm20_rem_u64)
        /*0104*/ 	.word	0x00000000


	//----- nvinfo : EIATTR_FRAME_SIZE
	.align		4
.L_43:
        /*0108*/ 	.byte	0x04, 0x11
        /*010a*/ 	.short	(.L_45 - .L_44)
	.align		4
.L_44:
        /*010c*/ 	.word	index@($__internal_12_$__cuda_sm20_div_u64)
        /*0110*/ 	.word	0x00000000


	//----- nvinfo : EIATTR_FRAME_SIZE
	.align		4
.L_45:
        /*0114*/ 	.byte	0x04, 0x11
        /*0116*/ 	.short	(.L_47 - .L_46)
	.align		4
.L_46:
        /*0118*/ 	.word	index@(unfold_output_into_patches_f32)
        /*011c*/ 	.word	0x00000000


	//----- nvinfo : EIATTR_REGCOUNT
	.align		4
.L_47:
        /*0120*/ 	.byte	0x04, 0x2f
        /*0122*/ 	.short	(.L_49 - .L_48)
	.align		4
.L_48:
        /*0124*/ 	.word	index@(transpose_filters_f32)
        /*0128*/ 	.word	0x00000020


	//----- nvinfo : EIATTR_FRAME_SIZE
	.align		4
.L_49:
        /*012c*/ 	.byte	0x04, 0x11
        /*012e*/ 	.short	(.L_51 - .L_50)
	.align		4
.L_50:
        /*0130*/ 	.word	index@($__internal_11_$__cuda_sm20_rem_u64)
        /*0134*/ 	.word	0x00000000


	//----- nvinfo : EIATTR_FRAME_SIZE
	.align		4
.L_51:
        /*0138*/ 	.byte	0x04, 0x11
        /*013a*/ 	.short	(.L_53 - .L_52)
	.align		4
.L_52:
        /*013c*/ 	.word	index@($__internal_10_$__cuda_sm20_div_u64)
        /*0140*/ 	.word	0x00000000


	//----- nvinfo : EIATTR_FRAME_SIZE
	.align		4
.L_53:
        /*0144*/ 	.byte	0x04, 0x11
        /*0146*/ 	.short	(.L_55 - .L_54)
	.align		4
.L_54:
        /*0148*/ 	.word	index@(transpose_filters_f32)
        /*014c*/ 	.word	0x00000000


	//----- nvinfo : EIATTR_REGCOUNT
	.align		4
.L_55:
        /*0150*/ 	.byte	0x04, 0x2f
        /*0152*/ 	.short	(.L_57 - .L_56)
	.align		4
.L_56:
        /*0154*/ 	.word	index@(sum_transposed_filters_f32)
        /*0158*/ 	.word	0x00000020


	//----- nvinfo : EIATTR_FRAME_SIZE
	.align		4
.L_57:
        /*015c*/ 	.byte	0x04, 0x11
        /*015e*/ 	.short	(.L_59 - .L_58)
	.align		4
.L_58:
        /*0160*/ 	.word	index@($__internal_9_$__cuda_sm20_rem_u64)
        /*0164*/ 	.word	0x00000000


	//----- nvinfo : EIATTR_FRAME_SIZE
	.align		4
.L_59:
        /*0168*/ 	.byte	0x04, 0x11
        /*016a*/ 	.short	(.L_61 - .L_60)
	.align		4
.L_60:
        /*016c*/ 	.word	index@($__internal_8_$__cuda_sm20_div_u64)
        /*0170*/ 	.word	0x00000000


	//----- nvinfo : EIATTR_FRAME_SIZE
	.align		4
.L_61:
        /*0174*/ 	.byte	0x04, 0x11
        /*0176*/ 	.short	(.L_63 - .L_62)
	.align		4
.L_62:
        /*0178*/ 	.word	index@(sum_transposed_filters_f32)
        /*017c*/ 	.word	0x00000000


	//----- nvinfo : EIATTR_REGCOUNT
	.align		4
.L_63:
        /*0180*/ 	.byte	0x04, 0x2f
        /*0182*/ 	.short	(.L_65 - .L_64)
	.align		4
.L_64:
        /*0184*/ 	.word	index@(unfold_input_into_patches_f64)
        /*0188*/ 	.word	0x00000020


	//----- nvinfo : EIATTR_FRAME_SIZE
	.align		4
.L_65:
        /*018c*/ 	.byte	0x04, 0x11
        /*018e*/ 	.short	(.L_67 - .L_66)
	.align		4
.L_66:
        /*0190*/ 	.word	index@($__internal_7_$__cuda_sm20_rem_u64)
        /*0194*/ 	.word	0x00000000


	//----- nvinfo : EIATTR_FRAME_SIZE
	.align		4
.L_67:
        /*0198*/ 	.byte	0x04, 0x11
        /*019a*/ 	.short	(.L_69 - .L_68)
	.align		4
.L_68:
        /*019c*/ 	.word	index@($__internal_6_$__cuda_sm20_div_u64)
        /*01a0*/ 	.word	0x00000000


	//----- nvinfo : EIATTR_FRAME_SIZE
	.align		4
.L_69:
        /*01a4*/ 	.byte	0x04, 0x11
        /*01a6*/ 	.short	(.L_71 - .L_70)
	.align		4
.L_70:
        /*01a8*/ 	.word	index@(unfold_input_into_patches_f64)
        /*01ac*/ 	.word	0x00000000


	//----- nvinfo : EIATTR_REGCOUNT
	.align		4
.L_71:
        /*01b0*/ 	.byte	0x04, 0x2f
        /*01b2*/ 	.short	(.L_73 - .L_72)
	.align		4
.L_72:
        /*01b4*/ 	.word	index@(unfold_output_into_patches_f64)
        /*01b8*/ 	.word	0x00000028


	//----- nvinfo : EIATTR_FRAME_SIZE
	.align		4
.L_73:
        /*01bc*/ 	.byte	0x04, 0x11
        /*01be*/ 	.short	(.L_75 - .L_74)
	.align		4
.L_74:
        /*01c0*/ 	.word	index@($__internal_5_$__cuda_sm20_rem_u64)
        /*01c4*/ 	.word	0x00000000


	//----- nvinfo : EIATTR_FRAME_SIZE
	.align		4
.L_75:
        /*01c8*/ 	.byte	0x04, 0x11
        /*01ca*/ 	.short	(.L_77 - .L_76)
	.align		4
.L_76:
        /*01cc*/ 	.word	index@($__internal_4_$__cuda_sm20_div_u64)
        /*01d0*/ 	.word	0x00000000


	//----- nvinfo : EIATTR_FRAME_SIZE
	.align		4
.L_77:
        /*01d4*/ 	.byte	0x04, 0x11
        /*01d6*/ 	.short	(.L_79 - .L_78)
	.align		4
.L_78:
        /*01d8*/ 	.word	index@(unfold_output_into_patches_f64)
        /*01dc*/ 	.word	0x00000000


	//----- nvinfo : EIATTR_REGCOUNT
	.align		4
.L_79:
        /*01e0*/ 	.byte	0x04, 0x2f
        /*01e2*/ 	.short	(.L_81 - .L_80)
	.align		4
.L_80:
        /*01e4*/ 	.word	index@(transpose_filters_f64)
        /*01e8*/ 	.word	0x00000020


	//----- nvinfo : EIATTR_FRAME_SIZE
	.align		4
.L_81:
        /*01ec*/ 	.byte	0x04, 0x11
        /*01ee*/ 	.short	(.L_83 - .L_82)
	.align		4
.L_82:
        /*01f0*/ 	.word	index@($__internal_3_$__cuda_sm20_rem_u64)
        /*01f4*/ 	.word	0x00000000


	//----- nvinfo : EIATTR_FRAME_SIZE
	.align		4
.L_83:
        /*01f8*/ 	.byte	0x04, 0x11
        /*01fa*/ 	.short	(.L_85 - .L_84)
	.align		4
.L_84:
        /*01fc*/ 	.word	index@($__internal_2_$__cuda_sm20_div_u64)
        /*0200*/ 	.word	0x00000000


	//----- nvinfo : EIATTR_FRAME_SIZE
	.align		4
.L_85:
        /*0204*/ 	.byte	0x04, 0x11
        /*0206*/ 	.short	(.L_87 - .L_86)
	.align		4
.L_86:
        /*0208*/ 	.word	index@(transpose_filters_f64)
        /*020c*/ 	.word	0x00000000


	//----- nvinfo : EIATTR_REGCOUNT
	.align		4
.L_87:
        /*0210*/ 	.byte	0x04, 0x2f
        /*0212*/ 	.short	(.L_89 - .L_88)
	.align		4
.L_88:
        /*0214*/ 	.word	index@(sum_transposed_filters_f64)
        /*0218*/ 	.word	0x00000020


	//----- nvinfo : EIATTR_FRAME_SIZE
	.align		4
.L_89:
        /*021c*/ 	.byte	0x04, 0x11
        /*021e*/ 	.short	(.L_91 - .L_90)
	.align		4
.L_90:
        /*0220*/ 	.word	index@($__internal_1_$__cuda_sm20_rem_u64)
        /*0224*/ 	.word	0x00000000


	//----- nvinfo : EIATTR_FRAME_SIZE
	.align		4
.L_91:
        /*0228*/ 	.byte	0x04, 0x11
        /*022a*/ 	.short	(.L_93 - .L_92)
	.align		4
.L_92:
        /*022c*/ 	.word	index@($__internal_0_$__cuda_sm20_div_u64)
        /*0230*/ 	.word	0x00000000


	//----- nvinfo : EIATTR_FRAME_SIZE
	.align		4
.L_93:
        /*0234*/ 	.byte	0x04, 0x11
        /*0236*/ 	.short	(.L_95 - .L_94)
	.align		4
.L_94:
        /*0238*/ 	.word	index@(sum_transposed_filters_f64)
        /*023c*/ 	.word	0x00000000


	//----- nvinfo : EIATTR_MIN_STACK_SIZE
	.align		4
.L_95:
        /*0240*/ 	.byte	0x04, 0x12
        /*0242*/ 	.short	(.L_97 - .L_96)
	.align		4
.L_96:
        /*0244*/ 	.word	index@(sum_transposed_filters_f64)
        /*0248*/ 	.word	0x00000000


	//----- nvinfo : EIATTR_MIN_STACK_SIZE
	.align		4
.L_97:
        /*024c*/ 	.byte	0x04, 0x12
        /*024e*/ 	.short	(.L_99 - .L_98)
	.align		4
.L_98:
        /*0250*/ 	.word	index@(transpose_filters_f64)
        /*0254*/ 	.word	0x00000000


	//----- nvinfo : EIATTR_MIN_STACK_SIZE
	.align		4
.L_99:
        /*0258*/ 	.byte	0x04, 0x12
        /*025a*/ 	.short	(.L_101 - .L_100)
	.align		4
.L_100:
        /*025c*/ 	.word	index@(unfold_output_into_patches_f64)
        /*0260*/ 	.word	0x00000000


	//----- nvinfo : EIATTR_MIN_STACK_SIZE
	.align		4
.L_101:
        /*0264*/ 	.byte	0x04, 0x12
        /*0266*/ 	.short	(.L_103 - .L_102)
	.align		4
.L_102:
        /*0268*/ 	.word	index@(unfold_input_into_patches_f64)
        /*026c*/ 	.word	0x00000000


	//----- nvinfo : EIATTR_MIN_STACK_SIZE
	.align		4
.L_103:
        /*0270*/ 	.byte	0x04, 0x12
        /*0272*/ 	.short	(.L_105 - .L_104)
	.align		4
.L_104:
        /*0274*/ 	.word	index@(sum_transposed_filters_f32)
        /*0278*/ 	.word	0x00000000


	//----- nvinfo : EIATTR_MIN_STACK_SIZE
	.align		4
.L_105:
        /*027c*/ 	.byte	0x04, 0x12
        /*027e*/ 	.short	(.L_107 - .L_106)
	.align		4
.L_106:
        /*0280*/ 	.word	index@(transpose_filters_f32)
        /*0284*/ 	.word	0x00000000


	//----- nvinfo : EIATTR_MIN_STACK_SIZE
	.align		4
.L_107:
        /*0288*/ 	.byte	0x04, 0x12
        /*028a*/ 	.short	(.L_109 - .L_108)
	.align		4
.L_108:
        /*028c*/ 	.word	index@(unfold_output_into_patches_f32)
        /*0290*/ 	.word	0x00000000


	//----- nvinfo : EIATTR_MIN_STACK_SIZE
	.align		4
.L_109:
        /*0294*/ 	.byte	0x04, 0x12
        /*0296*/ 	.short	(.L_111 - .L_110)
	.align		4
.L_110:
        /*0298*/ 	.word	index@(unfold_input_into_patches_f32)
        /*029c*/ 	.word	0x00000000


	//----- nvinfo : EIATTR_MIN_STACK_SIZE
	.align		4
.L_111:
        /*02a0*/ 	.byte	0x04, 0x12
        /*02a2*/ 	.short	(.L_113 - .L_112)
	.align		4
.L_112:
        /*02a4*/ 	.word	index@(sum_transposed_filters_f16)
        /*02a8*/ 	.word	0x00000000


	//----- nvinfo : EIATTR_MIN_STACK_SIZE
	.align		4
.L_113:
        /*02ac*/ 	.byte	0x04, 0x12
        /*02ae*/ 	.short	(.L_115 - .L_114)
	.align		4
.L_114:
        /*02b0*/ 	.word	index@(transpose_filters_f16)
        /*02b4*/ 	.word	0x00000000


	//----- nvinfo : EIATTR_MIN_STACK_SIZE
	.align		4
.L_115:
        /*02b8*/ 	.byte	0x04, 0x12
        /*02ba*/ 	.short	(.L_117 - .L_116)
	.align		4
.L_116:
        /*02bc*/ 	.word	index@(unfold_output_into_patches_f16)
        /*02c0*/ 	.word	0x00000000


	//----- nvinfo : EIATTR_MIN_STACK_SIZE
	.align		4
.L_117:
        /*02c4*/ 	.byte	0x04, 0x12
        /*02c6*/ 	.short	(.L_119 - .L_118)
	.align		4
.L_118:
        /*02c8*/ 	.word	index@(unfold_input_into_patches_f16)
        /*02cc*/ 	.word	0x00000000
.L_119:


//--------------------- .nv.compat                --------------------------
	.section	.nv.compat,"",@"SHT_CUDA_COMPAT_INFO"
	.align	4
        /*0000*/ 	.byte	0x02, 0x09, 0x00, 0x00, 0x02, 0x02, 0x01, 0x00, 0x02, 0x05, 0x05, 0x00, 0x03, 0x07, 0x01, 0x01
        /*0010*/ 	.byte	0x02, 0x03, 0x00, 0x00, 0x02, 0x06, 0x01, 0x00, 0x04, 0x0b, 0x08, 0x00, 0x01, 0x00, 0x00, 0x00
        /*0020*/ 	.byte	0x00, 0x00, 0x00, 0x00


//--------------------- .nv.info.sum_transposed_filters_f64 --------------------------
	.section	.nv.info.sum_transposed_filters_f64,"",@"SHT_CUDA_INFO"
	.sectionflags	@""
	.align	4


	//----- nvinfo : EIATTR_CUDA_API_VERSION
	.align		4
        /*0000*/ 	.byte	0x04, 0x37
        /*0002*/ 	.short	(.L_121 - .L_120)
.L_120:
        /*0004*/ 	.word	0x00000082


	//----- nvinfo : EIATTR_KPARAM_INFO
	.align		4
.L_121:
        /*0008*/ 	.byte	0x04, 0x17
        /*000a*/ 	.short	(.L_123 - .L_122)
.L_122:
        /*000c*/ 	.word	0x00000000
        /*0010*/ 	.short	0x0003
        /*0012*/ 	.short	0x0070
        /*0014*/ 	.byte	0x00, 0xf5, 0x21, 0x00


	//----- nvinfo : EIATTR_KPARAM_INFO
	.align		4
.L_123:
        /*0018*/ 	.byte	0x04, 0x17
        /*001a*/ 	.short	(.L_125 - .L_124)
.L_124:
        /*001c*/ 	.word	0x00000000
        /*0020*/ 	.short	0x0002
        /*0022*/ 	.short	0x0068
        /*0024*/ 	.byte	0x00, 0xf5, 0x21, 0x00


	//----- nvinfo : EIATTR_KPARAM_INFO
	.align		4
.L_125:
        /*0028*/ 	.byte	0x04, 0x17
        /*002a*/ 	.short	(.L_127 - .L_126)
.L_126:
        /*002c*/ 	.word	0x00000000
        /*0030*/ 	.short	0x0001
        /*0032*/ 	.short	0x0060
        /*0034*/ 	.byte	0x00, 0xf5, 0x21, 0x00


	//----- nvinfo : EIATTR_KPARAM_INFO
	.align		4
.L_127:
        /*0038*/ 	.byte	0x04, 0x17
        /*003a*/ 	.short	(.L_129 - .L_128)
.L_128:
        /*003c*/ 	.word	0x00000000
        /*0040*/ 	.short	0x0000
        /*0042*/ 	.short	0x0000
        /*0044*/ 	.byte	0x00, 0xf0, 0x81, 0x01


	//----- nvinfo : EIATTR_SPARSE_MMA_MASK
	.align		4
.L_129:
        /*0048*/ 	.byte	0x03, 0x50
        /*004a*/ 	.short	0x0000


	//----- nvinfo : EIATTR_MAXREG_COUNT
	.align		4
        /*004c*/ 	.byte	0x03, 0x1b
        /*004e*/ 	.short	0x00ff


	//----- nvinfo : EIATTR_MERCURY_ISA_VERSION
	.align		4
        /*0050*/ 	.byte	0x03, 0x5f
        /*0052*/ 	.short	0x0101


	//----- nvinfo : EIATTR_VRC_CTA_INIT_COUNT
	.align		4
        /*0054*/ 	.byte	0x02, 0x4a
	.zero		1
	.zero		1


	//----- nvinfo : EIATTR_EXIT_INSTR_OFFSETS
	.align		4
        /*0058*/ 	.byte	0x04, 0x1c
        /*005a*/ 	.short	(.L_131 - .L_130)


	//   ....[0]....
.L_130:
        /*005c*/ 	.word	0x00000390


	//   ....[1]....
        /*0060*/ 	.word	0x000021a0


	//   ....[2]....
        /*0064*/ 	.word	0x00002e00


	//----- nvinfo : EIATTR_CRS_STACK_SIZE
	.align		4
.L_131:
        /*0068*/ 	.byte	0x04, 0x1e
        /*006a*/ 	.short	(.L_133 - .L_132)
.L_132:
        /*006c*/ 	.word	0x00000000


	//----- nvinfo : EIATTR_CBANK_PARAM_SIZE
	.align		4
.L_133:
        /*0070*/ 	.byte	0x03, 0x19
        /*0072*/ 	.short	0x0078


	//----- nvinfo : EIATTR_PARAM_CBANK
	.align		4
        /*0074*/ 	.byte	0x04, 0x0a
        /*0076*/ 	.short	(.L_135 - .L_134)
	.align		4
.L_134:
        /*0078*/ 	.word	index@(.nv.constant0.sum_transposed_filters_f64)
        /*007c*/ 	.short	0x0380
        /*007e*/ 	.short	0x0078


	//----- nvinfo : EIATTR_SW_WAR
	.align		4
.L_135:
        /*0080*/ 	.byte	0x04, 0x36
        /*0082*/ 	.short	(.L_137 - .L_136)
.L_136:
        /*0084*/ 	.word	0x00000008
.L_137:


//--------------------- .nv.info.transpose_filters_f64 --------------------------
	.section	.nv.info.transpose_filters_f64,"",@"SHT_CUDA_INFO"
	.sectionflags	@""
	.align	4


	//----- nvinfo : EIATTR_CUDA_API_VERSION
	.align		4
        /*0000*/ 	.byte	0x04, 0x37
        /*0002*/ 	.short	(.L_139 - .L_138)
.L_138:
        /*0004*/ 	.word	0x00000082


	//----- nvinfo : EIATTR_KPARAM_INFO
	.align		4
.L_139:
        /*0008*/ 	.byte	0x04, 0x17
        /*000a*/ 	.short	(.L_141 - .L_140)
.L_140:
        /*000c*/ 	.word	0x00000000
        /*0010*/ 	.short	0x0003
        /*0012*/ 	.short	0x0070
        /*0014*/ 	.byte	0x00, 0xf5, 0x21, 0x00


	//----- nvinfo : EIATTR_KPARAM_INFO
	.align		4
.L_141:
        /*0018*/ 	.byte	0x04, 0x17
        /*001a*/ 	.short	(.L_143 - .L_142)
.L_142:
        /*001c*/ 	.word	0x00000000
        /*0020*/ 	.short	0x0002
        /*0022*/ 	.short	0x0068
        /*0024*/ 	.byte	0x00, 0xf5, 0x21, 0x00


	//----- nvinfo : EIATTR_KPARAM_INFO
	.align		4
.L_143:
        /*0028*/ 	.byte	0x04, 0x17
        /*002a*/ 	.short	(.L_145 - .L_144)
.L_144:
        /*002c*/ 	.word	0x00000000
        /*0030*/ 	.short	0x0001
        /*0032*/ 	.short	0x0060
        /*0034*/ 	.byte	0x00, 0xf5, 0x21, 0x00


	//----- nvinfo : EIATTR_KPARAM_INFO
	.align		4
.L_145:
        /*0038*/ 	.byte	0x04, 0x17
        /*003a*/ 	.short	(.L_147 - .L_146)
.L_146:
        /*003c*/ 	.word	0x00000000
        /*0040*/ 	.short	0x0000
        /*0042*/ 	.short	0x0000
        /*0044*/ 	.byte	0x00, 0xf0, 0x81, 0x01


	//----- nvinfo : EIATTR_SPARSE_MMA_MASK
	.align		4
.L_147:
        /*0048*/ 	.byte	0x03, 0x50
        /*004a*/ 	.short	0x0000


	//----- nvinfo : EIATTR_MAXREG_COUNT
	.align		4
        /*004c*/ 	.byte	0x03, 0x1b
        /*004e*/ 	.short	0x00ff


	//----- nvinfo : EIATTR_MERCURY_ISA_VERSION
	.align		4
        /*0050*/ 	.byte	0x03, 0x5f
        /*0052*/ 	.short	0x0101


	//----- nvinfo : EIATTR_VRC_CTA_INIT_COUNT
	.align		4
        /*0054*/ 	.byte	0x02, 0x4a
	.zero		1
	.zero		1


	//----- nvinfo : EIATTR_EXIT_INSTR_OFFSETS
	.align		4
        /*0058*/ 	.byte	0x04, 0x1c
        /*005a*/ 	.short	(.L_149 - .L_148)


	//   ....[0]....
.L_148:
        /*005c*/ 	.word	0x00000390


	//   ....[1]....
        /*0060*/ 	.word	0x00001580


	//----- nvinfo : EIATTR_CRS_STACK_SIZE
	.align		4
.L_149:
        /*0064*/ 	.byte	0x04, 0x1e
        /*0066*/ 	.short	(.L_151 - .L_150)
.L_150:
        /*0068*/ 	.word	0x00000000


	//----- nvinfo : EIATTR_CBANK_PARAM_SIZE
	.align		4
.L_151:
        /*006c*/ 	.byte	0x03, 0x19
        /*006e*/ 	.short	0x0078


	//----- nvinfo : EIATTR_PARAM_CBANK
	.align		4
        /*0070*/ 	.byte	0x04, 0x0a
        /*0072*/ 	.short	(.L_153 - .L_152)
	.align		4
.L_152:
        /*0074*/ 	.word	index@(.nv.constant0.transpose_filters_f64)
        /*0078*/ 	.short	0x0380
        /*007a*/ 	.short	0x0078


	//----- nvinfo : EIATTR_SW_WAR
	.align		4
.L_153:
        /*007c*/ 	.byte	0x04, 0x36
        /*007e*/ 	.short	(.L_155 - .L_154)
.L_154:
        /*0080*/ 	.word	0x00000008
.L_155:


//--------------------- .nv.info.unfold_output_into_patches_f64 --------------------------
	.section	.nv.info.unfold_output_into_patches_f64,"",@"SHT_CUDA_INFO"
	.sectionflags	@""
	.align	4


	//----- nvinfo : EIATTR_CUDA_API_VERSION
	.align		4
        /*0000*/ 	.byte	0x04, 0x37
        /*0002*/ 	.short	(.L_157 - .L_156)
.L_156:
        /*0004*/ 	.word	0x00000082


	//----- nvinfo : EIATTR_KPARAM_INFO
	.align		4
.L_157:
        /*0008*/ 	.byte	0x04, 0x17
        /*000a*/ 	.short	(.L_159 - .L_158)
.L_158:
        /*000c*/ 	.word	0x00000000
        /*0010*/ 	.short	0x0002
        /*0012*/ 	.short	0x0068
        /*0014*/ 	.byte	0x00, 0xf5, 0x21, 0x00


	//----- nvinfo : EIATTR_KPARAM_INFO
	.align		4
.L_159:
        /*0018*/ 	.byte	0x04, 0x17
        /*001a*/ 	.short	(.L_161 - .L_160)
.L_160:
        /*001c*/ 	.word	0x00000000
        /*0020*/ 	.short	0x0001
        /*0022*/ 	.short	0x0060
        /*0024*/ 	.byte	0x00, 0xf5, 0x21, 0x00


	//----- nvinfo : EIATTR_KPARAM_INFO
	.align		4
.L_161:
        /*0028*/ 	.byte	0x04, 0x17
        /*002a*/ 	.short	(.L_163 - .L_162)
.L_162:
        /*002c*/ 	.word	0x00000000
        /*0030*/ 	.short	0x0000
        /*0032*/ 	.short	0x0000
        /*0034*/ 	.byte	0x00, 0xf0, 0x81, 0x01


	//----- nvinfo : EIATTR_SPARSE_MMA_MASK
	.align		4
.L_163:
        /*0038*/ 	.byte	0x03, 0x50
        /*003a*/ 	.short	0x0000


	//----- nvinfo : EIATTR_MAXREG_COUNT
	.align		4
        /*003c*/ 	.byte	0x03, 0x1b
        /*003e*/ 	.short	0x00ff


	//----- nvinfo : EIATTR_MERCURY_ISA_VERSION
	.align		4
        /*0040*/ 	.byte	0x03, 0x5f
        /*0042*/ 	.short	0x0101


	//----- nvinfo : EIATTR_VRC_CTA_INIT_COUNT
	.align		4
        /*0044*/ 	.byte	0x02, 0x4a
	.zero		1
	.zero		1


	//----- nvinfo : EIATTR_EXIT_INSTR_OFFSETS
	.align		4
        /*0048*/ 	.byte	0x04, 0x1c
        /*004a*/ 	.short	(.L_165 - .L_164)


	//   ....[0]....
.L_164:
        /*004c*/ 	.word	0x00000190


	//   ....[1]....
        /*0050*/ 	.word	0x00000200


	//   ....[2]....
        /*0054*/ 	.word	0x000046d0


	//----- nvinfo : EIATTR_CRS_STACK_SIZE
	.align		4
.L_165:
        /*0058*/ 	.byte	0x04, 0x1e
        /*005a*/ 	.short	(.L_167 - .L_166)
.L_166:
        /*005c*/ 	.word	0x00000000


	//----- nvinfo : EIATTR_CBANK_PARAM_SIZE
	.align		4
.L_167:
        /*0060*/ 	.byte	0x03, 0x19
        /*0062*/ 	.short	0x0070


	//----- nvinfo : EIATTR_PARAM_CBANK
	.align		4
        /*0064*/ 	.byte	0x04, 0x0a
        /*0066*/ 	.short	(.L_169 - .L_168)
	.align		4
.L_168:
        /*0068*/ 	.word	index@(.nv.constant0.unfold_output_into_patches_f64)
        /*006c*/ 	.short	0x0380
        /*006e*/ 	.short	0x0070


	//----- nvinfo : EIATTR_SW_WAR
	.align		4
.L_169:
        /*0070*/ 	.byte	0x04, 0x36
        /*0072*/ 	.short	(.L_171 - .L_170)
.L_170:
        /*0074*/ 	.word	0x00000008
.L_171:


//--------------------- .nv.info.unfold_input_into_patches_f64 --------------------------
	.section	.nv.info.unfold_input_into_patches_f64,"",@"SHT_CUDA_INFO"
	.sectionflags	@""
	.align	4


	//----- nvinfo : EIATTR_CUDA_API_VERSION
	.align		4
        /*0000*/ 	.byte	0x04, 0x37
        /*0002*/ 	.short	(.L_173 - .L_172)
.L_172:
        /*0004*/ 	.word	0x00000082


	//----- nvinfo : EIATTR_KPARAM_INFO
	.align		4
.L_173:
        /*0008*/ 	.byte	0x04, 0x17
        /*000a*/ 	.short	(.L_175 - .L_174)
.L_174:
        /*000c*/ 	.word	0x00000000
        /*0010*/ 	.short	0x0003
        /*0012*/ 	.short	0x0070
        /*0014*/ 	.byte	0x00, 0xf5, 0x21, 0x00


	//----- nvinfo : EIATTR_KPARAM_INFO
	.align		4
.L_175:
        /*0018*/ 	.byte	0x04, 0x17
        /*001a*/ 	.short	(.L_177 - .L_176)
.L_176:
        /*001c*/ 	.word	0x00000000
        /*0020*/ 	.short	0x0002
        /*0022*/ 	.short	0x0068
        /*0024*/ 	.byte	0x00, 0xf5, 0x21, 0x00


	//----- nvinfo : EIATTR_KPARAM_INFO
	.align		4
.L_177:
        /*0028*/ 	.byte	0x04, 0x17
        /*002a*/ 	.short	(.L_179 - .L_178)
.L_178:
        /*002c*/ 	.word	0x00000000
        /*0030*/ 	.short	0x0001
        /*0032*/ 	.short	0x0060
        /*0034*/ 	.byte	0x00, 0xf5, 0x21, 0x00


	//----- nvinfo : EIATTR_KPARAM_INFO
	.align		4
.L_179:
        /*0038*/ 	.byte	0x04, 0x17
        /*003a*/ 	.short	(.L_181 - .L_180)
.L_180:
        /*003c*/ 	.word	0x00000000
        /*0040*/ 	.short	0x0000
        /*0042*/ 	.short	0x0000
        /*0044*/ 	.byte	0x00, 0xf0, 0x81, 0x01


	//----- nvinfo : EIATTR_SPARSE_MMA_MASK
	.align		4
.L_181:
        /*0048*/ 	.byte	0x03, 0x50
        /*004a*/ 	.short	0x0000


	//----- nvinfo : EIATTR_MAXREG_COUNT
	.align		4
        /*004c*/ 	.byte	0x03, 0x1b
        /*004e*/ 	.short	0x00ff


	//----- nvinfo : EIATTR_MERCURY_ISA_VERSION
	.align		4
        /*0050*/ 	.byte	0x03, 0x5f
        /*0052*/ 	.short	0x0101


	//----- nvinfo : EIATTR_VRC_CTA_INIT_COUNT
	.align		4
        /*0054*/ 	.byte	0x02, 0x4a
	.zero		1
	.zero		1


	//----- nvinfo : EIATTR_EXIT_INSTR_OFFSETS
	.align		4
        /*0058*/ 	.byte	0x04, 0x1c
        /*005a*/ 	.short	(.L_183 - .L_182)


	//   ....[0]....
.L_182:
        /*005c*/ 	.word	0x000001c0


	//   ....[1]....
        /*0060*/ 	.word	0x00000230


	//   ....[2]....
        /*0064*/ 	.word	0x00002f10


	//----- nvinfo : EIATTR_CRS_STACK_SIZE
	.align		4
.L_183:
        /*0068*/ 	.byte	0x04, 0x1e
        /*006a*/ 	.short	(.L_185 - .L_184)
.L_184:
        /*006c*/ 	.word	0x00000000


	//----- nvinfo : EIATTR_CBANK_PARAM_SIZE
	.align		4
.L_185:
        /*0070*/ 	.byte	0x03, 0x19
        /*0072*/ 	.short	0x0078


	//----- nvinfo : EIATTR_PARAM_CBANK
	.align		4
        /*0074*/ 	.byte	0x04, 0x0a
        /*0076*/ 	.short	(.L_187 - .L_186)
	.align		4
.L_186:
        /*0078*/ 	.word	index@(.nv.constant0.unfold_input_into_patches_f64)
        /*007c*/ 	.short	0x0380
        /*007e*/ 	.short	0x0078


	//----- nvinfo : EIATTR_SW_WAR
	.align		4
.L_187:
        /*0080*/ 	.byte	0x04, 0x36
        /*0082*/ 	.short	(.L_189 - .L_188)
.L_188:
        /*0084*/ 	.word	0x00000008
.L_189:


//--------------------- .nv.info.sum_transposed_filters_f32 --------------------------
	.section	.nv.info.sum_transposed_filters_f32,"",@"SHT_CUDA_INFO"
	.sectionflags	@""
	.align	4


	//----- nvinfo : EIATTR_CUDA_API_VERSION
	.align		4
        /*0000*/ 	.byte	0x04, 0x37
        /*0002*/ 	.short	(.L_191 - .L_190)
.L_190:
        /*0004*/ 	.word	0x00000082


	//----- nvinfo : EIATTR_KPARAM_INFO
	.align		4
.L_191:
        /*0008*/ 	.byte	0x04, 0x17
        /*000a*/ 	.short	(.L_193 - .L_192)
.L_192:
        /*000c*/ 	.word	0x00000000
        /*0010*/ 	.short	0x0003
        /*0012*/ 	.short	0x0070
        /*0014*/ 	.byte	0x00, 0xf5, 0x21, 0x00


	//----- nvinfo : EIATTR_KPARAM_INFO
	.align		4
.L_193:
        /*0018*/ 	.byte	0x04, 0x17
        /*001a*/ 	.short	(.L_195 - .L_194)
.L_194:
        /*001c*/ 	.word	0x00000000
        /*0020*/ 	.short	0x0002
        /*0022*/ 	.short	0x0068
        /*0024*/ 	.byte	0x00, 0xf5, 0x21, 0x00


	//----- nvinfo : EIATTR_KPARAM_INFO
	.align		4
.L_195:
        /*0028*/ 	.byte	0x04, 0x17
        /*002a*/ 	.short	(.L_197 - .L_196)
.L_196:
        /*002c*/ 	.word	0x00000000
        /*0030*/ 	.short	0x0001
        /*0032*/ 	.short	0x0060
        /*0034*/ 	.byte	0x00, 0xf5, 0x21, 0x00


	//----- nvinfo : EIATTR_KPARAM_INFO
	.align		4
.L_197:
        /*0038*/ 	.byte	0x04, 0x17
        /*003a*/ 	.short	(.L_199 - .L_198)
.L_198:
        /*003c*/ 	.word	0x00000000
        /*0040*/ 	.short	0x0000
        /*0042*/ 	.short	0x0000
        /*0044*/ 	.byte	0x00, 0xf0, 0x81, 0x01


	//----- nvinfo : EIATTR_SPARSE_MMA_MASK
	.align		4
.L_199:
        /*0048*/ 	.byte	0x03, 0x50
        /*004a*/ 	.short	0x0000


	//----- nvinfo : EIATTR_MAXREG_COUNT
	.align		4
        /*004c*/ 	.byte	0x03, 0x1b
        /*004e*/ 	.short	0x00ff


	//----- nvinfo : EIATTR_MERCURY_ISA_VERSION
	.align		4
        /*0050*/ 	.byte	0x03, 0x5f
        /*0052*/ 	.short	0x0101


	//----- nvinfo : EIATTR_VRC_CTA_INIT_COUNT
	.align		4
        /*0054*/ 	.byte	0x02, 0x4a
	.zero		1
	.zero		1


	//----- nvinfo : EIATTR_EXIT_INSTR_OFFSETS
	.align		4
        /*0058*/ 	.byte	0x04, 0x1c
        /*005a*/ 	.short	(.L_201 - .L_200)


	//   ....[0]....
.L_200:
        /*005c*/ 	.word	0x00000390


	//   ....[1]....
        /*0060*/ 	.word	0x000021a0


	//   ....[2]....
        /*0064*/ 	.word	0x00002e00


	//----- nvinfo : EIATTR_CRS_STACK_SIZE
	.align		4
.L_201:
        /*0068*/ 	.byte	0x04, 0x1e
        /*006a*/ 	.short	(.L_203 - .L_202)
.L_202:
        /*006c*/ 	.word	0x00000000


	//----- nvinfo : EIATTR_CBANK_PARAM_SIZE
	.align		4
.L_203:
        /*0070*/ 	.byte	0x03, 0x19
        /*0072*/ 	.short	0x0078


	//----- nvinfo : EIATTR_PARAM_CBANK
	.align		4
        /*0074*/ 	.byte	0x04, 0x0a
        /*0076*/ 	.short	(.L_205 - .L_204)
	.align		4
.L_204:
        /*0078*/ 	.word	index@(.nv.constant0.sum_transposed_filters_f32)
        /*007c*/ 	.short	0x0380
        /*007e*/ 	.short	0x0078


	//----- nvinfo : EIATTR_SW_WAR
	.align		4
.L_205:
        /*0080*/ 	.byte	0x04, 0x36
        /*0082*/ 	.short	(.L_207 - .L_206)
.L_206:
        /*0084*/ 	.word	0x00000008
.L_207:


//--------------------- .nv.info.transpose_filters_f32 --------------------------
	.section	.nv.info.transpose_filters_f32,"",@"SHT_CUDA_INFO"
	.sectionflags	@""
	.align	4


	//----- nvinfo : EIATTR_CUDA_API_VERSION
	.align		4
        /*0000*/ 	.byte	0x04, 0x37
        /*0002*/ 	.short	(.L_209 - .L_208)
.L_208:
        /*0004*/ 	.word	0x00000082


	//----- nvinfo : EIATTR_KPARAM_INFO
	.align		4
.L_209:
        /*0008*/ 	.byte	0x04, 0x17
        /*000a*/ 	.short	(.L_211 - .L_210)
.L_210:
        /*000c*/ 	.word	0x00000000
        /*0010*/ 	.short	0x0003
        /*0012*/ 	.short	0x0070
        /*0014*/ 	.byte	0x00, 0xf5, 0x21, 0x00


	//----- nvinfo : EIATTR_KPARAM_INFO
	.align		4
.L_211:
        /*0018*/ 	.byte	0x04, 0x17
        /*001a*/ 	.short	(.L_213 - .L_212)
.L_212:
        /*001c*/ 	.word	0x00000000
        /*0020*/ 	.short	0x0002
        /*0022*/ 	.short	0x0068
        /*0024*/ 	.byte	0x00, 0xf5, 0x21, 0x00


	//----- nvinfo : EIATTR_KPARAM_INFO
	.align		4
.L_213:
        /*0028*/ 	.byte	0x04, 0x17
        /*002a*/ 	.short	(.L_215 - .L_214)
.L_214:
        /*002c*/ 	.word	0x00000000
        /*0030*/ 	.short	0x0001
        /*0032*/ 	.short	0x0060
        /*0034*/ 	.byte	0x00, 0xf5, 0x21, 0x00


	//----- nvinfo : EIATTR_KPARAM_INFO
	.align		4
.L_215:
        /*0038*/ 	.byte	0x04, 0x17
        /*003a*/ 	.short	(.L_217 - .L_216)
.L_216:
        /*003c*/ 	.word	0x00000000
        /*0040*/ 	.short	0x0000
        /*0042*/ 	.short	0x0000
        /*0044*/ 	.byte	0x00, 0xf0, 0x81, 0x01


	//----- nvinfo : EIATTR_SPARSE_MMA_MASK
	.align		4
.L_217:
        /*0048*/ 	.byte	0x03, 0x50
        /*004a*/ 	.short	0x0000


	//----- nvinfo : EIATTR_MAXREG_COUNT
	.align		4
        /*004c*/ 	.byte	0x03, 0x1b
        /*004e*/ 	.short	0x00ff


	//----- nvinfo : EIATTR_MERCURY_ISA_VERSION
	.align		4
        /*0050*/ 	.byte	0x03, 0x5f
        /*0052*/ 	.short	0x0101


	//----- nvinfo : EIATTR_VRC_CTA_INIT_COUNT
	.align		4
        /*0054*/ 	.byte	0x02, 0x4a
	.zero		1
	.zero		1


	//----- nvinfo : EIATTR_EXIT_INSTR_OFFSETS
	.align		4
        /*0058*/ 	.byte	0x04, 0x1c
        /*005a*/ 	.short	(.L_219 - .L_218)


	//   ....[0]....
.L_218:
        /*005c*/ 	.word	0x00000390


	//   ....[1]....
        /*0060*/ 	.word	0x00001580


	//----- nvinfo : EIATTR_CRS_STACK_SIZE
	.align		4
.L_219:
        /*0064*/ 	.byte	0x04, 0x1e
        /*0066*/ 	.short	(.L_221 - .L_220)
.L_220:
        /*0068*/ 	.word	0x00000000


	//----- nvinfo : EIATTR_CBANK_PARAM_SIZE
	.align		4
.L_221:
        /*006c*/ 	.byte	0x03, 0x19
        /*006e*/ 	.short	0x0078


	//----- nvinfo : EIATTR_PARAM_CBANK
	.align		4
        /*0070*/ 	.byte	0x04, 0x0a
        /*0072*/ 	.short	(.L_223 - .L_222)
	.align		4
.L_222:
        /*0074*/ 	.word	index@(.nv.constant0.transpose_filters_f32)
        /*0078*/ 	.short	0x0380
        /*007a*/ 	.short	0x0078


	//----- nvinfo : EIATTR_SW_WAR
	.align		4
.L_223:
        /*007c*/ 	.byte	0x04, 0x36
        /*007e*/ 	.short	(.L_225 - .L_224)
.L_224:
        /*0080*/ 	.word	0x00000008
.L_225:


//--------------------- .nv.info.unfold_output_into_patches_f32 --------------------------
	.section	.nv.info.unfold_output_into_patches_f32,"",@"SHT_CUDA_INFO"
	.sectionflags	@""
	.align	4


	//----- nvinfo : EIATTR_CUDA_API_VERSION
	.align		4
        /*0000*/ 	.byte	0x04, 0x37
        /*0002*/ 	.short	(.L_227 - .L_226)
.L_226:
        /*0004*/ 	.word	0x00000082


	//----- nvinfo : EIATTR_KPARAM_INFO
	.align		4
.L_227:
        /*0008*/ 	.byte	0x04, 0x17
        /*000a*/ 	.short	(.L_229 - .L_228)
.L_228:
        /*000c*/ 	.word	0x00000000
        /*0010*/ 	.short	0x0002
        /*0012*/ 	.short	0x0068
        /*0014*/ 	.byte	0x00, 0xf5, 0x21, 0x00


	//----- nvinfo : EIATTR_KPARAM_INFO
	.align		4
.L_229:
        /*0018*/ 	.byte	0x04, 0x17
        /*001a*/ 	.short	(.L_231 - .L_230)
.L_230:
        /*001c*/ 	.word	0x00000000
        /*0020*/ 	.short	0x0001
        /*0022*/ 	.short	0x0060
        /*0024*/ 	.byte	0x00, 0xf5, 0x21, 0x00


	//----- nvinfo : EIATTR_KPARAM_INFO
	.align		4
.L_231:
        /*0028*/ 	.byte	0x04, 0x17
        /*002a*/ 	.short	(.L_233 - .L_232)
.L_232:
        /*002c*/ 	.word	0x00000000
        /*0030*/ 	.short	0x0000
        /*0032*/ 	.short	0x0000
        /*0034*/ 	.byte	0x00, 0xf0, 0x81, 0x01


	//----- nvinfo : EIATTR_SPARSE_MMA_MASK
	.align		4
.L_233:
        /*0038*/ 	.byte	0x03, 0x50
        /*003a*/ 	.short	0x0000


	//----- nvinfo : EIATTR_MAXREG_COUNT
	.align		4
        /*003c*/ 	.byte	0x03, 0x1b
        /*003e*/ 	.short	0x00ff


	//----- nvinfo : EIATTR_MERCURY_ISA_VERSION
	.align		4
        /*0040*/ 	.byte	0x03, 0x5f
        /*0042*/ 	.short	0x0101


	//----- nvinfo : EIATTR_VRC_CTA_INIT_COUNT
	.align		4
        /*0044*/ 	.byte	0x02, 0x4a
	.zero		1
	.zero		1


	//----- nvinfo : EIATTR_EXIT_INSTR_OFFSETS
	.align		4
        /*0048*/ 	.byte	0x04, 0x1c
        /*004a*/ 	.short	(.L_235 - .L_234)


	//   ....[0]....
.L_234:
        /*004c*/ 	.word	0x00000190


	//   ....[1]....
        /*0050*/ 	.word	0x00000200


	//   ....[2]....
        /*0054*/ 	.word	0x000046d0


	//----- nvinfo : EIATTR_CRS_STACK_SIZE
	.align		4
.L_235:
        /*0058*/ 	.byte	0x04, 0x1e
        /*005a*/ 	.short	(.L_237 - .L_236)
.L_236:
        /*005c*/ 	.word	0x00000000


	//----- nvinfo : EIATTR_CBANK_PARAM_SIZE
	.align		4
.L_237:
        /*0060*/ 	.byte	0x03, 0x19
        /*0062*/ 	.short	0x0070


	//----- nvinfo : EIATTR_PARAM_CBANK
	.align		4
        /*0064*/ 	.byte	0x04, 0x0a
        /*0066*/ 	.short	(.L_239 - .L_238)
	.align		4
.L_238:
        /*0068*/ 	.word	index@(.nv.constant0.unfold_output_into_patches_f32)
        /*006c*/ 	.short	0x0380
        /*006e*/ 	.short	0x0070


	//----- nvinfo : EIATTR_SW_WAR
	.align		4
.L_239:
        /*0070*/ 	.byte	0x04, 0x36
        /*0072*/ 	.short	(.L_241 - .L_240)
.L_240:
        /*0074*/ 	.word	0x00000008
.L_241:


//--------------------- .nv.info.unfold_input_into_patches_f32 --------------------------
	.section	.nv.info.unfold_input_into_patches_f32,"",@"SHT_CUDA_INFO"
	.sectionflags	@""
	.align	4


	//----- nvinfo : EIATTR_CUDA_API_VERSION
	.align		4
        /*0000*/ 	.byte	0x04, 0x37
        /*0002*/ 	.short	(.L_243 - .L_242)
.L_242:
        /*0004*/ 	.word	0x00000082


	//----- nvinfo : EIATTR_KPARAM_INFO
	.align		4
.L_243:
        /*0008*/ 	.byte	0x04, 0x17
        /*000a*/ 	.short	(.L_245 - .L_244)
.L_244:
        /*000c*/ 	.word	0x00000000
        /*0010*/ 	.short	0x0003
        /*0012*/ 	.short	0x0070
        /*0014*/ 	.byte	0x00, 0xf5, 0x21, 0x00


	//----- nvinfo : EIATTR_KPARAM_INFO
	.align		4
.L_245:
        /*0018*/ 	.byte	0x04, 0x17
        /*001a*/ 	.short	(.L_247 - .L_246)
.L_246:
        /*001c*/ 	.word	0x00000000
        /*0020*/ 	.short	0x0002
        /*0022*/ 	.short	0x0068
        /*0024*/ 	.byte	0x00, 0xf5, 0x21, 0x00


	//----- nvinfo : EIATTR_KPARAM_INFO
	.align		4
.L_247:
        /*0028*/ 	.byte	0x04, 0x17
        /*002a*/ 	.short	(.L_249 - .L_248)
.L_248:
        /*002c*/ 	.word	0x00000000
        /*0030*/ 	.short	0x0001
        /*0032*/ 	.short	0x0060
        /*0034*/ 	.byte	0x00, 0xf5, 0x21, 0x00


	//----- nvinfo : EIATTR_KPARAM_INFO
	.align		4
.L_249:
        /*0038*/ 	.byte	0x04, 0x17
        /*003a*/ 	.short	(.L_251 - .L_250)
.L_250:
        /*003c*/ 	.word	0x00000000
        /*0040*/ 	.short	0x0000
        /*0042*/ 	.short	0x0000
        /*0044*/ 	.byte	0x00, 0xf0, 0x81, 0x01


	//----- nvinfo : EIATTR_SPARSE_MMA_MASK
	.align		4
.L_251:
        /*0048*/ 	.byte	0x03, 0x50
        /*004a*/ 	.short	0x0000


	//----- nvinfo : EIATTR_MAXREG_COUNT
	.align		4
        /*004c*/ 	.byte	0x03, 0x1b
        /*004e*/ 	.short	0x00ff


	//----- nvinfo : EIATTR_MERCURY_ISA_VERSION
	.align		4
        /*0050*/ 	.byte	0x03, 0x5f
        /*0052*/ 	.short	0x0101


	//----- nvinfo : EIATTR_VRC_CTA_INIT_COUNT
	.align		4
        /*0054*/ 	.byte	0x02, 0x4a
	.zero		1
	.zero		1


	//----- nvinfo : EIATTR_EXIT_INSTR_OFFSETS
	.align		4
        /*0058*/ 	.byte	0x04, 0x1c
        /*005a*/ 	.short	(.L_253 - .L_252)


	//   ....[0]....
.L_252:
        /*005c*/ 	.word	0x000001c0


	//   ....[1]....
        /*0060*/ 	.word	0x00000230


	//   ....[2]....
        /*0064*/ 	.word	0x00002f60


	//----- nvinfo : EIATTR_CRS_STACK_SIZE
	.align		4
.L_253:
        /*0068*/ 	.byte	0x04, 0x1e
        /*006a*/ 	.short	(.L_255 - .L_254)
.L_254:
        /*006c*/ 	.word	0x00000000


	//----- nvinfo : EIATTR_CBANK_PARAM_SIZE
	.align		4
.L_255:
        /*0070*/ 	.byte	0x03, 0x19
        /*0072*/ 	.short	0x0078


	//----- nvinfo : EIATTR_PARAM_CBANK
	.align		4
        /*0074*/ 	.byte	0x04, 0x0a
        /*0076*/ 	.short	(.L_257 - .L_256)
	.align		4
.L_256:
        /*0078*/ 	.word	index@(.nv.constant0.unfold_input_into_patches_f32)
        /*007c*/ 	.short	0x0380
        /*007e*/ 	.short	0x0078


	//----- nvinfo : EIATTR_SW_WAR
	.align		4
.L_257:
        /*0080*/ 	.byte	0x04, 0x36
        /*0082*/ 	.short	(.L_259 - .L_258)
.L_258:
        /*0084*/ 	.word	0x00000008
.L_259:


//--------------------- .nv.info.sum_transposed_filters_f16 --------------------------
	.section	.nv.info.sum_transposed_filters_f16,"",@"SHT_CUDA_INFO"
	.sectionflags	@""
	.align	4


	//----- nvinfo : EIATTR_CUDA_API_VERSION
	.align		4
        /*0000*/ 	.byte	0x04, 0x37
        /*0002*/ 	.short	(.L_261 - .L_260)
.L_260:
        /*0004*/ 	.word	0x00000082


	//----- nvinfo : EIATTR_KPARAM_INFO
	.align		4
.L_261:
        /*0008*/ 	.byte	0x04, 0x17
        /*000a*/ 	.short	(.L_263 - .L_262)
.L_262:
        /*000c*/ 	.word	0x00000000
        /*0010*/ 	.short	0x0003
        /*0012*/ 	.short	0x0070
        /*0014*/ 	.byte	0x00, 0xf5, 0x21, 0x00


	//----- nvinfo : EIATTR_KPARAM_INFO
	.align		4
.L_263:
        /*0018*/ 	.byte	0x04, 0x17
        /*001a*/ 	.short	(.L_265 - .L_264)
.L_264:
        /*001c*/ 	.word	0x00000000
        /*0020*/ 	.short	0x0002
        /*0022*/ 	.short	0x0068
        /*0024*/ 	.byte	0x00, 0xf5, 0x21, 0x00


	//----- nvinfo : EIATTR_KPARAM_INFO
	.align		4
.L_265:
        /*0028*/ 	.byte	0x04, 0x17
        /*002a*/ 	.short	(.L_267 - .L_266)
.L_266:
        /*002c*/ 	.word	0x00000000
        /*0030*/ 	.short	0x0001
        /*0032*/ 	.short	0x0060
        /*0034*/ 	.byte	0x00, 0xf5, 0x21, 0x00


	//----- nvinfo : EIATTR_KPARAM_INFO
	.align		4
.L_267:
        /*0038*/ 	.byte	0x04, 0x17
        /*003a*/ 	.short	(.L_269 - .L_268)
.L_268:
        /*003c*/ 	.word	0x00000000
        /*0040*/ 	.short	0x0000
        /*0042*/ 	.short	0x0000
        /*0044*/ 	.byte	0x00, 0xf0, 0x81, 0x01


	//----- nvinfo : EIATTR_SPARSE_MMA_MASK
	.align		4
.L_269:
        /*0048*/ 	.byte	0x03, 0x50
        /*004a*/ 	.short	0x0000


	//----- nvinfo : EIATTR_MAXREG_COUNT
	.align		4
        /*004c*/ 	.byte	0x03, 0x1b
        /*004e*/ 	.short	0x00ff


	//----- nvinfo : EIATTR_MERCURY_ISA_VERSION
	.align		4
        /*0050*/ 	.byte	0x03, 0x5f
        /*0052*/ 	.short	0x0101


	//----- nvinfo : EIATTR_VRC_CTA_INIT_COUNT
	.align		4
        /*0054*/ 	.byte	0x02, 0x4a
	.zero		1
	.zero		1


	//----- nvinfo : EIATTR_EXIT_INSTR_OFFSETS
	.align		4
        /*0058*/ 	.byte	0x04, 0x1c
        /*005a*/ 	.short	(.L_271 - .L_270)


	//   ....[0]....
.L_270:
        /*005c*/ 	.word	0x00000390


	//   ....[1]....
        /*0060*/ 	.word	0x00002170


	//   ....[2]....
        /*0064*/ 	.word	0x00002d80


	//----- nvinfo : EIATTR_CRS_STACK_SIZE
	.align		4
.L_271:
        /*0068*/ 	.byte	0x04, 0x1e
        /*006a*/ 	.short	(.L_273 - .L_272)
.L_272:
        /*006c*/ 	.word	0x00000000


	//----- nvinfo : EIATTR_CBANK_PARAM_SIZE
	.align		4
.L_273:
        /*0070*/ 	.byte	0x03, 0x19
        /*0072*/ 	.short	0x0078


	//----- nvinfo : EIATTR_PARAM_CBANK
	.align		4
        /*0074*/ 	.byte	0x04, 0x0a
        /*0076*/ 	.short	(.L_275 - .L_274)
	.align		4
.L_274:
        /*0078*/ 	.word	index@(.nv.constant0.sum_transposed_filters_f16)
        /*007c*/ 	.short	0x0380
        /*007e*/ 	.short	0x0078


	//----- nvinfo : EIATTR_SW_WAR
	.align		4
.L_275:
        /*0080*/ 	.byte	0x04, 0x36
        /*0082*/ 	.short	(.L_277 - .L_276)
.L_276:
        /*0084*/ 	.word	0x00000008
.L_277:


//--------------------- .nv.info.transpose_filters_f16 --------------------------
	.section	.nv.info.transpose_filters_f16,"",@"SHT_CUDA_INFO"
	.sectionflags	@""
	.align	4


	//----- nvinfo : EIATTR_CUDA_API_VERSION
	.align		4
        /*0000*/ 	.byte	0x04, 0x37
        /*0002*/ 	.short	(.L_279 - .L_278)
.L_278:
        /*0004*/ 	.word	0x00000082


	//----- nvinfo : EIATTR_KPARAM_INFO
	.align		4
.L_279:
        /*0008*/ 	.byte	0x04, 0x17
        /*000a*/ 	.short	(.L_281 - .L_280)
.L_280:
        /*000c*/ 	.word	0x00000000
        /*0010*/ 	.short	0x0003
        /*0012*/ 	.short	0x0070
        /*0014*/ 	.byte	0x00, 0xf5, 0x21, 0x00


	//----- nvinfo : EIATTR_KPARAM_INFO
	.align		4
.L_281:
        /*0018*/ 	.byte	0x04, 0x17
        /*001a*/ 	.short	(.L_283 - .L_282)
.L_282:
        /*001c*/ 	.word	0x00000000
        /*0020*/ 	.short	0x0002
        /*0022*/ 	.short	0x0068
        /*0024*/ 	.byte	0x00, 0xf5, 0x21, 0x00


	//----- nvinfo : EIATTR_KPARAM_INFO
	.align		4
.L_283:
        /*0028*/ 	.byte	0x04, 0x17
        /*002a*/ 	.short	(.L_285 - .L_284)
.L_284:
        /*002c*/ 	.word	0x00000000
        /*0030*/ 	.short	0x0001
        /*0032*/ 	.short	0x0060
        /*0034*/ 	.byte	0x00, 0xf5, 0x21, 0x00


	//----- nvinfo : EIATTR_KPARAM_INFO
	.align		4
.L_285:
        /*0038*/ 	.byte	0x04, 0x17
        /*003a*/ 	.short	(.L_287 - .L_286)
.L_286:
        /*003c*/ 	.word	0x00000000
        /*0040*/ 	.short	0x0000
        /*0042*/ 	.short	0x0000
        /*0044*/ 	.byte	0x00, 0xf0, 0x81, 0x01


	//----- nvinfo : EIATTR_SPARSE_MMA_MASK
	.align		4
.L_287:
        /*0048*/ 	.byte	0x03, 0x50
        /*004a*/ 	.short	0x0000


	//----- nvinfo : EIATTR_MAXREG_COUNT
	.align		4
        /*004c*/ 	.byte	0x03, 0x1b
        /*004e*/ 	.short	0x00ff


	//----- nvinfo : EIATTR_MERCURY_ISA_VERSION
	.align		4
        /*0050*/ 	.byte	0x03, 0x5f
        /*0052*/ 	.short	0x0101


	//----- nvinfo : EIATTR_VRC_CTA_INIT_COUNT
	.align		4
        /*0054*/ 	.byte	0x02, 0x4a
	.zero		1
	.zero		1


	//----- nvinfo : EIATTR_EXIT_INSTR_OFFSETS
	.align		4
        /*0058*/ 	.byte	0x04, 0x1c
        /*005a*/ 	.short	(.L_289 - .L_288)


	//   ....[0]....
.L_288:
        /*005c*/ 	.word	0x00000390


	//   ....[1]....
        /*0060*/ 	.word	0x00001580


	//----- nvinfo : EIATTR_CRS_STACK_SIZE
	.align		4
.L_289:
        /*0064*/ 	.byte	0x04, 0x1e
        /*0066*/ 	.short	(.L_291 - .L_290)
.L_290:
        /*0068*/ 	.word	0x00000000


	//----- nvinfo : EIATTR_CBANK_PARAM_SIZE
	.align		4
.L_291:
        /*006c*/ 	.byte	0x03, 0x19
        /*006e*/ 	.short	0x0078


	//----- nvinfo : EIATTR_PARAM_CBANK
	.align		4
        /*0070*/ 	.byte	0x04, 0x0a
        /*0072*/ 	.short	(.L_293 - .L_292)
	.align		4
.L_292:
        /*0074*/ 	.word	index@(.nv.constant0.transpose_filters_f16)
        /*0078*/ 	.short	0x0380
        /*007a*/ 	.short	0x0078


	//----- nvinfo : EIATTR_SW_WAR
	.align		4
.L_293:
        /*007c*/ 	.byte	0x04, 0x36
        /*007e*/ 	.short	(.L_295 - .L_294)
.L_294:
        /*0080*/ 	.word	0x00000008
.L_295:


//--------------------- .nv.info.unfold_output_into_patches_f16 --------------------------
	.section	.nv.info.unfold_output_into_patches_f16,"",@"SHT_CUDA_INFO"
	.sectionflags	@""
	.align	4


	//----- nvinfo : EIATTR_CUDA_API_VERSION
	.align		4
        /*0000*/ 	.byte	0x04, 0x37
        /*0002*/ 	.short	(.L_297 - .L_296)
.L_296:
        /*0004*/ 	.word	0x00000082


	//----- nvinfo : EIATTR_KPARAM_INFO
	.align		4
.L_297:
        /*0008*/ 	.byte	0x04, 0x17
        /*000a*/ 	.short	(.L_299 - .L_298)
.L_298:
        /*000c*/ 	.word	0x00000000
        /*0010*/ 	.short	0x0002
        /*0012*/ 	.short	0x0068
        /*0014*/ 	.byte	0x00, 0xf5, 0x21, 0x00


	//----- nvinfo : EIATTR_KPARAM_INFO
	.align		4
.L_299:
        /*0018*/ 	.byte	0x04, 0x17
        /*001a*/ 	.short	(.L_301 - .L_300)
.L_300:
        /*001c*/ 	.word	0x00000000
        /*0020*/ 	.short	0x0001
        /*0022*/ 	.short	0x0060
        /*0024*/ 	.byte	0x00, 0xf5, 0x21, 0x00


	//----- nvinfo : EIATTR_KPARAM_INFO
	.align		4
.L_301:
        /*0028*/ 	.byte	0x04, 0x17
        /*002a*/ 	.short	(.L_303 - .L_302)
.L_302:
        /*002c*/ 	.word	0x00000000
        /*0030*/ 	.short	0x0000
        /*0032*/ 	.short	0x0000
        /*0034*/ 	.byte	0x00, 0xf0, 0x81, 0x01


	//----- nvinfo : EIATTR_SPARSE_MMA_MASK
	.align		4
.L_303:
        /*0038*/ 	.byte	0x03, 0x50
        /*003a*/ 	.short	0x0000


	//----- nvinfo : EIATTR_MAXREG_COUNT
	.align		4
        /*003c*/ 	.byte	0x03, 0x1b
        /*003e*/ 	.short	0x00ff


	//----- nvinfo : EIATTR_MERCURY_ISA_VERSION
	.align		4
        /*0040*/ 	.byte	0x03, 0x5f
        /*0042*/ 	.short	0x0101


	//----- nvinfo : EIATTR_VRC_CTA_INIT_COUNT
	.align		4
        /*0044*/ 	.byte	0x02, 0x4a
	.zero		1
	.zero		1


	//----- nvinfo : EIATTR_EXIT_INSTR_OFFSETS
	.align		4
        /*0048*/ 	.byte	0x04, 0x1c
        /*004a*/ 	.short	(.L_305 - .L_304)


	//   ....[0]....
.L_304:
        /*004c*/ 	.word	0x00000190


	//   ....[1]....
        /*0050*/ 	.word	0x00000200


	//   ....[2]....
        /*0054*/ 	.word	0x00004770


	//----- nvinfo : EIATTR_CRS_STACK_SIZE
	.align		4
.L_305:
        /*0058*/ 	.byte	0x04, 0x1e
        /*005a*/ 	.short	(.L_307 - .L_306)
.L_306:
        /*005c*/ 	.word	0x00000000


	//----- nvinfo : EIATTR_CBANK_PARAM_SIZE
	.align		4
.L_307:
        /*0060*/ 	.byte	0x03, 0x19
        /*0062*/ 	.short	0x0070


	//----- nvinfo : EIATTR_PARAM_CBANK
	.align		4
        /*0064*/ 	.byte	0x04, 0x0a
        /*0066*/ 	.short	(.L_309 - .L_308)
	.align		4
.L_308:
        /*0068*/ 	.word	index@(.nv.constant0.unfold_output_into_patches_f16)
        /*006c*/ 	.short	0x0380
        /*006e*/ 	.short	0x0070


	//----- nvinfo : EIATTR_SW_WAR
	.align		4
.L_309:
        /*0070*/ 	.byte	0x04, 0x36
        /*0072*/ 	.short	(.L_311 - .L_310)
.L_310:
        /*0074*/ 	.word	0x00000008
.L_311:


//--------------------- .nv.info.unfold_input_into_patches_f16 --------------------------
	.section	.nv.info.unfold_input_into_patches_f16,"",@"SHT_CUDA_INFO"
	.sectionflags	@""
	.align	4


	//----- nvinfo : EIATTR_CUDA_API_VERSION
	.align		4
        /*0000*/ 	.byte	0x04, 0x37
        /*0002*/ 	.short	(.L_313 - .L_312)
.L_312:
        /*0004*/ 	.word	0x00000082


	//----- nvinfo : EIATTR_KPARAM_INFO
	.align		4
.L_313:
        /*0008*/ 	.byte	0x04, 0x17
        /*000a*/ 	.short	(.L_315 - .L_314)
.L_314:
        /*000c*/ 	.word	0x00000000
        /*0010*/ 	.short	0x0003
        /*0012*/ 	.short	0x0070
        /*0014*/ 	.byte	0x00, 0xf5, 0x21, 0x00


	//----- nvinfo : EIATTR_KPARAM_INFO
	.align		4
.L_315:
        /*0018*/ 	.byte	0x04, 0x17
        /*001a*/ 	.short	(.L_317 - .L_316)
.L_316:
        /*001c*/ 	.word	0x00000000
        /*0020*/ 	.short	0x0002
        /*0022*/ 	.short	0x0068
        /*0024*/ 	.byte	0x00, 0xf5, 0x21, 0x00


	//----- nvinfo : EIATTR_KPARAM_INFO
	.align		4
.L_317:
        /*0028*/ 	.byte	0x04, 0x17
        /*002a*/ 	.short	(.L_319 - .L_318)
.L_318:
        /*002c*/ 	.word	0x00000000
        /*0030*/ 	.short	0x0001
        /*0032*/ 	.short	0x0060
        /*0034*/ 	.byte	0x00, 0xf5, 0x21, 0x00


	//----- nvinfo : EIATTR_KPARAM_INFO
	.align		4
.L_319:
        /*0038*/ 	.byte	0x04, 0x17
        /*003a*/ 	.short	(.L_321 - .L_320)
.L_320:
        /*003c*/ 	.word	0x00000000
        /*0040*/ 	.short	0x0000
        /*0042*/ 	.short	0x0000
        /*0044*/ 	.byte	0x00, 0xf0, 0x81, 0x01


	//----- nvinfo : EIATTR_SPARSE_MMA_MASK
	.align		4
.L_321:
        /*0048*/ 	.byte	0x03, 0x50
        /*004a*/ 	.short	0x0000


	//----- nvinfo : EIATTR_MAXREG_COUNT
	.align		4
        /*004c*/ 	.byte	0x03, 0x1b
        /*004e*/ 	.short	0x00ff


	//----- nvinfo : EIATTR_MERCURY_ISA_VERSION
	.align		4
        /*0050*/ 	.byte	0x03, 0x5f
        /*0052*/ 	.short	0x0101


	//----- nvinfo : EIATTR_VRC_CTA_INIT_COUNT
	.align		4
        /*0054*/ 	.byte	0x02, 0x4a
	.zero		1
	.zero		1


	//----- nvinfo : EIATTR_EXIT_INSTR_OFFSETS
	.align		4
        /*0058*/ 	.byte	0x04, 0x1c
        /*005a*/ 	.short	(.L_323 - .L_322)


	//   ....[0]....
.L_322:
        /*005c*/ 	.word	0x000001c0


	//   ....[1]....
        /*0060*/ 	.word	0x00000220


	//   ....[2]....
        /*0064*/ 	.word	0x00002f60


	//----- nvinfo : EIATTR_CRS_STACK_SIZE
	.align		4
.L_323:
        /*0068*/ 	.byte	0x04, 0x1e
        /*006a*/ 	.short	(.L_325 - .L_324)
.L_324:
        /*006c*/ 	.word	0x00000000


	//----- nvinfo : EIATTR_CBANK_PARAM_SIZE
	.align		4
.L_325:
        /*0070*/ 	.byte	0x03, 0x19
        /*0072*/ 	.short	0x0078


	//----- nvinfo : EIATTR_PARAM_CBANK
	.align		4
        /*0074*/ 	.byte	0x04, 0x0a
        /*0076*/ 	.short	(.L_327 - .L_326)
	.align		4
.L_326:
        /*0078*/ 	.word	index@(.nv.constant0.unfold_input_into_patches_f16)
        /*007c*/ 	.short	0x0380
        /*007e*/ 	.short	0x0078


	//----- nvinfo : EIATTR_SW_WAR
	.align		4
.L_327:
        /*0080*/ 	.byte	0x04, 0x36
        /*0082*/ 	.short	(.L_329 - .L_328)
.L_328:
        /*0084*/ 	.word	0x00000008
.L_329:


//--------------------- .nv.callgraph             --------------------------
	.section	.nv.callgraph,"",@"SHT_CUDA_CALLGRAPH"
	.align	4
	.sectionentsize	8
	.align		4
        /*0000*/ 	.word	0x00000000
	.align		4
        /*0004*/ 	.word	0xffffffff
	.align		4
        /*0008*/ 	.word	0x00000000
	.align		4
        /*000c*/ 	.word	0xfffffffe
	.align		4
        /*0010*/ 	.word	0x00000000
	.align		4
        /*0014*/ 	.word	0xfffffffd
	.align		4
        /*0018*/ 	.word	0x00000000
	.align		4
        /*001c*/ 	.word	0xfffffffc


//--------------------- .text.sum_transposed_filters_f64 --------------------------
	.section	.text.sum_transposed_filters_f64,"ax",@progbits
	.align	128
        .global         sum_transposed_filters_f64
        .type           sum_transposed_filters_f64,@function
        .size           sum_transposed_filters_f64,(.L_x_478 - sum_transposed_filters_f64)
        .other          sum_transposed_filters_f64,@"STO_CUDA_ENTRY STV_DEFAULT"
sum_transposed_filters_f64:
.text.sum_transposed_filters_f64:
[----:B------:R-:W-:Y:S01]  /*0000*/  LDC R1, c[0x0][0x37c] ;  /* 0x0000df00ff017b82 */ /* 0x000fe20000000800 */
[----:B------:R-:W0:Y:S01]  /*0010*/  LDCU.128 UR8, c[0x0][0x3b0] ;  /* 0x00007600ff0877ac */ /* 0x000e220008000c00 */
[----:B------:R-:W1:Y:S01]  /*0020*/  LDCU.64 UR12, c[0x0][0x380] ;  /* 0x00007000ff0c77ac */ /* 0x000e620008000a00 */
[----:B------:R-:W2:Y:S01]  /*0030*/  LDCU UR14, c[0x0][0x3a4] ;  /* 0x00007480ff0e77ac */ /* 0x000ea20008000800 */
[----:B0-----:R-:W-:Y:S02]  /*0040*/  UIMAD UR6, UR11, UR8, URZ ;  /* 0x000000080b0672a4 */ /* 0x001fe4000f8e02ff */
[----:B------:R-:W-:Y:S02]  /*0050*/  UIMAD.WIDE.U32 UR4, UR10, UR8, URZ ;  /* 0x000000080a0472a5 */ /* 0x000fe4000f8e00ff */
[----:B------:R-:W-:Y:S02]  /*0060*/  UIMAD UR6, UR10, UR9, UR6 ;  /* 0x000000090a0672a4 */ /* 0x000fe4000f8e0206 */
[----:B-1----:R-:W-:-:S02]  /*0070*/  UIMAD.WIDE.U32 UR8, UR4, UR12, URZ ;  /* 0x0000000c040872a5 */ /* 0x002fc4000f8e00ff */
[----:B------:R-:W-:Y:S02]  /*0080*/  UIADD3 UR5, UPT, UPT, UR5, UR6, URZ ;  /* 0x0000000605057290 */ /* 0x000fe4000fffe0ff */
[----:B------:R-:W-:Y:S02]  /*0090*/  UIMAD.WIDE.U32 UR6, UR8, UR12, URZ ;  /* 0x0000000c080672a5 */ /* 0x000fe4000f8e00ff */
[----:B------:R-:W-:-:S04]  /*00a0*/  UIMAD UR5, UR5, UR12, URZ ;  /* 0x0000000c050572a4 */ /* 0x000fc8000f8e02ff */
[----:B------:R-:W-:-:S04]  /*00b0*/  UIMAD UR4, UR4, UR13, UR5 ;  /* 0x0000000d040472a4 */ /* 0x000fc8000f8e0205 */
[----:B------:R-:W-:-:S04]  /*00c0*/  UIADD3 UR4, UPT, UPT, UR9, UR4, URZ ;  /* 0x0000000409047290 */ /* 0x000fc8000fffe0ff */
[----:B------:R-:W-:-:S04]  /*00d0*/  UIMAD UR4, UR4, UR12, URZ ;  /* 0x0000000c040472a4 */ /* 0x000fc8000f8e02ff */
[----:B------:R-:W-:Y:S02]  /*00e0*/  UIMAD UR5, UR8, UR13, UR4 ;  /* 0x0000000d080572a4 */ /* 0x000fe4000f8e0204 */
[----:B--2---:R-:W-:Y:S02]  /*00f0*/  ULOP3.LUT UR4, UR11, UR14, URZ, 0xfc, !UPT ;  /* 0x0000000e0b047292 */ /* 0x004fe4000f8efcff */
[----:B------:R-:W-:Y:S02]  /*0100*/  UIADD3 UR5, UPT, UPT, UR7, UR5, URZ ;  /* 0x0000000507057290 */ /* 0x000fe4000fffe0ff */
[----:B------:R-:W-:-:S09]  /*0110*/  UISETP.NE.U32.AND UP0, UPT, UR4, URZ, UPT ;  /* 0x000000ff0400728c */ /* 0x000fd2000bf05070 */
[----:B------:R-:W-:Y:S05]  /*0120*/  BRA.U UP0, `(.L_x_0) ;  /* 0x0000000100547547 */ /* 0x000fea000b800000 */
[----:B------:R-:W0:Y:S01]  /*0130*/  LDC R4, c[0x0][0x3a0] ;  /* 0x0000e800ff047b82 */ /* 0x000e220000000800 */
[----:B------:R-:W-:Y:S01]  /*0140*/  IMAD.MOV.U32 R15, RZ, RZ, RZ ;  /* 0x000000ffff0f7224 */ /* 0x000fe200078e00ff */
[----:B0-----:R-:W0:Y:S01]  /*0150*/  I2F.U32.RP R0, R4 ;  /* 0x0000000400007306 */ /* 0x001e220000209000 */
[----:B------:R-:W-:-:S07]  /*0160*/  ISETP.NE.U32.AND P2, PT, R4, RZ, PT ;  /* 0x000000ff0400720c */ /* 0x000fce0003f45070 */
[----:B0-----:R-:W0:Y:S02]  /*0170*/  MUFU.RCP R0, R0 ;  /* 0x0000000000007308 */ /* 0x001e240000001000 */
[----:B0-----:R-:W-:-:S06]  /*0180*/  VIADD R2, R0, 0xffffffe ;  /* 0x0ffffffe00027836 */ /* 0x001fcc0000000000 */
[----:B------:R0:W1:Y:S02]  /*0190*/  F2I.FTZ.U32.TRUNC.NTZ R3, R2 ;  /* 0x0000000200037305 */ /* 0x000064000021f000 */
[----:B0-----:R-:W-:Y:S02]  /*01a0*/  HFMA2 R2, -RZ, RZ, 0, 0 ;  /* 0x00000000ff027431 */ /* 0x001fe400000001ff */
[----:B-1----:R-:W-:-:S04]  /*01b0*/  IMAD.MOV R5, RZ, RZ, -R3 ;  /* 0x000000ffff057224 */ /* 0x002fc800078e0a03 */
[----:B------:R-:W-:-:S04]  /*01c0*/  IMAD R5, R5, R4, RZ ;  /* 0x0000000405057224 */ /* 0x000fc800078e02ff */
[----:B------:R-:W-:-:S06]  /*01d0*/  IMAD.HI.U32 R3, R3, R5, R2 ;  /* 0x0000000503037227 */ /* 0x000fcc00078e0002 */
[----:B------:R-:W-:-:S04]  /*01e0*/  IMAD.HI.U32 R14, R3, UR10, RZ ;  /* 0x0000000a030e7c27 */ /* 0x000fc8000f8e00ff */
[----:B------:R-:W-:-:S04]  /*01f0*/  IMAD.MOV R3, RZ, RZ, -R14 ;  /* 0x000000ffff037224 */ /* 0x000fc800078e0a0e */
[----:B------:R-:W-:-:S05]  /*0200*/  IMAD R3, R4, R3, UR10 ;  /* 0x0000000a04037e24 */ /* 0x000fca000f8e0203 */
[----:B------:R-:W-:-:S13]  /*0210*/  ISETP.GE.U32.AND P0, PT, R3, R4, PT ;  /* 0x000000040300720c */ /* 0x000fda0003f06070 */
[----:B------:R-:W-:Y:S01]  /*0220*/  @P0 IMAD.IADD R3, R3, 0x1, -R4 ;  /* 0x0000000103030824 */ /* 0x000fe200078e0a04 */
[----:B------:R-:W-:-:S04]  /*0230*/  @P0 IADD3 R14, PT, PT, R14, 0x1, RZ ;  /* 0x000000010e0e0810 */ /* 0x000fc80007ffe0ff */
[----:B------:R-:W-:-:S13]  /*0240*/  ISETP.GE.U32.AND P1, PT, R3, R4, PT ;  /* 0x000000040300720c */ /* 0x000fda0003f26070 */
[----:B------:R-:W-:Y:S01]  /*0250*/  @P1 VIADD R14, R14, 0x1 ;  /* 0x000000010e0e1836 */ /* 0x000fe20000000000 */
[----:B------:R-:W-:Y:S01]  /*0260*/  @!P2 LOP3.LUT R14, RZ, R4, RZ, 0x33, !PT ;  /* 0x00000004ff0ea212 */ /* 0x000fe200078e33ff */
[----:B------:R-:W-:Y:S06]  /*0270*/  BRA `(.L_x_1) ;  /* 0x0000000000287947 */ /* 0x000fec0003800000 */
.L_x_0:
[----:B------:R-:W0:Y:S01]  /*0280*/  LDCU.64 UR8, c[0x0][0x3b8] ;  /* 0x00007700ff0877ac */ /* 0x000e220008000a00 */
[----:B------:R-:W-:Y:S01]  /*0290*/  MOV R10, 0x300 ;  /* 0x00000300000a7802 */ /* 0x000fe20000000f00 */
[----:B------:R-:W1:Y:S01]  /*02a0*/  LDCU.64 UR10, c[0x0][0x3a0] ;  /* 0x00007400ff0a77ac */ /* 0x000e620008000a00 */
[----:B0-----:R-:W-:Y:S01]  /*02b0*/  MOV R12, UR8 ;  /* 0x00000008000c7c02 */ /* 0x001fe20008000f00 */
[----:B------:R-:W-:Y:S02]  /*02c0*/  IMAD.U32 R19, RZ, RZ, UR9 ;  /* 0x00000009ff137e24 */ /* 0x000fe4000f8e00ff */
[----:B-1----:R-:W-:Y:S01]  /*02d0*/  IMAD.U32 R8, RZ, RZ, UR10 ;  /* 0x0000000aff087e24 */ /* 0x002fe2000f8e00ff */
[----:B------:R-:W-:-:S07]  /*02e0*/  MOV R9, UR11 ;  /* 0x0000000b00097c02 */ /* 0x000fce0008000f00 */
[----:B------:R-:W-:Y:S05]  /*02f0*/  CALL.REL.NOINC `($__internal_0_$__cuda_sm20_div_u64) ;  /* 0x0000002800c47944 */ /* 0x000fea0003c00000 */
[----:B------:R-:W-:Y:S02]  /*0300*/  IMAD.MOV.U32 R14, RZ, RZ, R8 ;  /* 0x000000ffff0e7224 */ /* 0x000fe400078e0008 */
[----:B------:R-:W-:-:S07]  /*0310*/  IMAD.MOV.U32 R15, RZ, RZ, R9 ;  /* 0x000000ffff0f7224 */ /* 0x000fce00078e0009 */
.L_x_1:
[----:B------:R-:W0:Y:S01]  /*0320*/  S2R R3, SR_TID.X ;  /* 0x0000000000037919 */ /* 0x000e220000002100 */
[----:B------:R-:W0:Y:S01]  /*0330*/  S2UR UR4, SR_CTAID.X ;  /* 0x00000000000479c3 */ /* 0x000e220000002500 */
[----:B------:R-:W-:-:S07]  /*0340*/  MOV R2, UR5 ;  /* 0x0000000500027c02 */ /* 0x000fce0008000f00 */
[----:B------:R-:W0:Y:S02]  /*0350*/  LDC R6, c[0x0][0x360] ;  /* 0x0000d800ff067b82 */ /* 0x000e240000000800 */
[----:B0-----:R-:W-:-:S05]  /*0360*/  IMAD R0, R6, UR4, R3 ;  /* 0x0000000406007c24 */ /* 0x001fca000f8e0203 */
[----:B------:R-:W-:-:S04]  /*0370*/  ISETP.LT.U32.AND P0, PT, R0, UR6, PT ;  /* 0x0000000600007c0c */ /* 0x000fc8000bf01070 */
[----:B------:R-:W-:-:S13]  /*0380*/  ISETP.GT.U32.AND.EX P0, PT, R2, RZ, PT, P0 ;  /* 0x000000ff0200720c */ /* 0x000fda0003f04100 */
[----:B------:R-:W-:Y:S05]  /*0390*/  @!P0 EXIT ;  /* 0x000000000000894d */ /* 0x000fea0003800000 */
[----:B------:R-:W0:Y:S01]  /*03a0*/  LDC.64 R2, c[0x0][0x3a8] ;  /* 0x0000ea00ff027b82 */ /* 0x000e220000000a00 */
[----:B------:R-:W1:Y:S01]  /*03b0*/  LDCU UR4, c[0x0][0x370] ;  /* 0x00006e00ff0477ac */ /* 0x000e620008000800 */
[----:B------:R-:W-:Y:S01]  /*03c0*/  IMAD.MOV.U32 R7, RZ, RZ, R0 ;  /* 0x000000ffff077224 */ /* 0x000fe200078e0000 */
[----:B------:R-:W2:Y:S01]  /*03d0*/  LDCU.64 UR10, c[0x0][0x358] ;  /* 0x00006b00ff0a77ac */ /* 0x000ea20008000a00 */
[----:B------:R-:W3:Y:S01]  /*03e0*/  LDCU UR24, c[0x0][0x384] ;  /* 0x00007080ff1877ac */ /* 0x000ee20008000800 */
[----:B------:R-:W4:Y:S01]  /*03f0*/  LDCU UR25, c[0x0][0x380] ;  /* 0x00007000ff1977ac */ /* 0x000f220008000800 */
[----:B------:R-:W0:Y:S01]  /*0400*/  LDCU UR16, c[0x0][0x3b4] ;  /* 0x00007680ff1077ac */ /* 0x000e220008000800 */
[----:B-1----:R-:W-:Y:S01]  /*0410*/  IMAD R6, R6, UR4, RZ ;  /* 0x0000000406067c24 */ /* 0x002fe2000f8e02ff */
[----:B------:R-:W1:Y:S01]  /*0420*/  LDCU UR17, c[0x0][0x3b0] ;  /* 0x00007600ff1177ac */ /* 0x000e620008000800 */
[----:B0-----:R-:W-:Y:S01]  /*0430*/  ISETP.NE.U32.AND P0, PT, R2, RZ, PT ;  /* 0x000000ff0200720c */ /* 0x001fe20003f05070 */
[----:B------:R-:W0:Y:S03]  /*0440*/  LDCU UR20, c[0x0][0x3bc] ;  /* 0x00007780ff1477ac */ /* 0x000e260008000800 */
[----:B------:R-:W-:Y:S01]  /*0450*/  ISETP.NE.AND.EX P0, PT, R3, RZ, PT, P0 ;  /* 0x000000ff0300720c */ /* 0x000fe20003f05300 */
[----:B------:R-:W0:Y:S01]  /*0460*/  LDCU UR21, c[0x0][0x3b8] ;  /* 0x00007700ff1577ac */ /* 0x000e220008000800 */
[----:B------:R-:W0:Y:S01]  /*0470*/  LDCU.64 UR8, c[0x0][0x3b8] ;  /* 0x00007700ff0877ac */ /* 0x000e220008000a00 */
[----:B------:R-:W0:Y:S01]  /*0480*/  LDCU.64 UR14, c[0x0][0x380] ;  /* 0x00007000ff0e77ac */ /* 0x000e220008000a00 */
[----:B------:R-:W0:Y:S01]  /*0490*/  LDCU.64 UR18, c[0x0][0x3b0] ;  /* 0x00007600ff1277ac */ /* 0x000e220008000a00 */
[----:B------:R-:W0:Y:S01]  /*04a0*/  LDCU.64 UR22, c[0x0][0x3e8] ;  /* 0x00007d00ff1677ac */ /* 0x000e220008000a00 */
[----:B------:R-:W-:-:S07]  /*04b0*/  UMOV UR4, URZ ;  /* 0x000000ff00047c82 */ /* 0x000fce0008000000 */
[----:B-1234-:R-:W-:Y:S05]  /*04c0*/  @!P0 BRA `(.L_x_2) ;  /* 0x0000001c00388947 */ /* 0x01efea0003800000 */
[C---:B------:R-:W-:Y:S02]  /*04d0*/  LOP3.LUT R4, R2.reuse, 0x3, RZ, 0xc0, !PT ;  /* 0x0000000302047812 */ /* 0x040fe400078ec0ff */
[----:B------:R-:W-:-:S07]  /*04e0*/  LOP3.LUT R2, R2, 0xfffffffc, RZ, 0xc0, !PT ;  /* 0xfffffffc02027812 */ /* 0x000fce00078ec0ff */
.L_x_24:
[----:B-1----:R-:W1:Y:S02]  /*04f0*/  LDCU UR12, c[0x0][0x384] ;  /* 0x00007080ff0c77ac */ /* 0x002e640008000800 */
[----:B-1----:R-:W-:-:S05]  /*0500*/  IMAD.U32 R3, RZ, RZ, UR12 ;  /* 0x0000000cff037e24 */ /* 0x002fca000f8e00ff */
[----:B------:R-:W-:-:S13]  /*0510*/  ISETP.NE.U32.AND P0, PT, R3, RZ, PT ;  /* 0x000000ff0300720c */ /* 0x000fda0003f05070 */
[----:B------:R-:W-:Y:S05]  /*0520*/  @P0 BRA `(.L_x_3) ;  /* 0x0000000000640947 */ /* 0x000fea0003800000 */
[----:B------:R-:W1:Y:S01]  /*0530*/  LDCU UR12, c[0x0][0x380] ;  /* 0x00007000ff0c77ac */ /* 0x000e620008000800 */
[----:B------:R-:W-:Y:S01]  /*0540*/  IMAD.MOV.U32 R17, RZ, RZ, RZ ;  /* 0x000000ffff117224 */ /* 0x000fe200078e00ff */
[----:B-1----:R-:W-:-:S04]  /*0550*/  MOV R11, UR12 ;  /* 0x0000000c000b7c02 */ /* 0x002fc80008000f00 */
[----:B------:R-:W1:Y:S01]  /*0560*/  I2F.U32.RP R5, R11 ;  /* 0x0000000b00057306 */ /* 0x000e620000209000 */
[----:B------:R-:W-:-:S07]  /*0570*/  ISETP.NE.U32.AND P2, PT, R11, RZ, PT ;  /* 0x000000ff0b00720c */ /* 0x000fce0003f45070 */
[----:B-1----:R-:W1:Y:S02]  /*0580*/  MUFU.RCP R5, R5 ;  /* 0x0000000500057308 */ /* 0x002e640000001000 */
[----:B-1----:R-:W-:Y:S01]  /*0590*/  VIADD R8, R5, 0xffffffe ;  /* 0x0ffffffe05087836 */ /* 0x002fe20000000000 */
[----:B------:R-:W-:-:S05]  /*05a0*/  MOV R5, RZ ;  /* 0x000000ff00057202 */ /* 0x000fca0000000f00 */
[----:B------:R1:W2:Y:S02]  /*05b0*/  F2I.FTZ.U32.TRUNC.NTZ R9, R8 ;  /* 0x0000000800097305 */ /* 0x0002a4000021f000 */
[----:B-1----:R-:W-:Y:S02]  /*05c0*/  HFMA2 R8, -RZ, RZ, 0, 0 ;  /* 0x00000000ff087431 */ /* 0x002fe400000001ff */
[----:B--2---:R-:W-:-:S04]  /*05d0*/  IMAD R10, R9, R11, RZ ;  /* 0x0000000b090a7224 */ /* 0x004fc800078e02ff */
[----:B------:R-:W-:-:S04]  /*05e0*/  IMAD.MOV R13, RZ, RZ, -R10 ;  /* 0x000000ffff0d7224 */ /* 0x000fc800078e0a0a */
[----:B------:R-:W-:-:S06]  /*05f0*/  IMAD.HI.U32 R9, R9, R13, R8 ;  /* 0x0000000d09097227 */ /* 0x000fcc00078e0008 */
[----:B------:R-:W-:-:S04]  /*0600*/  IMAD.HI.U32 R16, R9, R0, RZ ;  /* 0x0000000009107227 */ /* 0x000fc800078e00ff */
[----:B------:R-:W-:-:S04]  /*0610*/  IMAD.MOV R10, RZ, RZ, -R16 ;  /* 0x000000ffff0a7224 */ /* 0x000fc800078e0a10 */
[----:B------:R-:W-:-:S05]  /*0620*/  IMAD R10, R11, R10, R0 ;  /* 0x0000000a0b0a7224 */ /* 0x000fca00078e0200 */
[----:B------:R-:W-:-:S13]  /*0630*/  ISETP.GE.U32.AND P0, PT, R10, R11, PT ;  /* 0x0000000b0a00720c */ /* 0x000fda0003f06070 */
[----:B------:R-:W-:Y:S01]  /*0640*/  @P0 IMAD.IADD R10, R10, 0x1, -R11 ;  /* 0x000000010a0a0824 */ /* 0x000fe200078e0a0b */
[----:B------:R-:W-:-:S04]  /*0650*/  @P0 IADD3 R16, PT, PT, R16, 0x1, RZ ;  /* 0x0000000110100810 */ /* 0x000fc80007ffe0ff */
[----:B------:R-:W-:-:S13]  /*0660*/  ISETP.GE.U32.AND P1, PT, R10, R11, PT ;  /* 0x0000000b0a00720c */ /* 0x000fda0003f26070 */
[----:B------:R-:W-:Y:S01]  /*0670*/  @P1 VIADD R16, R16, 0x1 ;  /* 0x0000000110101836 */ /* 0x000fe20000000000 */
[----:B------:R-:W-:-:S05]  /*0680*/  @!P2 LOP3.LUT R16, RZ, R11, RZ, 0x33, !PT ;  /* 0x0000000bff10a212 */ /* 0x000fca00078e33ff */
[----:B------:R-:W-:-:S04]  /*0690*/  IMAD.MOV R8, RZ, RZ, -R16 ;  /* 0x000000ffff087224 */ /* 0x000fc800078e0a10 */
[----:B------:R-:W-:Y:S01]  /*06a0*/  IMAD R0, R11, R8, R0 ;  /* 0x000000080b007224 */ /* 0x000fe200078e0200 */
[----:B------:R-:W-:Y:S06]  /*06b0*/  BRA `(.L_x_4) ;  /* 0x0000000000547947 */ /* 0x000fec0003800000 */
.L_x_3:
[----:B------:R-:W1:Y:S01]  /*06c0*/  LDCU.64 UR12, c[0x0][0x380] ;  /* 0x00007000ff0c77ac */ /* 0x000e620008000a00 */
[----:B------:R-:W-:Y:S01]  /*06d0*/  IMAD.MOV.U32 R12, RZ, RZ, R0 ;  /* 0x000000ffff0c7224 */ /* 0x000fe200078e0000 */
[----:B------:R-:W-:Y:S01]  /*06e0*/  MOV R10, 0x730 ;  /* 0x00000730000a7802 */ /* 0x000fe20000000f00 */
[----:B------:R-:W-:Y:S01]  /*06f0*/  IMAD.U32 R19, RZ, RZ, UR4 ;  /* 0x00000004ff137e24 */ /* 0x000fe2000f8e00ff */
[----:B-1----:R-:W-:Y:S01]  /*0700*/  MOV R8, UR12 ;  /* 0x0000000c00087c02 */ /* 0x002fe20008000f00 */
[----:B------:R-:W-:-:S07]  /*0710*/  IMAD.U32 R9, RZ, RZ, UR13 ;  /* 0x0000000dff097e24 */ /* 0x000fce000f8e00ff */
[----:B0-----:R-:W-:Y:S05]  /*0720*/  CALL.REL.NOINC `($__internal_0_$__cuda_sm20_div_u64) ;  /* 0x0000002400b87944 */ /* 0x001fea0003c00000 */
[----:B------:R-:W0:Y:S01]  /*0730*/  LDCU.64 UR12, c[0x0][0x380] ;  /* 0x00007000ff0c77ac */ /* 0x000e220008000a00 */
[----:B------:R-:W-:Y:S01]  /*0740*/  IADD3 R5, P0, PT, RZ, -R8, RZ ;  /* 0x80000008ff057210 */ /* 0x000fe20007f1e0ff */
[----:B------:R-:W-:Y:S02]  /*0750*/  IMAD.U32 R13, RZ, RZ, UR4 ;  /* 0x00000004ff0d7e24 */ /* 0x000fe4000f8e00ff */
[----:B------:R-:W-:Y:S02]  /*0760*/  IMAD.MOV.U32 R12, RZ, RZ, R0 ;  /* 0x000000ffff0c7224 */ /* 0x000fe400078e0000 */
[--C-:B------:R-:W-:Y:S02]  /*0770*/  IMAD.X R10, RZ, RZ, ~R9.reuse, P0 ;  /* 0x000000ffff0a7224 */ /* 0x100fe400000e0e09 */
[----:B------:R-:W-:Y:S02]  /*0780*/  IMAD.MOV.U32 R16, RZ, RZ, R8 ;  /* 0x000000ffff107224 */ /* 0x000fe400078e0008 */
[----:B------:R-:W-:Y:S01]  /*0790*/  IMAD.MOV.U32 R17, RZ, RZ, R9 ;  /* 0x000000ffff117224 */ /* 0x000fe200078e0009 */
[----:B0-----:R-:W-:-:S02]  /*07a0*/  MOV R11, UR12 ;  /* 0x0000000c000b7c02 */ /* 0x001fc40008000f00 */
[----:B------:R-:W-:-:S03]  /*07b0*/  MOV R3, UR13 ;  /* 0x0000000d00037c02 */ /* 0x000fc60008000f00 */
[-C--:B------:R-:W-:Y:S02]  /*07c0*/  IMAD R10, R10, R11.reuse, RZ ;  /* 0x0000000b0a0a7224 */ /* 0x080fe400078e02ff */
[----:B------:R-:W-:-:S04]  /*07d0*/  IMAD.WIDE.U32 R12, R5, R11, R12 ;  /* 0x0000000b050c7225 */ /* 0x000fc800078e000c */
[----:B------:R-:W-:Y:S02]  /*07e0*/  IMAD R5, R5, R3, R10 ;  /* 0x0000000305057224 */ /* 0x000fe400078e020a */
[----:B------:R-:W-:-:S03]  /*07f0*/  IMAD.MOV.U32 R0, RZ, RZ, R12 ;  /* 0x000000ffff007224 */ /* 0x000fc600078e000c */
[----:B------:R-:W-:-:S07]  /*0800*/  IADD3 R5, PT, PT, R13, R5, RZ ;  /* 0x000000050d057210 */ /* 0x000fce0007ffe0ff */
.L_x_4:
[----:B------:R-:W-:Y:S01]  /*0810*/  LOP3.LUT R3, R17, R3, RZ, 0xfc, !PT ;  /* 0x0000000311037212 */ /* 0x000fe200078efcff */
[----:B------:R-:W-:Y:S03]  /*0820*/  BSSY.RECONVERGENT B0, `(.L_x_5) ;  /* 0x000002d000007945 */ /* 0x000fe60003800200 */
[----:B------:R-:W-:-:S13]  /*0830*/  ISETP.NE.U32.AND P0, PT, R3, RZ, PT ;  /* 0x000000ff0300720c */ /* 0x000fda0003f05070 */
[----:B------:R-:W-:Y:S05]  /*0840*/  @P0 BRA `(.L_x_6) ;  /* 0x0000000000600947 */ /* 0x000fea0003800000 */
[----:B------:R-:W1:Y:S01]  /*0850*/  I2F.U32.RP R3, R11 ;  /* 0x0000000b00037306 */ /* 0x000e620000209000 */
[----:B------:R-:W-:Y:S01]  /*0860*/  ISETP.NE.U32.AND P2, PT, R11, RZ, PT ;  /* 0x000000ff0b00720c */ /* 0x000fe20003f45070 */
[----:B------:R-:W-:-:S06]  /*0870*/  IMAD.MOV.U32 R17, RZ, RZ, RZ ;  /* 0x000000ffff117224 */ /* 0x000fcc00078e00ff */
[----:B-1----:R-:W1:Y:S02]  /*0880*/  MUFU.RCP R3, R3 ;  /* 0x0000000300037308 */ /* 0x002e640000001000 */
[----:B-1----:R-:W-:Y:S01]  /*0890*/  IADD3 R9, PT, PT, R3, 0xffffffe, RZ ;  /* 0x0ffffffe03097810 */ /* 0x002fe20007ffe0ff */
[----:B------:R-:W-:-:S05]  /*08a0*/  IMAD.MOV.U32 R3, RZ, RZ, RZ ;  /* 0x000000ffff037224 */ /* 0x000fca00078e00ff */
[----:B------:R-:W1:Y:S02]  /*08b0*/  F2I.FTZ.U32.TRUNC.NTZ R9, R9 ;  /* 0x0000000900097305 */ /* 0x000e64000021f000 */
[----:B-1----:R-:W-:-:S04]  /*08c0*/  IMAD.MOV R8, RZ, RZ, -R9 ;  /* 0x000000ffff087224 */ /* 0x002fc800078e0a09 */
[----:B------:R-:W-:Y:S02]  /*08d0*/  IMAD R13, R8, R11, RZ ;  /* 0x0000000b080d7224 */ /* 0x000fe400078e02ff */
[----:B------:R-:W-:-:S04]  /*08e0*/  IMAD.MOV.U32 R8, RZ, RZ, RZ ;  /* 0x000000ffff087224 */ /* 0x000fc800078e00ff */
[----:B------:R-:W-:-:S06]  /*08f0*/  IMAD.HI.U32 R13, R9, R13, R8 ;  /* 0x0000000d090d7227 */ /* 0x000fcc00078e0008 */
[----:B------:R-:W-:-:S05]  /*0900*/  IMAD.HI.U32 R8, R13, R16, RZ ;  /* 0x000000100d087227 */ /* 0x000fca00078e00ff */
[----:B------:R-:W-:-:S05]  /*0910*/  IADD3 R10, PT, PT, -R8, RZ, RZ ;  /* 0x000000ff080a7210 */ /* 0x000fca0007ffe1ff */
[----:B------:R-:W-:-:S05]  /*0920*/  IMAD R10, R11, R10, R16 ;  /* 0x0000000a0b0a7224 */ /* 0x000fca00078e0210 */
[----:B------:R-:W-:-:S13]  /*0930*/  ISETP.GE.U32.AND P0, PT, R10, R11, PT ;  /* 0x0000000b0a00720c */ /* 0x000fda0003f06070 */
[----:B------:R-:W-:Y:S02]  /*0940*/  @P0 IMAD.IADD R10, R10, 0x1, -R11 ;  /* 0x000000010a0a0824 */ /* 0x000fe400078e0a0b */
[----:B------:R-:W-:-:S03]  /*0950*/  @P0 VIADD R8, R8, 0x1 ;  /* 0x0000000108080836 */ /* 0x000fc60000000000 */
[----:B------:R-:W-:-:S13]  /*0960*/  ISETP.GE.U32.AND P1, PT, R10, R11, PT ;  /* 0x0000000b0a00720c */ /* 0x000fda0003f26070 */
[----:B------:R-:W-:Y:S02]  /*0970*/  @P1 IADD3 R8, PT, PT, R8, 0x1, RZ ;  /* 0x0000000108081810 */ /* 0x000fe40007ffe0ff */
[----:B------:R-:W-:-:S05]  /*0980*/  @!P2 LOP3.LUT R8, RZ, R11, RZ, 0x33, !PT ;  /* 0x0000000bff08a212 */ /* 0x000fca00078e33ff */
[----:B------:R-:W-:-:S04]  /*0990*/  IMAD.MOV R24, RZ, RZ, -R8 ;  /* 0x000000ffff187224 */ /* 0x000fc800078e0a08 */
[----:B------:R-:W-:Y:S01]  /*09a0*/  IMAD R24, R11, R24, R16 ;  /* 0x000000180b187224 */ /* 0x000fe200078e0210 */
[----:B------:R-:W-:Y:S01]  /*09b0*/  MOV R16, R8 ;  /* 0x0000000800107202 */ /* 0x000fe20000000f00 */
[----:B------:R-:W-:Y:S06]  /*09c0*/  BRA `(.L_x_7) ;  /* 0x0000000000487947 */ /* 0x000fec0003800000 */
.L_x_6:
[----:B------:R-:W1:Y:S01]  /*09d0*/  LDCU.64 UR12, c[0x0][0x380] ;  /* 0x00007000ff0c77ac */ /* 0x000e620008000a00 */
[----:B------:R-:W-:Y:S01]  /*09e0*/  IMAD.MOV.U32 R12, RZ, RZ, R16 ;  /* 0x000000ffff0c7224 */ /* 0x000fe200078e0010 */
[----:B------:R-:W-:Y:S01]  /*09f0*/  MOV R10, 0xa40 ;  /* 0x00000a40000a7802 */ /* 0x000fe20000000f00 */
[----:B------:R-:W-:Y:S01]  /*0a00*/  IMAD.MOV.U32 R19, RZ, RZ, R17 ;  /* 0x000000ffff137224 */ /* 0x000fe200078e0011 */
[----:B-1----:R-:W-:Y:S01]  /*0a10*/  MOV R8, UR12 ;  /* 0x0000000c00087c02 */ /* 0x002fe20008000f00 */
[----:B------:R-:W-:-:S07]  /*0a20*/  IMAD.U32 R9, RZ, RZ, UR13 ;  /* 0x0000000dff097e24 */ /* 0x000fce000f8e00ff */
[----:B0-----:R-:W-:Y:S05]  /*0a30*/  CALL.REL.NOINC `($__internal_0_$__cuda_sm20_div_u64) ;  /* 0x0000002000f47944 */ /* 0x001fea0003c00000 */
[----:B------:R-:W0:Y:S01]  /*0a40*/  LDCU.64 UR12, c[0x0][0x380] ;  /* 0x00007000ff0c77ac */ /* 0x000e220008000a00 */
[----:B------:R-:W-:Y:S01]  /*0a50*/  IADD3 R3, P0, PT, RZ, -R8, RZ ;  /* 0x80000008ff037210 */ /* 0x000fe20007f1e0ff */
[----:B------:R-:W-:Y:S02]  /*0a60*/  IMAD.MOV.U32 R24, RZ, RZ, R16 ;  /* 0x000000ffff187224 */ /* 0x000fe400078e0010 */
[----:B------:R-:W-:Y:S01]  /*0a70*/  IMAD.MOV.U32 R25, RZ, RZ, R17 ;  /* 0x000000ffff197224 */ /* 0x000fe200078e0011 */
[----:B------:R-:W-:Y:S01]  /*0a80*/  IADD3.X R10, PT, PT, RZ, ~R9, RZ, P0, !PT ;  /* 0x80000009ff0a7210 */ /* 0x000fe200007fe4ff */
[----:B------:R-:W-:Y:S02]  /*0a90*/  IMAD.MOV.U32 R16, RZ, RZ, R8 ;  /* 0x000000ffff107224 */ /* 0x000fe400078e0008 */
[----:B------:R-:W-:Y:S02]  /*0aa0*/  IMAD.MOV.U32 R17, RZ, RZ, R9 ;  /* 0x000000ffff117224 */ /* 0x000fe400078e0009 */
[----:B0-----:R-:W-:-:S02]  /*0ab0*/  IMAD R10, R10, UR12, RZ ;  /* 0x0000000c0a0a7c24 */ /* 0x001fc4000f8e02ff */
[----:B------:R-:W-:-:S04]  /*0ac0*/  IMAD.WIDE.U32 R24, R3, UR12, R24 ;  /* 0x0000000c03187c25 */ /* 0x000fc8000f8e0018 */
[----:B------:R-:W-:-:S05]  /*0ad0*/  IMAD R3, R3, UR13, R10 ;  /* 0x0000000d03037c24 */ /* 0x000fca000f8e020a */
[----:B------:R-:W-:-:S07]  /*0ae0*/  IADD3 R3, PT, PT, R3, R25, RZ ;  /* 0x0000001903037210 */ /* 0x000fce0007ffe0ff */
.L_x_7:
[----:B0-----:R-:W-:Y:S05]  /*0af0*/  BSYNC.RECONVERGENT B0 ;  /* 0x0000000000007941 */ /* 0x001fea0003800200 */
.L_x_5:
[----:B------:R-:W0:Y:S01]  /*0b00*/  LDCU UR12, c[0x0][0x3b4] ;  /* 0x00007680ff0c77ac */ /* 0x000e220008000800 */
[----:B------:R-:W-:Y:S01]  /*0b10*/  BSSY.RECONVERGENT B0, `(.L_x_8) ;  /* 0x000002d000007945 */ /* 0x000fe20003800200 */
[----:B0-----:R-:W-:-:S04]  /*0b20*/  LOP3.LUT R8, R17, UR12, RZ, 0xfc, !PT ;  /* 0x0000000c11087c12 */ /* 0x001fc8000f8efcff */
[----:B------:R-:W-:-:S13]  /*0b30*/  ISETP.NE.U32.AND P0, PT, R8, RZ, PT ;  /* 0x000000ff0800720c */ /* 0x000fda0003f05070 */
[----:B------:R-:W-:Y:S05]  /*0b40*/  @P0 BRA `(.L_x_9) ;  /* 0x0000000000600947 */ /* 0x000fea0003800000 */
[----:B------:R-:W0:Y:S01]  /*0b50*/  LDCU UR12, c[0x0][0x3b0] ;  /* 0x00007600ff0c77ac */ /* 0x000e220008000800 */
[----:B------:R-:W-:Y:S01]  /*0b60*/  IMAD.MOV.U32 R23, RZ, RZ, RZ ;  /* 0x000000ffff177224 */ /* 0x000fe200078e00ff */
[----:B0-----:R-:W0:Y:S01]  /*0b70*/  I2F.U32.RP R10, UR12 ;  /* 0x0000000c000a7d06 */ /* 0x001e220008209000 */
[----:B------:R-:W-:-:S07]  /*0b80*/  ISETP.NE.U32.AND P2, PT, RZ, UR12, PT ;  /* 0x0000000cff007c0c */ /* 0x000fce000bf45070 */
[----:B0-----:R-:W0:Y:S02]  /*0b90*/  MUFU.RCP R10, R10 ;  /* 0x0000000a000a7308 */ /* 0x001e240000001000 */
[----:B0-----:R-:W-:-:S06]  /*0ba0*/  IADD3 R8, PT, PT, R10, 0xffffffe, RZ ;  /* 0x0ffffffe0a087810 */ /* 0x001fcc0007ffe0ff */
[----:B------:R0:W1:Y:S02]  /*0bb0*/  F2I.FTZ.U32.TRUNC.NTZ R9, R8 ;  /* 0x0000000800097305 */ /* 0x000064000021f000 */
[----:B0-----:R-:W-:Y:S02]  /*0bc0*/  IMAD.MOV.U32 R8, RZ, RZ, RZ ;  /* 0x000000ffff087224 */ /* 0x001fe400078e00ff */
[----:B-1----:R-:W-:-:S04]  /*0bd0*/  IMAD.MOV R11, RZ, RZ, -R9 ;  /* 0x000000ffff0b7224 */ /* 0x002fc800078e0a09 */
[----:B------:R-:W-:-:S04]  /*0be0*/  IMAD R11, R11, UR12, RZ ;  /* 0x0000000c0b0b7c24 */ /* 0x000fc8000f8e02ff */
[----:B------:R-:W-:-:S06]  /*0bf0*/  IMAD.HI.U32 R9, R9, R11, R8 ;  /* 0x0000000b09097227 */ /* 0x000fcc00078e0008 */
[----:B------:R-:W-:-:S05]  /*0c00*/  IMAD.HI.U32 R8, R9, R16, RZ ;  /* 0x0000001009087227 */ /* 0x000fca00078e00ff */
[----:B------:R-:W-:-:S05]  /*0c10*/  IADD3 R9, PT, PT, -R8, RZ, RZ ;  /* 0x000000ff08097210 */ /* 0x000fca0007ffe1ff */
[----:B------:R-:W-:-:S05]  /*0c20*/  IMAD R9, R9, UR12, R16 ;  /* 0x0000000c09097c24 */ /* 0x000fca000f8e0210 */
[----:B------:R-:W-:-:S13]  /*0c30*/  ISETP.GE.U32.AND P0, PT, R9, UR12, PT ;  /* 0x0000000c09007c0c */ /* 0x000fda000bf06070 */
[----:B------:R-:W-:Y:S02]  /*0c40*/  @P0 VIADD R9, R9, -UR12 ;  /* 0x8000000c09090c36 */ /* 0x000fe40008000000 */
[----:B------:R-:W-:-:S03]  /*0c50*/  @P0 VIADD R8, R8, 0x1 ;  /* 0x0000000108080836 */ /* 0x000fc60000000000 */
[----:B------:R-:W-:Y:S01]  /*0c60*/  ISETP.GE.U32.AND P1, PT, R9, UR12, PT ;  /* 0x0000000c09007c0c */ /* 0x000fe2000bf26070 */
[----:B------:R-:W-:-:S12]  /*0c70*/  HFMA2 R9, -RZ, RZ, 0, 0 ;  /* 0x00000000ff097431 */ /* 0x000fd800000001ff */
[----:B------:R-:W-:Y:S02]  /*0c80*/  @P1 IADD3 R8, PT, PT, R8, 0x1, RZ ;  /* 0x0000000108081810 */ /* 0x000fe40007ffe0ff */
[----:B------:R-:W-:-:S05]  /*0c90*/  @!P2 LOP3.LUT R8, RZ, UR12, RZ, 0x33, !PT ;  /* 0x0000000cff08ac12 */ /* 0x000fca000f8e33ff */
[----:B------:R-:W-:-:S04]  /*0ca0*/  IMAD.MOV R25, RZ, RZ, -R8 ;  /* 0x000000ffff197224 */ /* 0x000fc800078e0a08 */
[----:B------:R-:W-:Y:S01]  /*0cb0*/  IMAD R25, R25, UR12, R16 ;  /* 0x0000000c19197c24 */ /* 0x000fe2000f8e0210 */
[----:B------:R-:W-:Y:S06]  /*0cc0*/  BRA `(.L_x_10) ;  /* 0x0000000000447947 */ /* 0x000fec0003800000 */
.L_x_9:
[----:B------:R-:W0:Y:S01]  /*0cd0*/  LDCU.64 UR12, c[0x0][0x3b0] ;  /* 0x00007600ff0c77ac */ /* 0x000e220008000a00 */
[----:B------:R-:W-:Y:S01]  /*0ce0*/  IMAD.MOV.U32 R12, RZ, RZ, R16 ;  /* 0x000000ffff0c7224 */ /* 0x000fe200078e0010 */
[----:B------:R-:W-:Y:S01]  /*0cf0*/  MOV R10, 0xd40 ;  /* 0x00000d40000a7802 */ /* 0x000fe20000000f00 */
[----:B------:R-:W-:Y:S02]  /*0d00*/  IMAD.MOV.U32 R19, RZ, RZ, R17 ;  /* 0x000000ffff137224 */ /* 0x000fe400078e0011 */
[----:B0-----:R-:W-:Y:S01]  /*0d10*/  IMAD.U32 R8, RZ, RZ, UR12 ;  /* 0x0000000cff087e24 */ /* 0x001fe2000f8e00ff */
[----:B------:R-:W-:-:S07]  /*0d20*/  MOV R9, UR13 ;  /* 0x0000000d00097c02 */ /* 0x000fce0008000f00 */
[----:B------:R-:W-:Y:S05]  /*0d30*/  CALL.REL.NOINC `($__internal_0_$__cuda_sm20_div_u64) ;  /* 0x0000002000347944 */ /* 0x000fea0003c00000 */
[----:B------:R-:W0:Y:S01]  /*0d40*/  LDCU.64 UR12, c[0x0][0x3b0] ;  /* 0x00007600ff0c77ac */ /* 0x000e220008000a00 */
[----:B------:R-:W-:Y:S01]  /*0d50*/  IADD3 R23, P0, PT, RZ, -R8, RZ ;  /* 0x80000008ff177210 */ /* 0x000fe20007f1e0ff */
[----:B------:R-:W-:Y:S01]  /*0d60*/  IMAD.MOV.U32 R11, RZ, RZ, R17 ;  /* 0x000000ffff0b7224 */ /* 0x000fe200078e0011 */
[----:B------:R-:W-:-:S03]  /*0d70*/  MOV R10, R16 ;  /* 0x00000010000a7202 */ /* 0x000fc60000000f00 */
[----:B------:R-:W-:-:S04]  /*0d80*/  IMAD.X R12, RZ, RZ, ~R9, P0 ;  /* 0x000000ffff0c7224 */ /* 0x000fc800000e0e09 */
[----:B0-----:R-:W-:Y:S02]  /*0d90*/  IMAD R12, R12, UR12, RZ ;  /* 0x0000000c0c0c7c24 */ /* 0x001fe4000f8e02ff */
[----:B------:R-:W-:-:S04]  /*0da0*/  IMAD.WIDE.U32 R10, R23, UR12, R10 ;  /* 0x0000000c170a7c25 */ /* 0x000fc8000f8e000a */
[----:B------:R-:W-:Y:S02]  /*0db0*/  IMAD R23, R23, UR13, R12 ;  /* 0x0000000d17177c24 */ /* 0x000fe4000f8e020c */
[----:B------:R-:W-:-:S03]  /*0dc0*/  IMAD.MOV.U32 R25, RZ, RZ, R10 ;  /* 0x000000ffff197224 */ /* 0x000fc600078e000a */
[----:B------:R-:W-:-:S07]  /*0dd0*/  IADD3 R23, PT, PT, R11, R23, RZ ;  /* 0x000000170b177210 */ /* 0x000fce0007ffe0ff */
.L_x_10:
[----:B------:R-:W-:Y:S05]  /*0de0*/  BSYNC.RECONVERGENT B0 ;  /* 0x0000000000007941 */ /* 0x000fea0003800200 */
.L_x_8:
        /* <DEDUP_REMOVED lines=10> */
[----:B0-----:R-:W-:-:S06]  /*0e90*/  VIADD R10, R9, 0xffffffe ;  /* 0x0ffffffe090a7836 */ /* 0x001fcc0000000000 */
[----:B------:R0:W1:Y:S02]  /*0ea0*/  F2I.FTZ.U32.TRUNC.NTZ R11, R10 ;  /* 0x0000000a000b7305 */ /* 0x000064000021f000 */
[----:B0-----:R-:W-:Y:S02]  /*0eb0*/  HFMA2 R10, -RZ, RZ, 0, 0 ;  /* 0x00000000ff0a7431 */ /* 0x001fe400000001ff */
[----:B-1----:R-:W-:-:S04]  /*0ec0*/  IMAD.MOV R13, RZ, RZ, -R11 ;  /* 0x000000ffff0d7224 */ /* 0x002fc800078e0a0b */
[----:B------:R-:W-:-:S04]  /*0ed0*/  IMAD R13, R13, UR12, RZ ;  /* 0x0000000c0d0d7c24 */ /* 0x000fc8000f8e02ff */
[----:B------:R-:W-:-:S06]  /*0ee0*/  IMAD.HI.U32 R11, R11, R13, R10 ;  /* 0x0000000d0b0b7227 */ /* 0x000fcc00078e000a */
[----:B------:R-:W-:-:S04]  /*0ef0*/  IMAD.HI.U32 R11, R11, R8, RZ ;  /* 0x000000080b0b7227 */ /* 0x000fc800078e00ff */
[----:B------:R-:W-:-:S04]  /*0f00*/  IMAD.MOV R11, RZ, RZ, -R11 ;  /* 0x000000ffff0b7224 */ /* 0x000fc800078e0a0b */
[----:B------:R-:W-:-:S05]  /*0f10*/  IMAD R16, R11, UR12, R8 ;  /* 0x0000000c0b107c24 */ /* 0x000fca000f8e0208 */
[----:B------:R-:W-:-:S13]  /*0f20*/  ISETP.GE.U32.AND P0, PT, R16, UR12, PT ;  /* 0x0000000c10007c0c */ /* 0x000fda000bf06070 */
[----:B------:R-:W-:-:S05]  /*0f30*/  @P0 VIADD R16, R16, -UR12 ;  /* 0x8000000c10100c36 */ /* 0x000fca0008000000 */
[----:B------:R-:W-:-:S13]  /*0f40*/  ISETP.GE.U32.AND P0, PT, R16, UR12, PT ;  /* 0x0000000c10007c0c */ /* 0x000fda000bf06070 */
[----:B------:R-:W-:Y:S02]  /*0f50*/  @P0 IADD3 R16, PT, PT, R16, -UR12, RZ ;  /* 0x8000000c10100c10 */ /* 0x000fe4000fffe0ff */
[----:B------:R-:W-:Y:S01]  /*0f60*/  @!P1 LOP3.LUT R16, RZ, UR12, RZ, 0x33, !PT ;  /* 0x0000000cff109c12 */ /* 0x000fe2000f8e33ff */
[----:B------:R-:W-:Y:S06]  /*0f70*/  BRA `(.L_x_13) ;  /* 0x0000000000187947 */ /* 0x000fec0003800000 */
.L_x_12:
[----:B------:R-:W-:Y:S01]  /*0f80*/  IMAD.MOV.U32 R12, RZ, RZ, R8 ;  /* 0x000000ffff0c7224 */ /* 0x000fe200078e0008 */
[----:B------:R-:W-:Y:S02]  /*0f90*/  MOV R13, R9 ;  /* 0x00000009000d7202 */ /* 0x000fe40000000f00 */
[----:B------:R-:W-:-:S07]  /*0fa0*/  MOV R16, 0xfc0 ;  /* 0x00000fc000107802 */ /* 0x000fce0000000f00 */
[----:B------:R-:W-:Y:S05]  /*0fb0*/  CALL.REL.NOINC `($__internal_1_$__cuda_sm20_rem_u64) ;  /* 0x0000002000a07944 */ /* 0x000fea0003c00000 */
[----:B------:R-:W-:Y:S02]  /*0fc0*/  IMAD.MOV.U32 R16, RZ, RZ, R8 ;  /* 0x000000ffff107224 */ /* 0x000fe400078e0008 */
[----:B------:R-:W-:-:S07]  /*0fd0*/  IMAD.MOV.U32 R17, RZ, RZ, R9 ;  /* 0x000000ffff117224 */ /* 0x000fce00078e0009 */
.L_x_13:
[----:B------:R-:W-:Y:S05]  /*0fe0*/  BSYNC.RECONVERGENT B0 ;  /* 0x0000000000007941 */ /* 0x000fea0003800200 */
.L_x_11:
[----:B------:R-:W-:Y:S01]  /*0ff0*/  LOP3.LUT R8, R17, R15, RZ, 0xfc, !PT ;  /* 0x0000000f11087212 */ /* 0x000fe200078efcff */
[----:B------:R-:W-:Y:S03]  /*1000*/  BSSY.RECONVERGENT B0, `(.L_x_14) ;  /* 0x000002c000007945 */ /* 0x000fe60003800200 */
[----:B------:R-:W-:-:S13]  /*1010*/  ISETP.NE.U32.AND P0, PT, R8, RZ, PT ;  /* 0x000000ff0800720c */ /* 0x000fda0003f05070 */
[----:B------:R-:W-:Y:S05]  /*1020*/  @P0 BRA `(.L_x_15) ;  /* 0x0000000000600947 */ /* 0x000fea0003800000 */
[----:B------:R-:W0:Y:S01]  /*1030*/  I2F.U32.RP R10, R14 ;  /* 0x0000000e000a7306 */ /* 0x000e220000209000 */
[----:B------:R-:W-:Y:S01]  /*1040*/  ISETP.NE.U32.AND P2, PT, R14, RZ, PT ;  /* 0x000000ff0e00720c */ /* 0x000fe20003f45070 */
[----:B------:R-:W-:-:S06]  /*1050*/  IMAD.MOV.U32 R13, RZ, RZ, RZ ;  /* 0x000000ffff0d7224 */ /* 0x000fcc00078e00ff */
[----:B0-----:R-:W0:Y:S02]  /*1060*/  MUFU.RCP R10, R10 ;  /* 0x0000000a000a7308 */ /* 0x001e240000001000 */
[----:B0-----:R-:W-:-:S06]  /*1070*/  IADD3 R8, PT, PT, R10, 0xffffffe, RZ ;  /* 0x0ffffffe0a087810 */ /* 0x001fcc0007ffe0ff */
[----:B------:R0:W1:Y:S02]  /*1080*/  F2I.FTZ.U32.TRUNC.NTZ R9, R8 ;  /* 0x0000000800097305 */ /* 0x000064000021f000 */
[----:B0-----:R-:W-:Y:S02]  /*1090*/  IMAD.MOV.U32 R8, RZ, RZ, RZ ;  /* 0x000000ffff087224 */ /* 0x001fe400078e00ff */
[----:B-1----:R-:W-:-:S04]  /*10a0*/  IMAD.MOV R11, RZ, RZ, -R9 ;  /* 0x000000ffff0b7224 */ /* 0x002fc800078e0a09 */
[----:B------:R-:W-:-:S04]  /*10b0*/  IMAD R11, R11, R14, RZ ;  /* 0x0000000e0b0b7224 */ /* 0x000fc800078e02ff */
        /* <DEDUP_REMOVED lines=9> */
[----:B------:R-:W-:-:S04]  /*1150*/  @!P2 LOP3.LUT R9, RZ, R14, RZ, 0x33, !PT ;  /* 0x0000000eff09a212 */ /* 0x000fc800078e33ff */
[----:B------:R-:W-:Y:S01]  /*1160*/  MOV R10, R9 ;  /* 0x00000009000a7202 */ /* 0x000fe20000000f00 */
[----:B------:R-:W-:-:S04]  /*1170*/  IMAD.MOV R11, RZ, RZ, -R9 ;  /* 0x000000ffff0b7224 */ /* 0x000fc800078e0a09 */
[----:B------:R-:W-:Y:S02]  /*1180*/  IMAD R12, R14, R11, R16 ;  /* 0x0000000b0e0c7224 */ /* 0x000fe400078e0210 */
[----:B------:R-:W-:Y:S01]  /*1190*/  IMAD.MOV.U32 R11, RZ, RZ, RZ ;  /* 0x000000ffff0b7224 */ /* 0x000fe200078e00ff */
[----:B------:R-:W-:Y:S06]  /*11a0*/  BRA `(.L_x_16) ;  /* 0x0000000000447947 */ /* 0x000fec0003800000 */
.L_x_15:
[----:B------:R-:W-:Y:S01]  /*11b0*/  IMAD.MOV.U32 R12, RZ, RZ, R16 ;  /* 0x000000ffff0c7224 */ /* 0x000fe200078e0010 */
[----:B------:R-:W-:Y:S01]  /*11c0*/  MOV R19, R17 ;  /* 0x0000001100137202 */ /* 0x000fe20000000f00 */
[----:B------:R-:W-:Y:S01]  /*11d0*/  IMAD.MOV.U32 R8, RZ, RZ, R14 ;  /* 0x000000ffff087224 */ /* 0x000fe200078e000e */
[----:B------:R-:W-:Y:S01]  /*11e0*/  MOV R10, 0x1210 ;  /* 0x00001210000a7802 */ /* 0x000fe20000000f00 */
[----:B------:R-:W-:-:S07]  /*11f0*/  IMAD.MOV.U32 R9, RZ, RZ, R15 ;  /* 0x000000ffff097224 */ /* 0x000fce00078e000f */
[----:B------:R-:W-:Y:S05]  /*1200*/  CALL.REL.NOINC `($__internal_0_$__cuda_sm20_div_u64) ;  /* 0x0000001c00007944 */ /* 0x000fea0003c00000 */
[----:B------:R-:W-:Y:S01]  /*1210*/  IADD3 R19, P0, PT, RZ, -R8, RZ ;  /* 0x80000008ff137210 */ /* 0x000fe20007f1e0ff */
[----:B------:R-:W-:Y:S02]  /*1220*/  IMAD.MOV.U32 R10, RZ, RZ, R16 ;  /* 0x000000ffff0a7224 */ /* 0x000fe400078e0010 */
[----:B------:R-:W-:Y:S01]  /*1230*/  IMAD.MOV.U32 R11, RZ, RZ, R17 ;  /* 0x000000ffff0b7224 */ /* 0x000fe200078e0011 */
[----:B------:R-:W-:Y:S01]  /*1240*/  IADD3.X R13, PT, PT, RZ, ~R9, RZ, P0, !PT ;  /* 0x80000009ff0d7210 */ /* 0x000fe200007fe4ff */
[----:B------:R-:W-:-:S04]  /*1250*/  IMAD.WIDE.U32 R10, R14, R19, R10 ;  /* 0x000000130e0a7225 */ /* 0x000fc800078e000a */
[----:B------:R-:W-:Y:S01]  /*1260*/  IMAD R13, R13, R14, RZ ;  /* 0x0000000e0d0d7224 */ /* 0x000fe200078e02ff */
[----:B------:R-:W-:Y:S01]  /*1270*/  MOV R12, R10 ;  /* 0x0000000a000c7202 */ /* 0x000fe20000000f00 */
[----:B------:R-:W-:Y:S02]  /*1280*/  IMAD.MOV.U32 R10, RZ, RZ, R8 ;  /* 0x000000ffff0a7224 */ /* 0x000fe400078e0008 */
[----:B------:R-:W-:-:S04]  /*1290*/  IMAD R13, R15, R19, R13 ;  /* 0x000000130f0d7224 */ /* 0x000fc800078e020d */
[----:B------:R-:W-:Y:S01]  /*12a0*/  IMAD.IADD R13, R11, 0x1, R13 ;  /* 0x000000010b0d7824 */ /* 0x000fe200078e020d */
[----:B------:R-:W-:-:S07]  /*12b0*/  MOV R11, R9 ;  /* 0x00000009000b7202 */ /* 0x000fce0000000f00 */
.L_x_16:
[----:B------:R-:W-:Y:S05]  /*12c0*/  BSYNC.RECONVERGENT B0 ;  /* 0x0000000000007941 */ /* 0x000fea0003800200 */
.L_x_14:
[----:B------:R-:W0:Y:S01]  /*12d0*/  LDC.64 R8, c[0x0][0x3f0] ;  /* 0x0000fc00ff087b82 */ /* 0x000e220000000a00 */
[----:B------:R-:W1:Y:S01]  /*12e0*/  LDCU.64 UR12, c[0x0][0x3b0] ;  /* 0x00007600ff0c77ac */ /* 0x000e620008000a00 */
[----:B------:R-:W-:Y:S02]  /*12f0*/  IMAD R20, R23, R14, RZ ;  /* 0x0000000e17147224 */ /* 0x000fe400078e02ff */
[-C--:B------:R-:W-:Y:S01]  /*1300*/  IMAD.WIDE.U32 R12, R14, R25.reuse, R12 ;  /* 0x000000190e0c7225 */ /* 0x080fe200078e000c */
[----:B------:R-:W2:Y:S01]  /*1310*/  LDCU.64 UR16, c[0x0][0x380] ;  /* 0x00007000ff1077ac */ /* 0x000ea20008000a00 */
[----:B------:R-:W3:Y:S01]  /*1320*/  LDCU.64 UR14, c[0x0][0x3a8] ;  /* 0x00007500ff0e77ac */ /* 0x000ee20008000a00 */
[----:B0-----:R-:W4:Y:S01]  /*1330*/  LDG.E.64 R18, desc[UR10][R8.64] ;  /* 0x0000000a08127981 */ /* 0x001f22000c1e1b00 */
[C---:B-1----:R-:W-:Y:S02]  /*1340*/  IMAD R21, R15.reuse, UR12, RZ ;  /* 0x0000000c0f157c24 */ /* 0x042fe4000f8e02ff */
[----:B------:R-:W-:-:S02]  /*1350*/  IMAD R29, R15, R25, R20 ;  /* 0x000000190f1d7224 */ /* 0x000fc400078e0214 */
[----:B------:R-:W-:Y:S02]  /*1360*/  IMAD R21, R14, UR13, R21 ;  /* 0x0000000d0e157c24 */ /* 0x000fe4000f8e0215 */
[----:B------:R-:W-:Y:S02]  /*1370*/  IMAD.IADD R13, R13, 0x1, R29 ;  /* 0x000000010d0d7824 */ /* 0x000fe400078e021d */
[----:B----4-:R-:W-:-:S04]  /*1380*/  IMAD R27, R19, R16, RZ ;  /* 0x00000010131b7224 */ /* 0x010fc800078e02ff */
[C---:B------:R-:W-:Y:S02]  /*1390*/  IMAD R27, R18.reuse, R17, R27 ;  /* 0x00000011121b7224 */ /* 0x040fe400078e021b */
[----:B------:R-:W-:-:S04]  /*13a0*/  IMAD.WIDE.U32 R18, R18, R16, RZ ;  /* 0x0000001012127225 */ /* 0x000fc800078e00ff */
[----:B------:R-:W-:Y:S01]  /*13b0*/  IMAD.WIDE.U32 R16, R14, UR12, RZ ;  /* 0x0000000c0e107c25 */ /* 0x000fe2000f8e00ff */
[----:B------:R-:W-:Y:S01]  /*13c0*/  IADD3 R19, PT, PT, R19, R27, RZ ;  /* 0x0000001b13137210 */ /* 0x000fe20007ffe0ff */
[----:B------:R-:W0:Y:S02]  /*13d0*/  LDCU.64 UR12, c[0x0][0x3e0] ;  /* 0x00007c00ff0c77ac */ /* 0x000e240008000a00 */
[----:B------:R-:W-:Y:S02]  /*13e0*/  IMAD.IADD R17, R17, 0x1, R21 ;  /* 0x0000000111117824 */ /* 0x000fe400078e0215 */
[----:B------:R-:W4:Y:S01]  /*13f0*/  LDG.E.64 R20, desc[UR10][R8.64+0x8] ;  /* 0x0000080a08147981 */ /* 0x000f22000c1e1b00 */
[----:B------:R-:W-:-:S04]  /*1400*/  IMAD.WIDE.U32 R12, R10, R16, R12 ;  /* 0x000000100a0c7225 */ /* 0x000fc800078e000c */
[----:B------:R-:W-:-:S04]  /*1410*/  IMAD R17, R17, R10, RZ ;  /* 0x0000000a11117224 */ /* 0x000fc800078e02ff */
[----:B------:R-:W-:Y:S02]  /*1420*/  IMAD R29, R11, R16, R17 ;  /* 0x000000100b1d7224 */ /* 0x000fe400078e0211 */
[----:B------:R-:W5:Y:S04]  /*1430*/  LDG.E.64 R10, desc[UR10][R8.64+0x10] ;  /* 0x0000100a080a7981 */ /* 0x000f68000c1e1b00 */
[----:B------:R1:W5:Y:S01]  /*1440*/  LDG.E.64 R16, desc[UR10][R8.64+0x18] ;  /* 0x0000180a08107981 */ /* 0x000362000c1e1b00 */
[----:B------:R-:W-:Y:S01]  /*1450*/  IMAD.IADD R13, R13, 0x1, R29 ;  /* 0x000000010d0d7824 */ /* 0x000fe200078e021d */
[----:B---3--:R-:W-:-:S03]  /*1460*/  UISETP.GE.U32.AND UP0, UPT, UR14, 0x4, UPT ;  /* 0x000000040e00788c */ /* 0x008fc6000bf06070 */
[----:B--2---:R-:W-:Y:S01]  /*1470*/  IMAD R13, R13, UR16, RZ ;  /* 0x000000100d0d7c24 */ /* 0x004fe2000f8e02ff */
[----:B------:R-:W-:-:S03]  /*1480*/  UISETP.GE.U32.AND.EX UP0, UPT, UR15, URZ, UPT, UP0 ;  /* 0x000000ff0f00728c */ /* 0x000fc6000bf06100 */
[----:B------:R-:W-:Y:S02]  /*1490*/  IMAD R13, R12, UR17, R13 ;  /* 0x000000110c0d7c24 */ /* 0x000fe4000f8e020d */
[-C--:B----4-:R-:W-:Y:S02]  /*14a0*/  IMAD R21, R21, R25.reuse, RZ ;  /* 0x0000001915157224 */ /* 0x090fe400078e02ff */
[----:B------:R-:W-:-:S04]  /*14b0*/  IMAD.WIDE.U32 R18, R20, R25, R18 ;  /* 0x0000001914127225 */ /* 0x000fc800078e0012 */
[----:B------:R-:W-:Y:S02]  /*14c0*/  IMAD R23, R20, R23, R21 ;  /* 0x0000001714177224 */ /* 0x000fe400078e0215 */
[----:B------:R-:W-:-:S03]  /*14d0*/  IMAD.MOV.U32 R25, RZ, RZ, R3 ;  /* 0x000000ffff197224 */ /* 0x000fc600078e0003 */
[----:B------:R-:W-:Y:S01]  /*14e0*/  IADD3 R19, PT, PT, R19, R23, RZ ;  /* 0x0000001713137210 */ /* 0x000fe20007ffe0ff */
[----:B-----5:R-:W-:Y:S02]  /*14f0*/  IMAD R11, R11, R24, RZ ;  /* 0x000000180b0b7224 */ /* 0x020fe400078e02ff */
[----:B-1----:R-:W-:-:S04]  /*1500*/  IMAD.WIDE.U32 R8, R12, UR16, R24 ;  /* 0x000000100c087c25 */ /* 0x002fc8000f8e0018 */
[C---:B------:R-:W-:Y:S02]  /*1510*/  IMAD R11, R10.reuse, R3, R11 ;  /* 0x000000030a0b7224 */ /* 0x040fe400078e020b */
[----:B------:R-:W-:Y:S01]  /*1520*/  IMAD.WIDE.U32 R18, R10, R24, R18 ;  /* 0x000000180a127225 */ /* 0x000fe200078e0012 */
[----:B------:R-:W-:-:S03]  /*1530*/  MOV R10, R0 ;  /* 0x00000000000a7202 */ /* 0x000fc60000000f00 */
[----:B------:R-:W-:Y:S02]  /*1540*/  IMAD.IADD R3, R9, 0x1, R13 ;  /* 0x0000000109037824 */ /* 0x000fe400078e020d */
[----:B------:R-:W-:Y:S02]  /*1550*/  IMAD.IADD R19, R19, 0x1, R11 ;  /* 0x0000000113137824 */ /* 0x000fe400078e020b */
[----:B------:R-:W-:Y:S02]  /*1560*/  IMAD R9, R3, UR16, RZ ;  /* 0x0000001003097c24 */ /* 0x000fe4000f8e02ff */
[----:B------:R-:W-:Y:S02]  /*1570*/  IMAD.MOV.U32 R11, RZ, RZ, R5 ;  /* 0x000000ffff0b7224 */ /* 0x000fe400078e0005 */
[C---:B------:R-:W-:Y:S02]  /*1580*/  IMAD R9, R8.reuse, UR17, R9 ;  /* 0x0000001108097c24 */ /* 0x040fe4000f8e0209 */
[----:B------:R-:W-:-:S04]  /*1590*/  IMAD.WIDE.U32 R10, R8, UR16, R10 ;  /* 0x00000010080a7c25 */ /* 0x000fc8000f8e000a */
[-C--:B------:R-:W-:Y:S01]  /*15a0*/  IMAD R3, R17, R0.reuse, RZ ;  /* 0x0000000011037224 */ /* 0x080fe200078e02ff */
[----:B0-----:R-:W-:Y:S01]  /*15b0*/  LEA R12, P0, R10, UR12, 0x3 ;  /* 0x0000000c0a0c7c11 */ /* 0x001fe2000f8018ff */
[----:B------:R-:W-:Y:S02]  /*15c0*/  IMAD.IADD R13, R11, 0x1, R9 ;  /* 0x000000010b0d7824 */ /* 0x000fe400078e0209 */
[C---:B------:R-:W-:Y:S02]  /*15d0*/  IMAD R5, R16.reuse, R5, R3 ;  /* 0x0000000510057224 */ /* 0x040fe400078e0203 */
[----:B------:R-:W-:Y:S01]  /*15e0*/  IMAD.WIDE.U32 R8, R16, R0, R18 ;  /* 0x0000000010087225 */ /* 0x000fe200078e0012 */
[----:B------:R-:W-:Y:S02]  /*15f0*/  LEA.HI.X R13, R10, UR13, R13, 0x3, P0 ;  /* 0x0000000d0a0d7c11 */ /* 0x000fe400080f1c0d */
[----:B------:R-:W-:Y:S02]  /*1600*/  CS2R R18, SRZ ;  /* 0x0000000000127805 */ /* 0x000fe4000001ff00 */
[----:B------:R-:W-:Y:S01]  /*1610*/  IADD3 R5, PT, PT, R9, R5, RZ ;  /* 0x0000000509057210 */ /* 0x000fe20007ffe0ff */
[----:B------:R-:W-:Y:S06]  /*1620*/  BRA.U !UP0, `(.L_x_17) ;  /* 0x00000009085c7547 */ /* 0x000fec000b800000 */
[----:B------:R-:W0:Y:S01]  /*1630*/  LDC R3, c[0x0][0x3ac] ;  /* 0x0000eb00ff037b82 */ /* 0x000e220000000800 */
[----:B------:R-:W-:Y:S01]  /*1640*/  IMAD.U32 R0, RZ, RZ, UR15 ;  /* 0x0000000fff007e24 */ /* 0x000fe2000f8e00ff */
[----:B------:R-:W-:Y:S02]  /*1650*/  ISETP.GT.U32.AND P0, PT, R2, RZ, PT ;  /* 0x000000ff0200720c */ /* 0x000fe40003f04070 */
[----:B------:R-:W-:Y:S02]  /*1660*/  CS2R R18, SRZ ;  /* 0x0000000000127805 */ /* 0x000fe4000001ff00 */
[----:B------:R-:W-:Y:S01]  /*1670*/  ISETP.GT.AND.EX P0, PT, R0, RZ, PT, P0 ;  /* 0x000000ff0000720c */ /* 0x000fe20003f04300 */
[----:B------:R-:W-:-:S12]  /*1680*/  IMAD.MOV.U32 R0, RZ, RZ, R2 ;  /* 0x000000ffff007224 */ /* 0x000fd800078e0002 */
[----:B------:R-:W-:Y:S05]  /*1690*/  @!P0 BRA `(.L_x_18) ;  /* 0x0000000400e48947 */ /* 0x000fea0003800000 */
[----:B------:R-:W-:Y:S02]  /*16a0*/  ISETP.GT.U32.AND P1, PT, R0, 0xc, PT ;  /* 0x0000000c0000780c */ /* 0x000fe40003f24070 */
[----:B------:R-:W-:Y:S02]  /*16b0*/  PLOP3.LUT P0, PT, PT, PT, PT, 0x80, 0x8 ;  /* 0x000000000008781c */ /* 0x000fe40003f0f070 */
[----:B0-----:R-:W-:-:S13]  /*16c0*/  ISETP.GT.AND.EX P1, PT, R3, RZ, PT, P1 ;  /* 0x000000ff0300720c */ /* 0x001fda0003f24310 */
[----:B------:R-:W-:Y:S05]  /*16d0*/  @!P1 BRA `(.L_x_19) ;  /* 0x0000000400209947 */ /* 0x000fea0003800000 */
[----:B------:R-:W-:Y:S01]  /*16e0*/  PLOP3.LUT P0, PT, PT, PT, PT, 0x8, 0x80 ;  /* 0x000000000080781c */ /* 0x000fe20003f0e170 */
[----:B------:R-:W-:Y:S02]  /*16f0*/  USHF.L.U64.HI UR13, UR6, 0x3, UR5 ;  /* 0x00000003060d7899 */ /* 0x000fe40008010205 */
[----:B------:R-:W-:-:S12]  /*1700*/  USHF.L.U32 UR12, UR6, 0x3, URZ ;  /* 0x00000003060c7899 */ /* 0x000fd800080006ff */
.L_x_20:
[----:B------:R-:W-:Y:S01]  /*1710*/  IADD3 R22, P1, PT, R12, UR12, RZ ;  /* 0x0000000c0c167c10 */ /* 0x000fe2000ff3e0ff */
[----:B------:R0:W2:Y:S03]  /*1720*/  LDG.E.64 R10, desc[UR10][R12.64] ;  /* 0x0000000a0c0a7981 */ /* 0x0000a6000c1e1b00 */
[----:B------:R-:W-:Y:S02]  /*1730*/  IADD3.X R23, PT, PT, R13, UR13, RZ, P1, !PT ;  /* 0x0000000d0d177c10 */ /* 0x000fe40008ffe4ff */
[----:B------:R-:W-:-:S03]  /*1740*/  IADD3 R16, P1, PT, R22, UR12, RZ ;  /* 0x0000000c16107c10 */ /* 0x000fc6000ff3e0ff */
[----:B------:R-:W3:Y:S01]  /*1750*/  LDG.E.64 R24, desc[UR10][R22.64] ;  /* 0x0000000a16187981 */ /* 0x000ee2000c1e1b00 */
[----:B------:R-:W-:Y:S02]  /*1760*/  IADD3.X R17, PT, PT, R23, UR13, RZ, P1, !PT ;  /* 0x0000000d17117c10 */ /* 0x000fe40008ffe4ff */
[----:B------:R-:W-:-:S03]  /*1770*/  IADD3 R20, P1, PT, R16, UR12, RZ ;  /* 0x0000000c10147c10 */ /* 0x000fc6000ff3e0ff */
[----:B------:R1:W4:Y:S01]  /*1780*/  LDG.E.64 R26, desc[UR10][R16.64] ;  /* 0x0000000a101a7981 */ /* 0x000322000c1e1b00 */
[----:B------:R-:W-:Y:S02]  /*1790*/  IADD3.X R21, PT, PT, R17, UR13, RZ, P1, !PT ;  /* 0x0000000d11157c10 */ /* 0x000fe40008ffe4ff */
[----:B0-----:R-:W-:-:S03]  /*17a0*/  IADD3 R12, P1, PT, R20, UR12, RZ ;  /* 0x0000000c140c7c10 */ /* 0x001fc6000ff3e0ff */
[----:B------:R-:W5:Y:S01]  /*17b0*/  LDG.E.64 R22, desc[UR10][R20.64] ;  /* 0x0000000a14167981 */ /* 0x000f62000c1e1b00 */
[----:B------:R-:W-:Y:S02]  /*17c0*/  IADD3.X R13, PT, PT, R21, UR13, RZ, P1, !PT ;  /* 0x0000000d150d7c10 */ /* 0x000fe40008ffe4ff */
[----:B------:R-:W-:-:S03]  /*17d0*/  IADD3 R28, P1, PT, R12, UR12, RZ ;  /* 0x0000000c0c1c7c10 */ /* 0x000fc6000ff3e0ff */
[----:B------:R-:W5:Y:S01]  /*17e0*/  LDG.E.64 R20, desc[UR10][R12.64] ;  /* 0x0000000a0c147981 */ /* 0x000f62000c1e1b00 */
[----:B------:R-:W-:Y:S02]  /*17f0*/  IADD3.X R29, PT, PT, R13, UR13, RZ, P1, !PT ;  /* 0x0000000d0d1d7c10 */ /* 0x000fe40008ffe4ff */
[----:B-1----:R-:W-:-:S04]  /*1800*/  IADD3 R16, P1, PT, R28, UR12, RZ ;  /* 0x0000000c1c107c10 */ /* 0x002fc8000ff3e0ff */
[----:B------:R-:W-:-:S05]  /*1810*/  IADD3.X R17, PT, PT, R29, UR13, RZ, P1, !PT ;  /* 0x0000000d1d117c10 */ /* 0x000fca0008ffe4ff */
[----:B------:R-:W5:Y:S01]  /*1820*/  LDG.E.64 R12, desc[UR10][R16.64] ;  /* 0x0000000a100c7981 */ /* 0x000f62000c1e1b00 */
[----:B--2---:R-:W-:-:S03]  /*1830*/  DADD R10, R10, R18 ;  /* 0x000000000a0a7229 */ /* 0x004fc60000000012 */
[----:B------:R0:W2:Y:S05]  /*1840*/  LDG.E.64 R18, desc[UR10][R28.64] ;  /* 0x0000000a1c127981 */ /* 0x0000aa000c1e1b00 */
[----:B---3--:R-:W-:Y:S01]  /*1850*/  DADD R24, R10, R24 ;  /* 0x000000000a187229 */ /* 0x008fe20000000018 */
[----:B------:R-:W-:-:S04]  /*1860*/  IADD3 R10, P1, PT, R16, UR12, RZ ;  /* 0x0000000c100a7c10 */ /* 0x000fc8000ff3e0ff */
[----:B------:R-:W-:-:S03]  /*1870*/  IADD3.X R11, PT, PT, R17, UR13, RZ, P1, !PT ;  /* 0x0000000d110b7c10 */ /* 0x000fc60008ffe4ff */
[----:B----4-:R-:W-:Y:S01]  /*1880*/  DADD R26, R24, R26 ;  /* 0x00000000181a7229 */ /* 0x010fe2000000001a */
[----:B------:R-:W-:Y:S01]  /*1890*/  IADD3 R24, P1, PT, R10, UR12, RZ ;  /* 0x0000000c0a187c10 */ /* 0x000fe2000ff3e0ff */
[----:B------:R-:W3:Y:S03]  /*18a0*/  LDG.E.64 R16, desc[UR10][R10.64] ;  /* 0x0000000a0a107981 */ /* 0x000ee6000c1e1b00 */
[----:B------:R-:W-:-:S03]  /*18b0*/  IADD3.X R25, PT, PT, R11, UR13, RZ, P1, !PT ;  /* 0x0000000d0b197c10 */ /* 0x000fc60008ffe4ff */
[----:B-----5:R-:W-:Y:S01]  /*18c0*/  DADD R22, R26, R22 ;  /* 0x000000001a167229 */ /* 0x020fe20000000016 */
[----:B0-----:R-:W-:Y:S01]  /*18d0*/  IADD3 R28, P1, PT, R24, UR12, RZ ;  /* 0x0000000c181c7c10 */ /* 0x001fe2000ff3e0ff */
[----:B------:R-:W4:Y:S03]  /*18e0*/  LDG.E.64 R10, desc[UR10][R24.64] ;  /* 0x0000000a180a7981 */ /* 0x000f26000c1e1b00 */
[----:B------:R-:W-:-:S03]  /*18f0*/  IADD3.X R29, PT, PT, R25, UR13, RZ, P1, !PT ;  /* 0x0000000d191d7c10 */ /* 0x000fc60008ffe4ff */
[----:B------:R-:W-:Y:S01]  /*1900*/  DADD R20, R22, R20 ;  /* 0x0000000016147229 */ /* 0x000fe20000000014 */
[----:B------:R-:W-:Y:S01]  /*1910*/  IADD3 R22, P1, PT, R28, UR12, RZ ;  /* 0x0000000c1c167c10 */ /* 0x000fe2000ff3e0ff */
[----:B------:R0:W5:Y:S03]  /*1920*/  LDG.E.64 R26, desc[UR10][R28.64] ;  /* 0x0000000a1c1a7981 */ /* 0x000166000c1e1b00 */
[----:B------:R-:W-:-:S05]  /*1930*/  IADD3.X R23, PT, PT, R29, UR13, RZ, P1, !PT ;  /* 0x0000000d1d177c10 */ /* 0x000fca0008ffe4ff */
[----:B------:R-:W5:Y:S01]  /*1940*/  LDG.E.64 R24, desc[UR10][R22.64] ;  /* 0x0000000a16187981 */ /* 0x000f62000c1e1b00 */
[----:B--2---:R-:W-:Y:S01]  /*1950*/  DADD R18, R20, R18 ;  /* 0x0000000014127229 */ /* 0x004fe20000000012 */
[----:B------:R-:W-:-:S04]  /*1960*/  IADD3 R20, P1, PT, R22, UR12, RZ ;  /* 0x0000000c16147c10 */ /* 0x000fc8000ff3e0ff */
[----:B------:R-:W-:-:S03]  /*1970*/  IADD3.X R21, PT, PT, R23, UR13, RZ, P1, !PT ;  /* 0x0000000d17157c10 */ /* 0x000fc60008ffe4ff */
[----:B------:R-:W-:Y:S01]  /*1980*/  DADD R12, R18, R12 ;  /* 0x00000000120c7229 */ /* 0x000fe2000000000c */
[----:B------:R-:W-:Y:S01]  /*1990*/  IADD3 R18, P1, PT, R20, UR12, RZ ;  /* 0x0000000c14127c10 */ /* 0x000fe2000ff3e0ff */
[----:B------:R-:W2:Y:S03]  /*19a0*/  LDG.E.64 R22, desc[UR10][R20.64] ;  /* 0x0000000a14167981 */ /* 0x000ea6000c1e1b00 */
[----:B------:R-:W-:Y:S02]  /*19b0*/  IADD3.X R19, PT, PT, R21, UR13, RZ, P1, !PT ;  /* 0x0000000d15137c10 */ /* 0x000fe40008ffe4ff */
[----:B0-----:R-:W-:Y:S01]  /*19c0*/  IADD3 R28, P1, PT, R18, UR12, RZ ;  /* 0x0000000c121c7c10 */ /* 0x001fe2000ff3e0ff */
[----:B---3--:R-:W-:Y:S02]  /*19d0*/  DADD R16, R12, R16 ;  /* 0x000000000c107229 */ /* 0x008fe40000000010 */
[----:B------:R-:W3:Y:S01]  /*19e0*/  LDG.E.64 R12, desc[UR10][R18.64] ;  /* 0x0000000a120c7981 */ /* 0x000ee2000c1e1b00 */
[----:B------:R-:W-:-:S05]  /*19f0*/  IADD3.X R29, PT, PT, R19, UR13, RZ, P1, !PT ;  /* 0x0000000d131d7c10 */ /* 0x000fca0008ffe4ff */
[----:B----4-:R-:W-:Y:S01]  /*1a00*/  DADD R10, R16, R10 ;  /* 0x00000000100a7229 */ /* 0x010fe2000000000a */
[----:B------:R-:W-:Y:S01]  /*1a10*/  IADD3 R16, P1, PT, R28, UR12, RZ ;  /* 0x0000000c1c107c10 */ /* 0x000fe2000ff3e0ff */
[----:B------:R-:W4:Y:S03]  /*1a20*/  LDG.E.64 R18, desc[UR10][R28.64] ;  /* 0x0000000a1c127981 */ /* 0x000f26000c1e1b00 */
[----:B------:R-:W-:-:S03]  /*1a30*/  IADD3.X R17, PT, PT, R29, UR13, RZ, P1, !PT ;  /* 0x0000000d1d117c10 */ /* 0x000fc60008ffe4ff */
[----:B-----5:R-:W-:Y:S01]  /*1a40*/  DADD R26, R10, R26 ;  /* 0x000000000a1a7229 */ /* 0x020fe2000000001a */
[----:B------:R-:W-:Y:S01]  /*1a50*/  IADD3 R10, P1, PT, R16, UR12, RZ ;  /* 0x0000000c100a7c10 */ /* 0x000fe2000ff3e0ff */
[----:B------:R-:W5:Y:S03]  /*1a60*/  LDG.E.64 R20, desc[UR10][R16.64] ;  /* 0x0000000a10147981 */ /* 0x000f66000c1e1b00 */
[----:B------:R-:W-:-:S03]  /*1a70*/  IADD3.X R11, PT, PT, R17, UR13, RZ, P1, !PT ;  /* 0x0000000d110b7c10 */ /* 0x000fc60008ffe4ff */
[----:B------:R-:W-:Y:S02]  /*1a80*/  DADD R26, R26, R24 ;  /* 0x000000001a1a7229 */ /* 0x000fe40000000018 */
[----:B------:R-:W5:Y:S01]  /*1a90*/  LDG.E.64 R24, desc[UR10][R10.64] ;  /* 0x0000000a0a187981 */ /* 0x000f62000c1e1b00 */
[----:B------:R-:W-:-:S04]  /*1aa0*/  IADD3 R0, P1, PT, R0, -0x10, RZ ;  /* 0xfffffff000007810 */ /* 0x000fc80007f3e0ff */
[----:B------:R-:W-:Y:S02]  /*1ab0*/  IADD3.X R3, PT, PT, R3, -0x1, RZ, P1, !PT ;  /* 0xffffffff03037810 */ /* 0x000fe40000ffe4ff */
[----:B------:R-:W-:-:S04]  /*1ac0*/  ISETP.GT.U32.AND P1, PT, R0, 0xc, PT ;  /* 0x0000000c0000780c */ /* 0x000fc80003f24070 */
[----:B------:R-:W-:Y:S01]  /*1ad0*/  ISETP.GT.AND.EX P1, PT, R3, RZ, PT, P1 ;  /* 0x000000ff0300720c */ /* 0x000fe20003f24310 */
[----:B--2---:R-:W-:-:S08]  /*1ae0*/  DADD R22, R26, R22 ;  /* 0x000000001a167229 */ /* 0x004fd00000000016 */
[----:B---3--:R-:W-:-:S08]  /*1af0*/  DADD R12, R22, R12 ;  /* 0x00000000160c7229 */ /* 0x008fd0000000000c */
[----:B----4-:R-:W-:-:S08]  /*1b00*/  DADD R12, R12, R18 ;  /* 0x000000000c0c7229 */ /* 0x010fd00000000012 */
[----:B-----5:R-:W-:Y:S01]  /*1b10*/  DADD R20, R12, R20 ;  /* 0x000000000c147229 */ /* 0x020fe20000000014 */
[----:B------:R-:W-:-:S04]  /*1b20*/  IADD3 R12, P2, PT, R10, UR12, RZ ;  /* 0x0000000c0a0c7c10 */ /* 0x000fc8000ff5e0ff */
[----:B------:R-:W-:-:S03]  /*1b30*/  IADD3.X R13, PT, PT, R11, UR13, RZ, P2, !PT ;  /* 0x0000000d0b0d7c10 */ /* 0x000fc600097fe4ff */
[----:B------:R-:W-:Y:S01]  /*1b40*/  DADD R18, R20, R24 ;  /* 0x0000000014127229 */ /* 0x000fe20000000018 */
[----:B------:R-:W-:Y:S10]  /*1b50*/  @P1 BRA `(.L_x_20) ;  /* 0xfffffff800ec1947 */ /* 0x000ff4000383ffff */
.L_x_19:
[----:B------:R-:W-:-:S04]  /*1b60*/  ISETP.GT.U32.AND P1, PT, R0, 0x4, PT ;  /* 0x000000040000780c */ /* 0x000fc80003f24070 */
[----:B------:R-:W-:-:S13]  /*1b70*/  ISETP.GT.AND.EX P1, PT, R3, RZ, PT, P1 ;  /* 0x000000ff0300720c */ /* 0x000fda0003f24310 */
[----:B------:R-:W-:Y:S05]  /*1b80*/  @!P1 BRA `(.L_x_21) ;  /* 0x00000000009c9947 */ /* 0x000fea0003800000 */
[----:B------:R-:W-:Y:S01]  /*1b90*/  USHF.L.U32 UR13, UR6, 0x3, URZ ;  /* 0x00000003060d7899 */ /* 0x000fe200080006ff */
[----:B------:R-:W-:Y:S01]  /*1ba0*/  MOV R16, R12 ;  /* 0x0000000c00107202 */ /* 0x000fe20000000f00 */
[----:B------:R-:W-:Y:S01]  /*1bb0*/  IMAD.MOV.U32 R17, RZ, RZ, R13 ;  /* 0x000000ffff117224 */ /* 0x000fe200078e000d */
[----:B------:R-:W-:-:S03]  /*1bc0*/  USHF.L.U64.HI UR12, UR6, 0x3, UR5 ;  /* 0x00000003060c7899 */ /* 0x000fc60008010205 */
[----:B------:R-:W-:Y:S01]  /*1bd0*/  IADD3 R10, P0, PT, R12, UR13, RZ ;  /* 0x0000000d0c0a7c10 */ /* 0x000fe2000ff1e0ff */
[----:B------:R-:W2:Y:S03]  /*1be0*/  LDG.E.64 R24, desc[UR10][R16.64] ;  /* 0x0000000a10187981 */ /* 0x000ea6000c1e1b00 */
[----:B------:R-:W-:Y:S02]  /*1bf0*/  IADD3.X R11, PT, PT, R13, UR12, RZ, P0, !PT ;  /* 0x0000000c0d0b7c10 */ /* 0x000fe400087fe4ff */
[----:B------:R-:W-:-:S03]  /*1c00*/  IADD3 R12, P0, PT, R10, UR13, RZ ;  /* 0x0000000d0a0c7c10 */ /* 0x000fc6000ff1e0ff */
[----:B------:R-:W3:Y:S01]  /*1c10*/  LDG.E.64 R22, desc[UR10][R10.64] ;  /* 0x0000000a0a167981 */ /* 0x000ee2000c1e1b00 */
[----:B------:R-:W-:-:S05]  /*1c20*/  IADD3.X R13, PT, PT, R11, UR12, RZ, P0, !PT ;  /* 0x0000000c0b0d7c10 */ /* 0x000fca00087fe4ff */
[----:B------:R-:W4:Y:S01]  /*1c30*/  LDG.E.64 R10, desc[UR10][R12.64] ;  /* 0x0000000a0c0a7981 */ /* 0x000f22000c1e1b00 */
[----:B------:R-:W-:-:S04]  /*1c40*/  IADD3 R26, P0, PT, R12, UR13, RZ ;  /* 0x0000000d0c1a7c10 */ /* 0x000fc8000ff1e0ff */
[----:B------:R-:W-:Y:S02]  /*1c50*/  IADD3.X R27, PT, PT, R13, UR12, RZ, P0, !PT ;  /* 0x0000000c0d1b7c10 */ /* 0x000fe400087fe4ff */
[----:B------:R-:W-:-:S03]  /*1c60*/  IADD3 R20, P0, PT, R26, UR13, RZ ;  /* 0x0000000d1a147c10 */ /* 0x000fc6000ff1e0ff */
[----:B------:R-:W5:Y:S01]  /*1c70*/  LDG.E.64 R12, desc[UR10][R26.64] ;  /* 0x0000000a1a0c7981 */ /* 0x000f62000c1e1b00 */
[----:B------:R-:W-:Y:S02]  /*1c80*/  IADD3.X R21, PT, PT, R27, UR12, RZ, P0, !PT ;  /* 0x0000000c1b157c10 */ /* 0x000fe400087fe4ff */
[----:B------:R-:W-:-:S03]  /*1c90*/  IADD3 R28, P0, PT, R20, UR13, RZ ;  /* 0x0000000d141c7c10 */ /* 0x000fc6000ff1e0ff */
[----:B------:R-:W5:Y:S01]  /*1ca0*/  LDG.E.64 R16, desc[UR10][R20.64] ;  /* 0x0000000a14107981 */ /* 0x000f62000c1e1b00 */
[----:B------:R-:W-:-:S05]  /*1cb0*/  IADD3.X R29, PT, PT, R21, UR12, RZ, P0, !PT ;  /* 0x0000000c151d7c10 */ /* 0x000fca00087fe4ff */
[----:B------:R-:W5:Y:S01]  /*1cc0*/  LDG.E.64 R20, desc[UR10][R28.64] ;  /* 0x0000000a1c147981 */ /* 0x000f62000c1e1b00 */
[----:B--2---:R-:W-:Y:S01]  /*1cd0*/  DADD R24, R18, R24 ;  /* 0x0000000012187229 */ /* 0x004fe20000000018 */
[----:B------:R-:W-:-:S04]  /*1ce0*/  IADD3 R18, P0, PT, R28, UR13, RZ ;  /* 0x0000000d1c127c10 */ /* 0x000fc8000ff1e0ff */
[----:B------:R-:W-:-:S03]  /*1cf0*/  IADD3.X R19, PT, PT, R29, UR12, RZ, P0, !PT ;  /* 0x0000000c1d137c10 */ /* 0x000fc600087fe4ff */
[----:B---3--:R-:W-:Y:S01]  /*1d00*/  DADD R22, R24, R22 ;  /* 0x0000000018167229 */ /* 0x008fe20000000016 */
[----:B------:R-:W-:Y:S01]  /*1d10*/  IADD3 R24, P0, PT, R18, UR13, RZ ;  /* 0x0000000d12187c10 */ /* 0x000fe2000ff1e0ff */
[----:B------:R-:W2:Y:S03]  /*1d20*/  LDG.E.64 R26, desc[UR10][R18.64] ;  /* 0x0000000a121a7981 */ /* 0x000ea6000c1e1b00 */
[----:B------:R-:W-:-:S03]  /*1d30*/  IADD3.X R25, PT, PT, R19, UR12, RZ, P0, !PT ;  /* 0x0000000c13197c10 */ /* 0x000fc600087fe4ff */
[----:B----4-:R-:W-:Y:S02]  /*1d40*/  DADD R22, R22, R10 ;  /* 0x0000000016167229 */ /* 0x010fe4000000000a */
[----:B------:R-:W3:Y:S06]  /*1d50*/  LDG.E.64 R10, desc[UR10][R24.64] ;  /* 0x0000000a180a7981 */ /* 0x000eec000c1e1b00 */
[----:B-----5:R-:W-:-:S08]  /*1d60*/  DADD R12, R22, R12 ;  /* 0x00000000160c7229 */ /* 0x020fd0000000000c */
[----:B------:R-:W-:-:S08]  /*1d70*/  DADD R12, R12, R16 ;  /* 0x000000000c0c7229 */ /* 0x000fd00000000010 */
[----:B------:R-:W-:Y:S01]  /*1d80*/  DADD R12, R12, R20 ;  /* 0x000000000c0c7229 */ /* 0x000fe20000000014 */
[----:B------:R-:W-:Y:S02]  /*1d90*/  IADD3 R0, P2, PT, R0, -0x8, RZ ;  /* 0xfffffff800007810 */ /* 0x000fe40007f5e0ff */
[----:B------:R-:W-:Y:S02]  /*1da0*/  PLOP3.LUT P0, PT, PT, PT, PT, 0x8, 0x80 ;  /* 0x000000000080781c */ /* 0x000fe40003f0e170 */
[----:B------:R-:W-:-:S03]  /*1db0*/  IADD3.X R3, PT, PT, R3, -0x1, RZ, P2, !PT ;  /* 0xffffffff03037810 */ /* 0x000fc600017fe4ff */
[----:B--2---:R-:W-:Y:S01]  /*1dc0*/  DADD R26, R12, R26 ;  /* 0x000000000c1a7229 */ /* 0x004fe2000000001a */
[----:B------:R-:W-:-:S04]  /*1dd0*/  IADD3 R12, P1, PT, R24, UR13, RZ ;  /* 0x0000000d180c7c10 */ /* 0x000fc8000ff3e0ff */
[----:B------:R-:W-:-:S03]  /*1de0*/  IADD3.X R13, PT, PT, R25, UR12, RZ, P1, !PT ;  /* 0x0000000c190d7c10 */ /* 0x000fc60008ffe4ff */
[----:B---3--:R-:W-:-:S11]  /*1df0*/  DADD R18, R26, R10 ;  /* 0x000000001a127229 */ /* 0x008fd6000000000a */
.L_x_21:
[----:B------:R-:W-:-:S04]  /*1e00*/  ISETP.NE.U32.AND P1, PT, R0, RZ, PT ;  /* 0x000000ff0000720c */ /* 0x000fc80003f25070 */
[----:B------:R-:W-:-:S13]  /*1e10*/  ISETP.NE.OR.EX P0, PT, R3, RZ, P0, P1 ;  /* 0x000000ff0300720c */ /* 0x000fda0000705710 */
[----:B------:R-:W-:Y:S05]  /*1e20*/  @!P0 BRA `(.L_x_17) ;  /* 0x00000000005c8947 */ /* 0x000fea0003800000 */
.L_x_18:
[----:B------:R-:W-:Y:S02]  /*1e30*/  USHF.L.U64.HI UR12, UR6, 0x3, UR5 ;  /* 0x00000003060c7899 */ /* 0x000fe40008010205 */
[----:B------:R-:W-:-:S12]  /*1e40*/  USHF.L.U32 UR13, UR6, 0x3, URZ ;  /* 0x00000003060d7899 */ /* 0x000fd800080006ff */
.L_x_22:
[----:B------:R-:W-:Y:S01]  /*1e50*/  IADD3 R26, P0, PT, R12, UR13, RZ ;  /* 0x0000000d0c1a7c10 */ /* 0x000fe2000ff1e0ff */
[----:B------:R-:W2:Y:S03]  /*1e60*/  LDG.E.64 R22, desc[UR10][R12.64] ;  /* 0x0000000a0c167981 */ /* 0x000ea6000c1e1b00 */
[----:B------:R-:W-:Y:S02]  /*1e70*/  IADD3.X R27, PT, PT, R13, UR12, RZ, P0, !PT ;  /* 0x0000000c0d1b7c10 */ /* 0x000fe400087fe4ff */
[----:B------:R-:W-:-:S03]  /*1e80*/  IADD3 R24, P0, PT, R26, UR13, RZ ;  /* 0x0000000d1a187c10 */ /* 0x000fc6000ff1e0ff */
[----:B------:R-:W3:Y:S01]  /*1e90*/  LDG.E.64 R12, desc[UR10][R26.64] ;  /* 0x0000000a1a0c7981 */ /* 0x000ee2000c1e1b00 */
[----:B------:R-:W-:Y:S02]  /*1ea0*/  IADD3.X R25, PT, PT, R27, UR12, RZ, P0, !PT ;  /* 0x0000000c1b197c10 */ /* 0x000fe400087fe4ff */
[----:B------:R-:W-:-:S03]  /*1eb0*/  IADD3 R10, P0, PT, R24, UR13, RZ ;  /* 0x0000000d180a7c10 */ /* 0x000fc6000ff1e0ff */
[----:B------:R-:W4:Y:S01]  /*1ec0*/  LDG.E.64 R20, desc[UR10][R24.64] ;  /* 0x0000000a18147981 */ /* 0x000f22000c1e1b00 */
[----:B------:R-:W-:-:S05]  /*1ed0*/  IADD3.X R11, PT, PT, R25, UR12, RZ, P0, !PT ;  /* 0x0000000c190b7c10 */ /* 0x000fca00087fe4ff */
[----:B------:R-:W5:Y:S01]  /*1ee0*/  LDG.E.64 R16, desc[UR10][R10.64] ;  /* 0x0000000a0a107981 */ /* 0x000f62000c1e1b00 */
[----:B------:R-:W-:-:S04]  /*1ef0*/  IADD3 R0, P0, PT, R0, -0x4, RZ ;  /* 0xfffffffc00007810 */ /* 0x000fc80007f1e0ff */
[----:B0-----:R-:W-:Y:S02]  /*1f00*/  IADD3.X R3, PT, PT, R3, -0x1, RZ, P0, !PT ;  /* 0xffffffff03037810 */ /* 0x001fe400007fe4ff */
[----:B------:R-:W-:-:S04]  /*1f10*/  ISETP.NE.U32.AND P0, PT, R0, RZ, PT ;  /* 0x000000ff0000720c */ /* 0x000fc80003f05070 */
[----:B------:R-:W-:Y:S01]  /*1f20*/  ISETP.NE.AND.EX P0, PT, R3, RZ, PT, P0 ;  /* 0x000000ff0300720c */ /* 0x000fe20003f05300 */
[----:B--2---:R-:W-:-:S08]  /*1f30*/  DADD R22, R22, R18 ;  /* 0x0000000016167229 */ /* 0x004fd00000000012 */
[----:B---3--:R-:W-:-:S08]  /*1f40*/  DADD R12, R22, R12 ;  /* 0x00000000160c7229 */ /* 0x008fd0000000000c */
[----:B----4-:R-:W-:Y:S01]  /*1f50*/  DADD R20, R12, R20 ;  /* 0x000000000c147229 */ /* 0x010fe20000000014 */
[----:B------:R-:W-:-:S04]  /*1f60*/  IADD3 R12, P1, PT, R10, UR13, RZ ;  /* 0x0000000d0a0c7c10 */ /* 0x000fc8000ff3e0ff */
[----:B------:R-:W-:-:S03]  /*1f70*/  IADD3.X R13, PT, PT, R11, UR12, RZ, P1, !PT ;  /* 0x0000000c0b0d7c10 */ /* 0x000fc60008ffe4ff */
[----:B-----5:R-:W-:Y:S01]  /*1f80*/  DADD R18, R20, R16 ;  /* 0x0000000014127229 */ /* 0x020fe20000000010 */
[----:B------:R-:W-:Y:S10]  /*1f90*/  @P0 BRA `(.L_x_22) ;  /* 0xfffffffc00ac0947 */ /* 0x000ff4000383ffff */
.L_x_17:
[----:B------:R-:W-:-:S04]  /*1fa0*/  ISETP.NE.U32.AND P0, PT, R4, RZ, PT ;  /* 0x000000ff0400720c */ /* 0x000fc80003f05070 */
[----:B------:R-:W-:-:S13]  /*1fb0*/  ISETP.NE.AND.EX P0, PT, RZ, RZ, PT, P0 ;  /* 0x000000ffff00720c */ /* 0x000fda0003f05300 */
[----:B------:R-:W-:Y:S05]  /*1fc0*/  @!P0 BRA `(.L_x_23) ;  /* 0x0000000000448947 */ /* 0x000fea0003800000 */
[----:B------:R-:W2:Y:S01]  /*1fd0*/  LDG.E.64 R10, desc[UR10][R12.64] ;  /* 0x0000000a0c0a7981 */ /* 0x000ea2000c1e1b00 */
[----:B------:R-:W-:-:S04]  /*1fe0*/  ISETP.NE.U32.AND P0, PT, R4, 0x1, PT ;  /* 0x000000010400780c */ /* 0x000fc80003f05070 */
[----:B------:R-:W-:Y:S01]  /*1ff0*/  ISETP.NE.AND.EX P0, PT, RZ, RZ, PT, P0 ;  /* 0x000000ffff00720c */ /* 0x000fe20003f05300 */
[----:B--2---:R-:W-:-:S12]  /*2000*/  DADD R18, R18, R10 ;  /* 0x0000000012127229 */ /* 0x004fd8000000000a */
[----:B------:R-:W-:Y:S05]  /*2010*/  @!P0 BRA `(.L_x_23) ;  /* 0x0000000000308947 */ /* 0x000fea0003800000 */
[----:B------:R-:W-:Y:S01]  /*2020*/  ISETP.NE.U32.AND P0, PT, R4, 0x2, PT ;  /* 0x000000020400780c */ /* 0x000fe20003f05070 */
[----:B------:R-:W-:Y:S02]  /*2030*/  USHF.L.U32 UR13, UR6, 0x3, URZ ;  /* 0x00000003060d7899 */ /* 0x000fe400080006ff */
[----:B------:R-:W-:Y:S01]  /*2040*/  USHF.L.U64.HI UR12, UR6, 0x3, UR5 ;  /* 0x00000003060c7899 */ /* 0x000fe20008010205 */
[----:B------:R-:W-:-:S03]  /*2050*/  ISETP.NE.AND.EX P0, PT, RZ, RZ, PT, P0 ;  /* 0x000000ffff00720c */ /* 0x000fc60003f05300 */
[----:B------:R-:W-:-:S04]  /*2060*/  IADD3 R16, P1, PT, R12, UR13, RZ ;  /* 0x0000000d0c107c10 */ /* 0x000fc8000ff3e0ff */
[----:B------:R-:W-:-:S05]  /*2070*/  IADD3.X R17, PT, PT, R13, UR12, RZ, P1, !PT ;  /* 0x0000000c0d117c10 */ /* 0x000fca0008ffe4ff */
[----:B------:R-:W2:Y:S01]  /*2080*/  LDG.E.64 R10, desc[UR10][R16.64] ;  /* 0x0000000a100a7981 */ /* 0x000ea2000c1e1b00 */
[----:B------:R-:W-:-:S04]  /*2090*/  @P0 IADD3 R12, P1, PT, R16, UR13, RZ ;  /* 0x0000000d100c0c10 */ /* 0x000fc8000ff3e0ff */
[----:B------:R-:W-:-:S06]  /*20a0*/  @P0 IADD3.X R13, PT, PT, R17, UR12, RZ, P1, !PT ;  /* 0x0000000c110d0c10 */ /* 0x000fcc0008ffe4ff */
[----:B------:R-:W3:Y:S01]  /*20b0*/  @P0 LDG.E.64 R12, desc[UR10][R12.64] ;  /* 0x0000000a0c0c0981 */ /* 0x000ee2000c1e1b00 */
[----:B--2---:R-:W-:-:S08]  /*20c0*/  DADD R18, R18, R10 ;  /* 0x0000000012127229 */ /* 0x004fd0000000000a */
[----:B---3--:R-:W-:-:S11]  /*20d0*/  @P0 DADD R18, R18, R12 ;  /* 0x0000000012120229 */ /* 0x008fd6000000000c */
.L_x_23:
[----:B------:R-:W0:Y:S02]  /*20e0*/  LDCU.64 UR12, c[0x0][0x3e8] ;  /* 0x00007d00ff0c77ac */ /* 0x000e240008000a00 */
[----:B0-----:R-:W-:-:S04]  /*20f0*/  LEA R10, P0, R8, UR12, 0x3 ;  /* 0x0000000c080a7c11 */ /* 0x001fc8000f8018ff */
[----:B------:R-:W-:-:S05]  /*2100*/  LEA.HI.X R11, R8, UR13, R5, 0x3, P0 ;  /* 0x0000000d080b7c11 */ /* 0x000fca00080f1c05 */
[----:B------:R-:W2:Y:S01]  /*2110*/  LDG.E.64 R8, desc[UR10][R10.64] ;  /* 0x0000000a0a087981 */ /* 0x000ea2000c1e1b00 */
[----:B------:R-:W-:Y:S01]  /*2120*/  IMAD.IADD R0, R6, 0x1, R7 ;  /* 0x0000000106007824 */ /* 0x000fe200078e0207 */
[----:B------:R-:W-:-:S03]  /*2130*/  MOV R3, UR5 ;  /* 0x0000000500037c02 */ /* 0x000fc60008000f00 */
[----:B------:R-:W-:Y:S01]  /*2140*/  IMAD.MOV.U32 R7, RZ, RZ, R0 ;  /* 0x000000ffff077224 */ /* 0x000fe200078e0000 */
[----:B------:R-:W-:-:S04]  /*2150*/  ISETP.LT.U32.AND P0, PT, R0, UR6, PT ;  /* 0x0000000600007c0c */ /* 0x000fc8000bf01070 */
[----:B------:R-:W-:Y:S01]  /*2160*/  ISETP.GT.U32.AND.EX P0, PT, R3, RZ, PT, P0 ;  /* 0x000000ff0300720c */ /* 0x000fe20003f04100 */
[----:B--2---:R-:W-:-:S07]  /*2170*/  DADD R8, R8, R18 ;  /* 0x0000000008087229 */ /* 0x004fce0000000012 */
[----:B------:R1:W-:Y:S05]  /*2180*/  STG.E.64 desc[UR10][R10.64], R8 ;  /* 0x000000080a007986 */ /* 0x0003ea000c101b0a */
[----:B------:R-:W-:Y:S05]  /*2190*/  @P0 BRA `(.L_x_24) ;  /* 0xffffffe000d40947 */ /* 0x000fea000383ffff */
[----:B------:R-:W-:Y:S05]  /*21a0*/  EXIT ;  /* 0x000000000000794d */ /* 0x000fea0003800000 */
.L_x_2:
[----:B------:R-:W-:Y:S01]  /*21b0*/  BSSY.RECONVERGENT B0, `(.L_x_25) ;  /* 0x00000c4000007945 */ /* 0x000fe20003800200 */
.L_x_37:
[----:B-1----:R-:W-:-:S05]  /*21c0*/  IMAD.U32 R5, RZ, RZ, UR24 ;  /* 0x00000018ff057e24 */ /* 0x002fca000f8e00ff */
[----:B------:R-:W-:-:S13]  /*21d0*/  ISETP.NE.U32.AND P0, PT, R5, RZ, PT ;  /* 0x000000ff0500720c */ /* 0x000fda0003f05070 */
[----:B------:R-:W-:Y:S05]  /*21e0*/  @P0 BRA `(.L_x_26) ;  /* 0x0000000000600947 */ /* 0x000fea0003800000 */
[----:B------:R-:W-:Y:S01]  /*21f0*/  MOV R3, UR25 ;  /* 0x0000001900037c02 */ /* 0x000fe20008000f00 */
[----:B------:R-:W-:-:S03]  /*2200*/  IMAD.MOV.U32 R15, RZ, RZ, RZ ;  /* 0x000000ffff0f7224 */ /* 0x000fc600078e00ff */
[----:B------:R-:W1:Y:S01]  /*2210*/  I2F.U32.RP R4, R3 ;  /* 0x0000000300047306 */ /* 0x000e620000209000 */
[----:B------:R-:W-:-:S07]  /*2220*/  ISETP.NE.U32.AND P2, PT, R3, RZ, PT ;  /* 0x000000ff0300720c */ /* 0x000fce0003f45070 */
[----:B-1----:R-:W1:Y:S02]  /*2230*/  MUFU.RCP R4, R4 ;  /* 0x0000000400047308 */ /* 0x002e640000001000 */
[----:B-1----:R-:W-:-:S06]  /*2240*/  VIADD R8, R4, 0xffffffe ;  /* 0x0ffffffe04087836 */ /* 0x002fcc0000000000 */
[----:B------:R1:W2:Y:S02]  /*2250*/  F2I.FTZ.U32.TRUNC.NTZ R9, R8 ;  /* 0x0000000800097305 */ /* 0x0002a4000021f000 */
[----:B-1----:R-:W-:Y:S01]  /*2260*/  MOV R8, RZ ;  /* 0x000000ff00087202 */ /* 0x002fe20000000f00 */
        /* <DEDUP_REMOVED lines=9> */
[----:B------:R-:W-:Y:S01]  /*2300*/  ISETP.GE.U32.AND P1, PT, R2, R3, PT ;  /* 0x000000030200720c */ /* 0x000fe20003f26070 */
[----:B------:R-:W-:-:S12]  /*2310*/  HFMA2 R2, -RZ, RZ, 0, 0 ;  /* 0x00000000ff027431 */ /* 0x000fd800000001ff */
[----:B------:R-:W-:Y:S01]  /*2320*/  @P1 VIADD R14, R14, 0x1 ;  /* 0x000000010e0e1836 */ /* 0x000fe20000000000 */
[----:B------:R-:W-:-:S05]  /*2330*/  @!P2 LOP3.LUT R14, RZ, R3, RZ, 0x33, !PT ;  /* 0x00000003ff0ea212 */ /* 0x000fca00078e33ff */
[----:B------:R-:W-:-:S04]  /*2340*/  IMAD.MOV R4, RZ, RZ, -R14 ;  /* 0x000000ffff047224 */ /* 0x000fc800078e0a0e */
[----:B------:R-:W-:Y:S01]  /*2350*/  IMAD R4, R3, R4, R0 ;  /* 0x0000000403047224 */ /* 0x000fe200078e0200 */
[----:B------:R-:W-:Y:S06]  /*2360*/  BRA `(.L_x_27) ;  /* 0x0000000000507947 */ /* 0x000fec0003800000 */
.L_x_26:
[----:B------:R-:W1:Y:S01]  /*2370*/  LDCU.64 UR12, c[0x0][0x380] ;  /* 0x00007000ff0c77ac */ /* 0x000e620008000a00 */
[----:B------:R-:W-:Y:S01]  /*2380*/  IMAD.MOV.U32 R12, RZ, RZ, R0 ;  /* 0x000000ffff0c7224 */ /* 0x000fe200078e0000 */
[----:B------:R-:W-:Y:S01]  /*2390*/  MOV R10, 0x23e0 ;  /* 0x000023e0000a7802 */ /* 0x000fe20000000f00 */
[----:B------:R-:W-:Y:S01]  /*23a0*/  IMAD.U32 R19, RZ, RZ, UR4 ;  /* 0x00000004ff137e24 */ /* 0x000fe2000f8e00ff */
[----:B-1----:R-:W-:Y:S01]  /*23b0*/  MOV R8, UR12 ;  /* 0x0000000c00087c02 */ /* 0x002fe20008000f00 */
[----:B------:R-:W-:-:S07]  /*23c0*/  IMAD.U32 R9, RZ, RZ, UR13 ;  /* 0x0000000dff097e24 */ /* 0x000fce000f8e00ff */
[----:B0-----:R-:W-:Y:S05]  /*23d0*/  CALL.REL.NOINC `($__internal_0_$__cuda_sm20_div_u64) ;  /* 0x00000008008c7944 */ /* 0x001fea0003c00000 */
[----:B------:R-:W-:Y:S01]  /*23e0*/  IADD3 R2, P0, PT, RZ, -R8, RZ ;  /* 0x80000008ff027210 */ /* 0x000fe20007f1e0ff */
[----:B------:R-:W-:Y:S01]  /*23f0*/  IMAD.U32 R11, RZ, RZ, UR4 ;  /* 0x00000004ff0b7e24 */ /* 0x000fe2000f8e00ff */
[----:B------:R-:W-:Y:S01]  /*2400*/  MOV R3, UR14 ;  /* 0x0000000e00037c02 */ /* 0x000fe20008000f00 */
[----:B------:R-:W-:Y:S01]  /*2410*/  IMAD.MOV.U32 R10, RZ, RZ, R0 ;  /* 0x000000ffff0a7224 */ /* 0x000fe200078e0000 */
[----:B------:R-:W-:Y:S01]  /*2420*/  MOV R5, UR15 ;  /* 0x0000000f00057c02 */ /* 0x000fe20008000f00 */
[----:B------:R-:W-:Y:S02]  /*2430*/  IMAD.X R4, RZ, RZ, ~R9, P0 ;  /* 0x000000ffff047224 */ /* 0x000fe400000e0e09 */
[----:B------:R-:W-:-:S04]  /*2440*/  IMAD.WIDE.U32 R10, R2, R3, R10 ;  /* 0x00000003020a7225 */ /* 0x000fc800078e000a */
[----:B------:R-:W-:Y:S02]  /*2450*/  IMAD R4, R4, R3, RZ ;  /* 0x0000000304047224 */ /* 0x000fe400078e02ff */
[----:B------:R-:W-:Y:S02]  /*2460*/  IMAD.MOV.U32 R14, RZ, RZ, R8 ;  /* 0x000000ffff0e7224 */ /* 0x000fe400078e0008 */
[----:B------:R-:W-:Y:S02]  /*2470*/  IMAD R13, R2, R5, R4 ;  /* 0x00000005020d7224 */ /* 0x000fe400078e0204 */
[----:B------:R-:W-:Y:S02]  /*2480*/  IMAD.MOV.U32 R4, RZ, RZ, R10 ;  /* 0x000000ffff047224 */ /* 0x000fe400078e000a */
[----:B------:R-:W-:Y:S01]  /*2490*/  IMAD.MOV.U32 R15, RZ, RZ, R9 ;  /* 0x000000ffff0f7224 */ /* 0x000fe200078e0009 */
[----:B------:R-:W-:-:S07]  /*24a0*/  IADD3 R2, PT, PT, R13, R11, RZ ;  /* 0x0000000b0d027210 */ /* 0x000fce0007ffe0ff */
.L_x_27:
[----:B------:R-:W-:Y:S01]  /*24b0*/  LOP3.LUT R5, R15, R5, RZ, 0xfc, !PT ;  /* 0x000000050f057212 */ /* 0x000fe200078efcff */
[----:B------:R-:W-:Y:S03]  /*24c0*/  BSSY.RECONVERGENT B1, `(.L_x_28) ;  /* 0x0000029000017945 */ /* 0x000fe60003800200 */
[----:B------:R-:W-:-:S13]  /*24d0*/  ISETP.NE.U32.AND P0, PT, R5, RZ, PT ;  /* 0x000000ff0500720c */ /* 0x000fda0003f05070 */
[----:B------:R-:W-:Y:S05]  /*24e0*/  @P0 BRA `(.L_x_29) ;  /* 0x00000000005c0947 */ /* 0x000fea0003800000 */
[----:B------:R-:W1:Y:S01]  /*24f0*/  I2F.U32.RP R5, R3 ;  /* 0x0000000300057306 */ /* 0x000e620000209000 */
[----:B------:R-:W-:Y:S02]  /*2500*/  ISETP.NE.U32.AND P2, PT, R3, RZ, PT ;  /* 0x000000ff0300720c */ /* 0x000fe40003f45070 */
[----:B------:R-:W-:-:S05]  /*2510*/  MOV R17, RZ ;  /* 0x000000ff00117202 */ /* 0x000fca0000000f00 */
[----:B-1----:R-:W1:Y:S02]  /*2520*/  MUFU.RCP R5, R5 ;  /* 0x0000000500057308 */ /* 0x002e640000001000 */
[----:B-1----:R-:W-:-:S06]  /*2530*/  IADD3 R8, PT, PT, R5, 0xffffffe, RZ ;  /* 0x0ffffffe05087810 */ /* 0x002fcc0007ffe0ff */
[----:B------:R1:W2:Y:S02]  /*2540*/  F2I.FTZ.U32.TRUNC.NTZ R9, R8 ;  /* 0x0000000800097305 */ /* 0x0002a4000021f000 */
[----:B-1----:R-:W-:Y:S02]  /*2550*/  IMAD.MOV.U32 R8, RZ, RZ, RZ ;  /* 0x000000ffff087224 */ /* 0x002fe400078e00ff */
[----:B--2---:R-:W-:-:S04]  /*2560*/  IMAD.MOV R0, RZ, RZ, -R9 ;  /* 0x000000ffff007224 */ /* 0x004fc800078e0a09 */
        /* <DEDUP_REMOVED lines=8> */
[----:B------:R-:W-:Y:S01]  /*25f0*/  ISETP.GE.U32.AND P1, PT, R0, R3, PT ;  /* 0x000000030000720c */ /* 0x000fe20003f26070 */
[----:B------:R-:W-:-:S12]  /*2600*/  IMAD.MOV.U32 R0, RZ, RZ, RZ ;  /* 0x000000ffff007224 */ /* 0x000fd800078e00ff */
[----:B------:R-:W-:Y:S02]  /*2610*/  @P1 IADD3 R16, PT, PT, R16, 0x1, RZ ;  /* 0x0000000110101810 */ /* 0x000fe40007ffe0ff */
[----:B------:R-:W-:-:S05]  /*2620*/  @!P2 LOP3.LUT R16, RZ, R3, RZ, 0x33, !PT ;  /* 0x00000003ff10a212 */ /* 0x000fca00078e33ff */
[----:B------:R-:W-:-:S04]  /*2630*/  IMAD.MOV R5, RZ, RZ, -R16 ;  /* 0x000000ffff057224 */ /* 0x000fc800078e0a10 */
[----:B------:R-:W-:Y:S01]  /*2640*/  IMAD R14, R3, R5, R14 ;  /* 0x00000005030e7224 */ /* 0x000fe200078e020e */
[----:B------:R-:W-:Y:S06]  /*2650*/  BRA `(.L_x_30) ;  /* 0x00000000003c7947 */ /* 0x000fec0003800000 */
.L_x_29:
[----:B------:R-:W1:Y:S01]  /*2660*/  LDCU.64 UR12, c[0x0][0x380] ;  /* 0x00007000ff0c77ac */ /* 0x000e620008000a00 */
[----:B------:R-:W-:Y:S01]  /*2670*/  IMAD.MOV.U32 R12, RZ, RZ, R14 ;  /* 0x000000ffff0c7224 */ /* 0x000fe200078e000e */
[----:B------:R-:W-:Y:S01]  /*2680*/  MOV R10, 0x26d0 ;  /* 0x000026d0000a7802 */ /* 0x000fe20000000f00 */
[----:B------:R-:W-:Y:S02]  /*2690*/  IMAD.MOV.U32 R19, RZ, RZ, R15 ;  /* 0x000000ffff137224 */ /* 0x000fe400078e000f */
[----:B-1----:R-:W-:Y:S01]  /*26a0*/  IMAD.U32 R8, RZ, RZ, UR12 ;  /* 0x0000000cff087e24 */ /* 0x002fe2000f8e00ff */
[----:B------:R-:W-:-:S07]  /*26b0*/  MOV R9, UR13 ;  /* 0x0000000d00097c02 */ /* 0x000fce0008000f00 */
[----:B0-----:R-:W-:Y:S05]  /*26c0*/  CALL.REL.NOINC `($__internal_0_$__cuda_sm20_div_u64) ;  /* 0x0000000400d07944 */ /* 0x001fea0003c00000 */
[----:B------:R-:W-:Y:S01]  /*26d0*/  IADD3 R3, P0, PT, RZ, -R8, RZ ;  /* 0x80000008ff037210 */ /* 0x000fe20007f1e0ff */
[----:B------:R-:W-:Y:S02]  /*26e0*/  IMAD.MOV.U32 R16, RZ, RZ, R8 ;  /* 0x000000ffff107224 */ /* 0x000fe400078e0008 */
[--C-:B------:R-:W-:Y:S02]  /*26f0*/  IMAD.MOV.U32 R17, RZ, RZ, R9.reuse ;  /* 0x000000ffff117224 */ /* 0x100fe400078e0009 */
[----:B------:R-:W-:Y:S02]  /*2700*/  IMAD.X R0, RZ, RZ, ~R9, P0 ;  /* 0x000000ffff007224 */ /* 0x000fe400000e0e09 */
[----:B------:R-:W-:-:S04]  /*2710*/  IMAD.WIDE.U32 R14, R3, UR14, R14 ;  /* 0x0000000e030e7c25 */ /* 0x000fc8000f8e000e */
[----:B------:R-:W-:-:S04]  /*2720*/  IMAD R0, R0, UR14, RZ ;  /* 0x0000000e00007c24 */ /* 0x000fc8000f8e02ff */
[----:B------:R-:W-:-:S05]  /*2730*/  IMAD R3, R3, UR15, R0 ;  /* 0x0000000f03037c24 */ /* 0x000fca000f8e0200 */
[----:B------:R-:W-:-:S07]  /*2740*/  IADD3 R0, PT, PT, R3, R15, RZ ;  /* 0x0000000f03007210 */ /* 0x000fce0007ffe0ff */
.L_x_30:
[----:B0-----:R-:W-:Y:S05]  /*2750*/  BSYNC.RECONVERGENT B1 ;  /* 0x0000000000017941 */ /* 0x001fea0003800200 */
.L_x_28:
[----:B------:R-:W-:Y:S01]  /*2760*/  LOP3.LUT R3, R17, UR16, RZ, 0xfc, !PT ;  /* 0x0000001011037c12 */ /* 0x000fe2000f8efcff */
[----:B------:R-:W-:Y:S03]  /*2770*/  BSSY.RECONVERGENT B1, `(.L_x_31) ;  /* 0x0000029000017945 */ /* 0x000fe60003800200 */
[----:B------:R-:W-:-:S13]  /*2780*/  ISETP.NE.U32.AND P0, PT, R3, RZ, PT ;  /* 0x000000ff0300720c */ /* 0x000fda0003f05070 */
[----:B------:R-:W-:Y:S05]  /*2790*/  @P0 BRA `(.L_x_32) ;  /* 0x00000000005c0947 */ /* 0x000fea0003800000 */
[----:B------:R-:W0:Y:S01]  /*27a0*/  I2F.U32.RP R5, UR17 ;  /* 0x0000001100057d06 */ /* 0x000e220008209000 */
[----:B------:R-:W-:Y:S01]  /*27b0*/  IMAD.MOV.U32 R8, RZ, RZ, RZ ;  /* 0x000000ffff087224 */ /* 0x000fe200078e00ff */
[----:B------:R-:W-:-:S06]  /*27c0*/  ISETP.NE.U32.AND P2, PT, RZ, UR17, PT ;  /* 0x00000011ff007c0c */ /* 0x000fcc000bf45070 */
[----:B0-----:R-:W0:Y:S02]  /*27d0*/  MUFU.RCP R5, R5 ;  /* 0x0000000500057308 */ /* 0x001e240000001000 */
[----:B0-----:R-:W-:-:S06]  /*27e0*/  IADD3 R9, PT, PT, R5, 0xffffffe, RZ ;  /* 0x0ffffffe05097810 */ /* 0x001fcc0007ffe0ff */
[----:B------:R-:W0:Y:S02]  /*27f0*/  F2I.FTZ.U32.TRUNC.NTZ R9, R9 ;  /* 0x0000000900097305 */ /* 0x000e24000021f000 */
[----:B0-----:R-:W-:-:S04]  /*2800*/  IMAD.MOV R3, RZ, RZ, -R9 ;  /* 0x000000ffff037224 */ /* 0x001fc800078e0a09 */
[----:B------:R-:W-:-:S04]  /*2810*/  IMAD R3, R3, UR17, RZ ;  /* 0x0000001103037c24 */ /* 0x000fc8000f8e02ff */
[----:B------:R-:W-:-:S04]  /*2820*/  IMAD.HI.U32 R3, R9, R3, R8 ;  /* 0x0000000309037227 */ /* 0x000fc800078e0008 */
[----:B------:R-:W-:Y:S02]  /*2830*/  HFMA2 R9, -RZ, RZ, 0, 0 ;  /* 0x00000000ff097431 */ /* 0x000fe400000001ff */
[----:B------:R-:W-:-:S05]  /*2840*/  IMAD.HI.U32 R8, R3, R16, RZ ;  /* 0x0000001003087227 */ /* 0x000fca00078e00ff */
[----:B------:R-:W-:-:S05]  /*2850*/  IADD3 R3, PT, PT, -R8, RZ, RZ ;  /* 0x000000ff08037210 */ /* 0x000fca0007ffe1ff */
[----:B------:R-:W-:-:S05]  /*2860*/  IMAD R3, R3, UR17, R16 ;  /* 0x0000001103037c24 */ /* 0x000fca000f8e0210 */
[----:B------:R-:W-:-:S13]  /*2870*/  ISETP.GE.U32.AND P0, PT, R3, UR17, PT ;  /* 0x0000001103007c0c */ /* 0x000fda000bf06070 */
[----:B------:R-:W-:Y:S02]  /*2880*/  @P0 VIADD R3, R3, -UR17 ;  /* 0x8000001103030c36 */ /* 0x000fe40008000000 */
[----:B------:R-:W-:-:S03]  /*2890*/  @P0 VIADD R8, R8, 0x1 ;  /* 0x0000000108080836 */ /* 0x000fc60000000000 */
[----:B------:R-:W-:Y:S01]  /*28a0*/  ISETP.GE.U32.AND P1, PT, R3, UR17, PT ;  /* 0x0000001103007c0c */ /* 0x000fe2000bf26070 */
[----:B------:R-:W-:-:S12]  /*28b0*/  IMAD.MOV.U32 R3, RZ, RZ, RZ ;  /* 0x000000ffff037224 */ /* 0x000fd800078e00ff */
[----:B------:R-:W-:Y:S02]  /*28c0*/  @P1 IADD3 R8, PT, PT, R8, 0x1, RZ ;  /* 0x0000000108081810 */ /* 0x000fe40007ffe0ff */
[----:B------:R-:W-:-:S05]  /*28d0*/  @!P2 LOP3.LUT R8, RZ, UR17, RZ, 0x33, !PT ;  /* 0x00000011ff08ac12 */ /* 0x000fca000f8e33ff */
[----:B------:R-:W-:-:S04]  /*28e0*/  IMAD.MOV R5, RZ, RZ, -R8 ;  /* 0x000000ffff057224 */ /* 0x000fc800078e0a08 */
[----:B------:R-:W-:Y:S01]  /*28f0*/  IMAD R18, R5, UR17, R16 ;  /* 0x0000001105127c24 */ /* 0x000fe2000f8e0210 */
[----:B------:R-:W-:Y:S06]  /*2900*/  BRA `(.L_x_33) ;  /* 0x00000000003c7947 */ /* 0x000fec0003800000 */
.L_x_32:
[----:B------:R-:W0:Y:S01]  /*2910*/  LDCU.64 UR12, c[0x0][0x3b0] ;  /* 0x00007600ff0c77ac */ /* 0x000e220008000a00 */
[----:B------:R-:W-:Y:S01]  /*2920*/  IMAD.MOV.U32 R12, RZ, RZ, R16 ;  /* 0x000000ffff0c7224 */ /* 0x000fe200078e0010 */
[----:B------:R-:W-:Y:S01]  /*2930*/  MOV R10, 0x2980 ;  /* 0x00002980000a7802 */ /* 0x000fe20000000f00 */
[----:B------:R-:W-:Y:S02]  /*2940*/  IMAD.MOV.U32 R19, RZ, RZ, R17 ;  /* 0x000000ffff137224 */ /* 0x000fe400078e0011 */
[----:B0-----:R-:W-:Y:S01]  /*2950*/  IMAD.U32 R8, RZ, RZ, UR12 ;  /* 0x0000000cff087e24 */ /* 0x001fe2000f8e00ff */
[----:B------:R-:W-:-:S07]  /*2960*/  MOV R9, UR13 ;  /* 0x0000000d00097c02 */ /* 0x000fce0008000f00 */
[----:B------:R-:W-:Y:S05]  /*2970*/  CALL.REL.NOINC `($__internal_0_$__cuda_sm20_div_u64) ;  /* 0x0000000400247944 */ /* 0x000fea0003c00000 */
[----:B------:R-:W-:Y:S01]  /*2980*/  IADD3 R3, P0, PT, RZ, -R8, RZ ;  /* 0x80000008ff037210 */ /* 0x000fe20007f1e0ff */
[----:B------:R-:W-:Y:S01]  /*2990*/  IMAD.MOV.U32 R19, RZ, RZ, R17 ;  /* 0x000000ffff137224 */ /* 0x000fe200078e0011 */
[----:B------:R-:W-:-:S03]  /*29a0*/  MOV R18, R16 ;  /* 0x0000001000127202 */ /* 0x000fc60000000f00 */
[----:B------:R-:W-:Y:S02]  /*29b0*/  IMAD.X R5, RZ, RZ, ~R9, P0 ;  /* 0x000000ffff057224 */ /* 0x000fe400000e0e09 */
[----:B------:R-:W-:-:S04]  /*29c0*/  IMAD.WIDE.U32 R18, R3, UR18, R18 ;  /* 0x0000001203127c25 */ /* 0x000fc8000f8e0012 */
[----:B------:R-:W-:-:S04]  /*29d0*/  IMAD R10, R5, UR18, RZ ;  /* 0x00000012050a7c24 */ /* 0x000fc8000f8e02ff */
[----:B------:R-:W-:-:S04]  /*29e0*/  IMAD R3, R3, UR19, R10 ;  /* 0x0000001303037c24 */ /* 0x000fc8000f8e020a */
[----:B------:R-:W-:-:S07]  /*29f0*/  IMAD.IADD R3, R3, 0x1, R19 ;  /* 0x0000000103037824 */ /* 0x000fce00078e0213 */
.L_x_33:
[----:B------:R-:W-:Y:S05]  /*2a00*/  BSYNC.RECONVERGENT B1 ;  /* 0x0000000000017941 */ /* 0x000fea0003800200 */
.L_x_31:
[----:B------:R-:W-:Y:S01]  /*2a10*/  LOP3.LUT R5, R9, UR20, RZ, 0xfc, !PT ;  /* 0x0000001409057c12 */ /* 0x000fe2000f8efcff */
[----:B------:R-:W-:Y:S03]  /*2a20*/  BSSY.RECONVERGENT B1, `(.L_x_34) ;  /* 0x000001c000017945 */ /* 0x000fe60003800200 */
[----:B------:R-:W-:-:S13]  /*2a30*/  ISETP.NE.U32.AND P0, PT, R5, RZ, PT ;  /* 0x000000ff0500720c */ /* 0x000fda0003f05070 */
[----:B------:R-:W-:Y:S05]  /*2a40*/  @P0 BRA `(.L_x_35) ;  /* 0x00000000004c0947 */ /* 0x000fea0003800000 */
[----:B------:R-:W0:Y:S01]  /*2a50*/  I2F.U32.RP R9, UR21 ;  /* 0x0000001500097d06 */ /* 0x000e220008209000 */
[----:B------:R-:W-:Y:S01]  /*2a60*/  ISETP.NE.U32.AND P1, PT, RZ, UR21, PT ;  /* 0x00000015ff007c0c */ /* 0x000fe2000bf25070 */
[----:B------:R-:W-:-:S06]  /*2a70*/  HFMA2 R17, -RZ, RZ, 0, 0 ;  /* 0x00000000ff117431 */ /* 0x000fcc00000001ff */
        /* <DEDUP_REMOVED lines=11> */
[----:B------:R-:W-:-:S05]  /*2b30*/  @P0 VIADD R16, R16, -UR21 ;  /* 0x8000001510100c36 */ /* 0x000fca0008000000 */
[----:B------:R-:W-:-:S13]  /*2b40*/  ISETP.GE.U32.AND P0, PT, R16, UR21, PT ;  /* 0x0000001510007c0c */ /* 0x000fda000bf06070 */
[----:B------:R-:W-:Y:S01]  /*2b50*/  @P0 VIADD R16, R16, -UR21 ;  /* 0x8000001510100c36 */ /* 0x000fe20008000000 */
[----:B------:R-:W-:Y:S01]  /*2b60*/  @!P1 LOP3.LUT R16, RZ, UR21, RZ, 0x33, !PT ;  /* 0x00000015ff109c12 */ /* 0x000fe2000f8e33ff */
[----:B------:R-:W-:Y:S06]  /*2b70*/  BRA `(.L_x_36) ;  /* 0x0000000000187947 */ /* 0x000fec0003800000 */
.L_x_35:
[----:B------:R-:W-:Y:S01]  /*2b80*/  IMAD.MOV.U32 R12, RZ, RZ, R8 ;  /* 0x000000ffff0c7224 */ /* 0x000fe200078e0008 */
[----:B------:R-:W-:Y:S02]  /*2b90*/  MOV R13, R9 ;  /* 0x00000009000d7202 */ /* 0x000fe40000000f00 */
[----:B------:R-:W-:-:S07]  /*2ba0*/  MOV R16, 0x2bc0 ;  /* 0x00002bc000107802 */ /* 0x000fce0000000f00 */
[----:B------:R-:W-:Y:S05]  /*2bb0*/  CALL.REL.NOINC `($__internal_1_$__cuda_sm20_rem_u64) ;  /* 0x0000000400a07944 */ /* 0x000fea0003c00000 */
[----:B------:R-:W-:Y:S01]  /*2bc0*/  IMAD.MOV.U32 R16, RZ, RZ, R8 ;  /* 0x000000ffff107224 */ /* 0x000fe200078e0008 */
[----:B------:R-:W-:-:S07]  /*2bd0*/  MOV R17, R9 ;  /* 0x0000000900117202 */ /* 0x000fce0000000f00 */
.L_x_36:
[----:B------:R-:W-:Y:S05]  /*2be0*/  BSYNC.RECONVERGENT B1 ;  /* 0x0000000000017941 */ /* 0x000fea0003800200 */
.L_x_34:
[----:B------:R-:W0:Y:S02]  /*2bf0*/  LDC.64 R24, c[0x0][0x3f0] ;  /* 0x0000fc00ff187b82 */ /* 0x000e240000000a00 */
[----:B0-----:R-:W2:Y:S04]  /*2c00*/  LDG.E.64 R20, desc[UR10][R24.64] ;  /* 0x0000000a18147981 */ /* 0x001ea8000c1e1b00 */
[----:B------:R-:W3:Y:S04]  /*2c10*/  LDG.E.64 R12, desc[UR10][R24.64+0x8] ;  /* 0x0000080a180c7981 */ /* 0x000ee8000c1e1b00 */
[----:B------:R-:W4:Y:S04]  /*2c20*/  LDG.E.64 R10, desc[UR10][R24.64+0x10] ;  /* 0x0000100a180a7981 */ /* 0x000f28000c1e1b00 */
[----:B------:R-:W5:Y:S01]  /*2c30*/  LDG.E.64 R8, desc[UR10][R24.64+0x18] ;  /* 0x0000180a18087981 */ /* 0x000f62000c1e1b00 */
[----:B--2---:R-:W-:-:S02]  /*2c40*/  IMAD R5, R21, R16, RZ ;  /* 0x0000001015057224 */ /* 0x004fc400078e02ff */
[----:B------:R-:W-:-:S04]  /*2c50*/  IMAD.WIDE.U32 R22, R20, R16, RZ ;  /* 0x0000001014167225 */ /* 0x000fc800078e00ff */
[----:B------:R-:W-:-:S04]  /*2c60*/  IMAD R5, R20, R17, R5 ;  /* 0x0000001114057224 */ /* 0x000fc800078e0205 */
[----:B------:R-:W-:Y:S02]  /*2c70*/  IMAD.IADD R23, R23, 0x1, R5 ;  /* 0x0000000117177824 */ /* 0x000fe400078e0205 */
[----:B---3--:R-:W-:-:S04]  /*2c80*/  IMAD R5, R13, R18, RZ ;  /* 0x000000120d057224 */ /* 0x008fc800078e02ff */
[C---:B------:R-:W-:Y:S02]  /*2c90*/  IMAD R3, R12.reuse, R3, R5 ;  /* 0x000000030c037224 */ /* 0x040fe400078e0205 */
[----:B------:R-:W-:-:S04]  /*2ca0*/  IMAD.WIDE.U32 R12, R12, R18, R22 ;  /* 0x000000120c0c7225 */ /* 0x000fc800078e0016 */
[----:B----4-:R-:W-:Y:S01]  /*2cb0*/  IMAD R5, R11, R14, RZ ;  /* 0x0000000e0b057224 */ /* 0x010fe200078e02ff */
[----:B------:R-:W-:Y:S01]  /*2cc0*/  IADD3 R13, PT, PT, R13, R3, RZ ;  /* 0x000000030d0d7210 */ /* 0x000fe20007ffe0ff */
[----:B-----5:R-:W-:Y:S02]  /*2cd0*/  IMAD R3, R9, R4, RZ ;  /* 0x0000000409037224 */ /* 0x020fe400078e02ff */
[C---:B------:R-:W-:Y:S02]  /*2ce0*/  IMAD R5, R10.reuse, R0, R5 ;  /* 0x000000000a057224 */ /* 0x040fe400078e0205 */
[----:B------:R-:W-:-:S04]  /*2cf0*/  IMAD.WIDE.U32 R10, R10, R14, R12 ;  /* 0x0000000e0a0a7225 */ /* 0x000fc800078e000c */
[----:B------:R-:W-:Y:S02]  /*2d00*/  IMAD.IADD R11, R11, 0x1, R5 ;  /* 0x000000010b0b7824 */ /* 0x000fe400078e0205 */
[C---:B------:R-:W-:Y:S02]  /*2d10*/  IMAD R3, R8.reuse, R2, R3 ;  /* 0x0000000208037224 */ /* 0x040fe400078e0203 */
[----:B------:R-:W-:-:S05]  /*2d20*/  IMAD.WIDE.U32 R4, R8, R4, R10 ;  /* 0x0000000408047225 */ /* 0x000fca00078e000a */
[----:B------:R-:W-:Y:S02]  /*2d30*/  IADD3 R3, PT, PT, R5, R3, RZ ;  /* 0x0000000305037210 */ /* 0x000fe40007ffe0ff */
[----:B------:R-:W-:-:S04]  /*2d40*/  LEA R2, P0, R4, UR22, 0x3 ;  /* 0x0000001604027c11 */ /* 0x000fc8000f8018ff */
[----:B------:R-:W-:-:S05]  /*2d50*/  LEA.HI.X R3, R4, UR23, R3, 0x3, P0 ;  /* 0x0000001704037c11 */ /* 0x000fca00080f1c03 */
[----:B------:R-:W2:Y:S01]  /*2d60*/  LDG.E.64 R4, desc[UR10][R2.64] ;  /* 0x0000000a02047981 */ /* 0x000ea2000c1e1b00 */
[----:B------:R-:W-:Y:S01]  /*2d70*/  IMAD.IADD R0, R6, 0x1, R7 ;  /* 0x0000000106007824 */ /* 0x000fe200078e0207 */
[----:B------:R-:W-:-:S04]  /*2d80*/  MOV R7, UR5 ;  /* 0x0000000500077c02 */ /* 0x000fc80008000f00 */
[----:B------:R-:W-:-:S04]  /*2d90*/  ISETP.LT.U32.AND P0, PT, R0, UR6, PT ;  /* 0x0000000600007c0c */ /* 0x000fc8000bf01070 */
[----:B------:R-:W-:Y:S01]  /*2da0*/  ISETP.GT.U32.AND.EX P0, PT, R7, RZ, PT, P0 ;  /* 0x000000ff0700720c */ /* 0x000fe20003f04100 */
[----:B------:R-:W-:Y:S01]  /*2db0*/  IMAD.MOV.U32 R7, RZ, RZ, R0 ;  /* 0x000000ffff077224 */ /* 0x000fe200078e0000 */
[----:B--2---:R-:W-:-:S07]  /*2dc0*/  DADD R4, RZ, R4 ;  /* 0x00000000ff047229 */ /* 0x004fce0000000004 */
[----:B------:R1:W-:Y:S04]  /*2dd0*/  STG.E.64 desc[UR10][R2.64], R4 ;  /* 0x0000000402007986 */ /* 0x0003e8000c101b0a */
[----:B------:R-:W-:Y:S05]  /*2de0*/  @P0 BRA `(.L_x_37) ;  /* 0xfffffff000f40947 */ /* 0x000fea000383ffff */
[----:B------:R-:W-:Y:S05]  /*2df0*/  BSYNC.RECONVERGENT B0 ;  /* 0x0000000000007941 */ /* 0x000fea0003800200 */
.L_x_25:
[----:B------:R-:W-:Y:S05]  /*2e00*/  EXIT ;  /* 0x000000000000794d */ /* 0x000fea0003800000 */
        .weak           $__internal_0_$__cuda_sm20_div_u64
        .type           $__internal_0_$__cuda_sm20_div_u64,@function
        .size           $__internal_0_$__cuda_sm20_div_u64,($__internal_1_$__cuda_sm20_rem_u64 - $__internal_0_$__cuda_sm20_div_u64)
$__internal_0_$__cuda_sm20_div_u64:
[----:B------:R-:W0:Y:S08]  /*2e10*/  I2F.U64.RP R11, R8 ;  /* 0x00000008000b7312 */ /* 0x000e300000309000 */
[----:B0-----:R-:W0:Y:S02]  /*2e20*/  MUFU.RCP R20, R11 ;  /* 0x0000000b00147308 */ /* 0x001e240000001000 */
[----:B0-----:R-:W-:-:S06]  /*2e30*/  IADD3 R20, PT, PT, R20, 0x1ffffffe, RZ ;  /* 0x1ffffffe14147810 */ /* 0x001fcc0007ffe0ff */
[----:B------:R-:W0:Y:S02]  /*2e40*/  F2I.U64.TRUNC R20, R20 ;  /* 0x0000001400147311 */ /* 0x000e24000020d800 */
[----:B0-----:R-:W-:-:S04]  /*2e50*/  IMAD.WIDE.U32 R26, R20, R8, RZ ;  /* 0x00000008141a7225 */ /* 0x001fc800078e00ff */
[C---:B------:R-:W-:Y:S01]  /*2e60*/  IMAD R13, R20.reuse, R9, R27 ;  /* 0x00000009140d7224 */ /* 0x040fe200078e021b */
[----:B------:R-:W-:Y:S02]  /*2e70*/  IADD3 R18, P0, PT, RZ, -R26, RZ ;  /* 0x8000001aff127210 */ /* 0x000fe40007f1e0ff */
[----:B------:R-:W-:Y:S01]  /*2e80*/  MOV R27, R20 ;  /* 0x00000014001b7202 */ /* 0x000fe20000000f00 */
[----:B------:R-:W-:Y:S02]  /*2e90*/  IMAD R13, R21, R8, R13 ;  /* 0x00000008150d7224 */ /* 0x000fe400078e020d */
[----:B------:R-:W-:-:S04]  /*2ea0*/  IMAD.HI.U32 R26, R20, R18, RZ ;  /* 0x00000012141a7227 */ /* 0x000fc800078e00ff */
[----:B------:R-:W-:-:S04]  /*2eb0*/  IMAD.X R13, RZ, RZ, ~R13, P0 ;  /* 0x000000ffff0d7224 */ /* 0x000fc800000e0e0d */
[----:B------:R-:W-:-:S04]  /*2ec0*/  IMAD.WIDE.U32 R26, P0, R20, R13, R26 ;  /* 0x0000000d141a7225 */ /* 0x000fc8000780001a */
[C---:B------:R-:W-:Y:S02]  /*2ed0*/  IMAD R11, R21.reuse, R13, RZ ;  /* 0x0000000d150b7224 */ /* 0x040fe400078e02ff */
[----:B------:R-:W-:-:S04]  /*2ee0*/  IMAD.HI.U32 R18, P1, R21, R18, R26 ;  /* 0x0000001215127227 */ /* 0x000fc8000782001a */
[----:B------:R-:W-:Y:S01]  /*2ef0*/  IMAD.HI.U32 R13, R21, R13, RZ ;  /* 0x0000000d150d7227 */ /* 0x000fe200078e00ff */
[----:B------:R-:W-:-:S03]  /*2f00*/  IADD3 R27, P2, PT, R11, R18, RZ ;  /* 0x000000120b1b7210 */ /* 0x000fc60007f5e0ff */
[----:B------:R-:W-:Y:S02]  /*2f10*/  IMAD.X R11, R13, 0x1, R21, P0 ;  /* 0x000000010d0b7824 */ /* 0x000fe400000e0615 */
[----:B------:R-:W-:-:S03]  /*2f20*/  IMAD.WIDE.U32 R20, R27, R8, RZ ;  /* 0x000000081b147225 */ /* 0x000fc600078e00ff */
[----:B------:R-:W-:Y:S01]  /*2f30*/  IADD3.X R11, PT, PT, RZ, RZ, R11, P2, P1 ;  /* 0x000000ffff0b7210 */ /* 0x000fe200017e240b */
[----:B------:R-:W-:Y:S01]  /*2f40*/  IMAD R18, R27, R9, R21 ;  /* 0x000000091b127224 */ /* 0x000fe200078e0215 */
[----:B------:R-:W-:-:S03]  /*2f50*/  IADD3 R20, P0, PT, RZ, -R20, RZ ;  /* 0x80000014ff147210 */ /* 0x000fc60007f1e0ff */
[----:B------:R-:W-:Y:S02]  /*2f60*/  IMAD R18, R11, R8, R18 ;  /* 0x000000080b127224 */ /* 0x000fe400078e0212 */
[----:B------:R-:W-:-:S03]  /*2f70*/  IMAD.HI.U32 R26, R27, R20, RZ ;  /* 0x000000141b1a7227 */ /* 0x000fc600078e00ff */
[----:B------:R-:W-:-:S05]  /*2f80*/  IADD3.X R18, PT, PT, RZ, ~R18, RZ, P0, !PT ;  /* 0x80000012ff127210 */ /* 0x000fca00007fe4ff */
[----:B------:R-:W-:-:S04]  /*2f90*/  IMAD.WIDE.U32 R26, P0, R27, R18, R26 ;  /* 0x000000121b1a7225 */ /* 0x000fc8000780001a */
[C---:B------:R-:W-:Y:S02]  /*2fa0*/  IMAD R13, R11.reuse, R18, RZ ;  /* 0x000000120b0d7224 */ /* 0x040fe400078e02ff */
[----:B------:R-:W-:-:S04]  /*2fb0*/  IMAD.HI.U32 R20, P1, R11, R20, R26 ;  /* 0x000000140b147227 */ /* 0x000fc8000782001a */
[----:B------:R-:W-:Y:S02]  /*2fc0*/  HFMA2 R27, -RZ, RZ, 0, 0 ;  /* 0x00000000ff1b7431 */ /* 0x000fe400000001ff */
[----:B------:R-:W-:Y:S01]  /*2fd0*/  IMAD.HI.U32 R18, R11, R18, RZ ;  /* 0x000000120b127227 */ /* 0x000fe200078e00ff */
[----:B------:R-:W-:-:S03]  /*2fe0*/  IADD3 R13, P2, PT, R13, R20, RZ ;  /* 0x000000140d0d7210 */ /* 0x000fc60007f5e0ff */
[----:B------:R-:W-:Y:S02]  /*2ff0*/  IMAD.X R18, R18, 0x1, R11, P0 ;  /* 0x0000000112127824 */ /* 0x000fe400000e060b */
[----:B------:R-:W-:-:S03]  /*3000*/  IMAD.HI.U32 R26, R13, R12, RZ ;  /* 0x0000000c0d1a7227 */ /* 0x000fc600078e00ff */
[----:B------:R-:W-:Y:S01]  /*3010*/  IADD3.X R20, PT, PT, RZ, RZ, R18, P2, P1 ;  /* 0x000000ffff147210 */ /* 0x000fe200017e2412 */
[----:B------:R-:W-:-:S04]  /*3020*/  IMAD.WIDE.U32 R26, R13, R19, R26 ;  /* 0x000000130d1a7225 */ /* 0x000fc800078e001a */
[C---:B------:R-:W-:Y:S02]  /*3030*/  IMAD R11, R20.reuse, R19, RZ ;  /* 0x00000013140b7224 */ /* 0x040fe400078e02ff */
[----:B------:R-:W-:-:S04]  /*3040*/  IMAD.HI.U32 R18, P0, R20, R12, R26 ;  /* 0x0000000c14127227 */ /* 0x000fc8000780001a */
[----:B------:R-:W-:Y:S01]  /*3050*/  IMAD.HI.U32 R13, R20, R19, RZ ;  /* 0x00000013140d7227 */ /* 0x000fe200078e00ff */
[----:B------:R-:W-:-:S03]  /*3060*/  IADD3 R11, P1, PT, R11, R18, RZ ;  /* 0x000000120b0b7210 */ /* 0x000fc60007f3e0ff */
[----:B------:R-:W-:Y:S02]  /*3070*/  IMAD.X R13, RZ, RZ, R13, P0 ;  /* 0x000000ffff0d7224 */ /* 0x000fe400000e060d */
[----:B------:R-:W-:-:S03]  /*3080*/  IMAD.WIDE.U32 R20, R11, R8, RZ ;  /* 0x000000080b147225 */ /* 0x000fc600078e00ff */
[----:B------:R-:W-:Y:S01]  /*3090*/  IADD3.X R13, PT, PT, RZ, R13, RZ, P1, !PT ;  /* 0x0000000dff0d7210 */ /* 0x000fe20000ffe4ff */
[----:B------:R-:W-:Y:S01]  /*30a0*/  IMAD R18, R11, R9, R21 ;  /* 0x000000090b127224 */ /* 0x000fe200078e0215 */
[----:B------:R-:W-:-:S03]  /*30b0*/  IADD3 R21, P1, PT, -R20, R12, RZ ;  /* 0x0000000c14157210 */ /* 0x000fc60007f3e1ff */
[-C--:B------:R-:W-:Y:S01]  /*30c0*/  IMAD R12, R13, R8.reuse, R18 ;  /* 0x000000080d0c7224 */ /* 0x080fe200078e0212 */
[----:B------:R-:W-:Y:S02]  /*30d0*/  ISETP.GE.U32.AND P0, PT, R21, R8, PT ;  /* 0x000000081500720c */ /* 0x000fe40003f06070 */
[----:B------:R-:W-:Y:S01]  /*30e0*/  IADD3 R22, P2, PT, -R8, R21, RZ ;  /* 0x0000001508167210 */ /* 0x000fe20007f5e1ff */
[----:B------:R-:W-:Y:S01]  /*30f0*/  IMAD.X R12, R19, 0x1, ~R12, P1 ;  /* 0x00000001130c7824 */ /* 0x000fe200008e0e0c */
[----:B------:R-:W-:-:S04]  /*3100*/  IADD3 R18, P1, PT, R11, 0x1, RZ ;  /* 0x000000010b127810 */ /* 0x000fc80007f3e0ff */
[----:B------:R-:W-:Y:S01]  /*3110*/  ISETP.GE.U32.AND.EX P0, PT, R12, R9, PT, P0 ;  /* 0x000000090c00720c */ /* 0x000fe20003f06100 */
[----:B------:R-:W-:Y:S01]  /*3120*/  IMAD.X R20, RZ, RZ, R13, P1 ;  /* 0x000000ffff147224 */ /* 0x000fe200008e060d */
[-C--:B------:R-:W-:Y:S02]  /*3130*/  IADD3.X R19, PT, PT, ~R9, R12.reuse, RZ, P2, !PT ;  /* 0x0000000c09137210 */ /* 0x080fe400017fe5ff */
[----:B------:R-:W-:Y:S02]  /*3140*/  SEL R21, R22, R21, P0 ;  /* 0x0000001516157207 */ /* 0x000fe40000000000 */
[----:B------:R-:W-:Y:S02]  /*3150*/  SEL R18, R18, R11, P0 ;  /* 0x0000000b12127207 */ /* 0x000fe40000000000 */
[----:B------:R-:W-:Y:S02]  /*3160*/  SEL R12, R19, R12, P0 ;  /* 0x0000000c130c7207 */ /* 0x000fe40000000000 */
[----:B------:R-:W-:-:S02]  /*3170*/  SEL R20, R20, R13, P0 ;  /* 0x0000000d14147207 */ /* 0x000fc40000000000 */
[----:B------:R-:W-:Y:S02]  /*3180*/  ISETP.GE.U32.AND P0, PT, R21, R8, PT ;  /* 0x000000081500720c */ /* 0x000fe40003f06070 */
[----:B------:R-:W-:Y:S02]  /*3190*/  IADD3 R11, P2, PT, R18, 0x1, RZ ;  /* 0x00000001120b7810 */ /* 0x000fe40007f5e0ff */
[----:B------:R-:W-:Y:S02]  /*31a0*/  ISETP.NE.U32.AND P1, PT, R8, RZ, PT ;  /* 0x000000ff0800720c */ /* 0x000fe40003f25070 */
[----:B------:R-:W-:Y:S02]  /*31b0*/  ISETP.GE.U32.AND.EX P0, PT, R12, R9, PT, P0 ;  /* 0x000000090c00720c */ /* 0x000fe40003f06100 */
[----:B------:R-:W-:Y:S02]  /*31c0*/  ISETP.NE.AND.EX P1, PT, R9, RZ, PT, P1 ;  /* 0x000000ff0900720c */ /* 0x000fe40003f25310 */
[----:B------:R-:W-:-:S02]  /*31d0*/  SEL R11, R11, R18, P0 ;  /* 0x000000120b0b7207 */ /* 0x000fc40000000000 */
[-C--:B------:R-:W-:Y:S02]  /*31e0*/  IADD3.X R13, PT, PT, RZ, R20.reuse, RZ, P2, !PT ;  /* 0x00000014ff0d7210 */ /* 0x080fe400017fe4ff */
[----:B------:R-:W-:Y:S01]  /*31f0*/  SEL R8, R11, 0xffffffff, P1 ;  /* 0xffffffff0b087807 */ /* 0x000fe20000800000 */
[----:B------:R-:W-:Y:S01]  /*3200*/  IMAD.MOV.U32 R11, RZ, RZ, 0x0 ;  /* 0x00000000ff0b7424 */ /* 0x000fe200078e00ff */
[----:B------:R-:W-:-:S04]  /*3210*/  SEL R13, R13, R20, P0 ;  /* 0x000000140d0d7207 */ /* 0x000fc80000000000 */
[----:B------:R-:W-:Y:S01]  /*3220*/  SEL R9, R13, 0xffffffff, P1 ;  /* 0xffffffff0d097807 */ /* 0x000fe20000800000 */
[----:B------:R-:W-:Y:S06]  /*3230*/  RET.REL.NODEC R10 `(sum_transposed_filters_f64) ;  /* 0xffffffcc0a707950 */ /* 0x000fec0003c3ffff */
        .weak           $__internal_1_$__cuda_sm20_rem_u64
        .type           $__internal_1_$__cuda_sm20_rem_u64,@function
        .size           $__internal_1_$__cuda_sm20_rem_u64,(.L_x_478 - $__internal_1_$__cuda_sm20_rem_u64)
$__internal_1_$__cuda_sm20_rem_u64:
[----:B------:R-:W0:Y:S08]  /*3240*/  I2F.U64.RP R20, UR8 ;  /* 0x0000000800147d12 */ /* 0x000e300008309000 */
[----:B0-----:R-:W0:Y:S02]  /*3250*/  MUFU.RCP R20, R20 ;  /* 0x0000001400147308 */ /* 0x001e240000001000 */
[----:B0-----:R-:W-:-:S06]  /*3260*/  IADD3 R11, PT, PT, R20, 0x1ffffffe, RZ ;  /* 0x1ffffffe140b7810 */ /* 0x001fcc0007ffe0ff */
[----:B------:R-:W0:Y:S02]  /*3270*/  F2I.U64.TRUNC R10, R11 ;  /* 0x0000000b000a7311 */ /* 0x000e24000020d800 */
[----:B0-----:R-:W-:-:S04]  /*3280*/  IMAD.WIDE.U32 R8, R10, UR8, RZ ;  /* 0x000000080a087c25 */ /* 0x001fc8000f8e00ff */
[----:B------:R-:W-:Y:S01]  /*3290*/  IMAD R9, R10, UR9, R9 ;  /* 0x000000090a097c24 */ /* 0x000fe2000f8e0209 */
[----:B------:R-:W-:-:S03]  /*32a0*/  IADD3 R19, P0, PT, RZ, -R8, RZ ;  /* 0x80000008ff137210 */ /* 0x000fc60007f1e0ff */
[----:B------:R-:W-:Y:S02]  /*32b0*/  IMAD R9, R11, UR8, R9 ;  /* 0x000000080b097c24 */ /* 0x000fe4000f8e0209 */
[----:B------:R-:W-:-:S04]  /*32c0*/  IMAD.HI.U32 R8, R10, R19, RZ ;  /* 0x000000130a087227 */ /* 0x000fc800078e00ff */
[----:B------:R-:W-:Y:S01]  /*32d0*/  IMAD.X R17, RZ, RZ, ~R9, P0 ;  /* 0x000000ffff117224 */ /* 0x000fe200000e0e09 */
[----:B------:R-:W-:-:S03]  /*32e0*/  MOV R9, R10 ;  /* 0x0000000a00097202 */ /* 0x000fc60000000f00 */
[----:B------:R-:W-:-:S04]  /*32f0*/  IMAD.WIDE.U32 R8, P0, R10, R17, R8 ;  /* 0x000000110a087225 */ /* 0x000fc80007800008 */
[C---:B------:R-:W-:Y:S02]  /*3300*/  IMAD R10, R11.reuse, R17, RZ ;  /* 0x000000110b0a7224 */ /* 0x040fe400078e02ff */
[----:B------:R-:W-:-:S04]  /*3310*/  IMAD.HI.U32 R9, P1, R11, R19, R8 ;  /* 0x000000130b097227 */ /* 0x000fc80007820008 */
[----:B------:R-:W-:Y:S01]  /*3320*/  IMAD.HI.U32 R17, R11, R17, RZ ;  /* 0x000000110b117227 */ /* 0x000fe200078e00ff */
[----:B------:R-:W-:-:S03]  /*3330*/  IADD3 R9, P2, PT, R10, R9, RZ ;  /* 0x000000090a097210 */ /* 0x000fc60007f5e0ff */
[----:B------:R-:W-:Y:S02]  /*3340*/  IMAD.X R17, R17, 0x1, R11, P0 ;  /* 0x0000000111117824 */ /* 0x000fe400000e060b */
[----:B------:R-:W-:-:S03]  /*3350*/  IMAD.WIDE.U32 R10, R9, UR8, RZ ;  /* 0x00000008090a7c25 */ /* 0x000fc6000f8e00ff */
[----:B------:R-:W-:Y:S01]  /*3360*/  IADD3.X R17, PT, PT, RZ, RZ, R17, P2, P1 ;  /* 0x000000ffff117210 */ /* 0x000fe200017e2411 */
[----:B------:R-:W-:Y:S01]  /*3370*/  IMAD R8, R9, UR9, R11 ;  /* 0x0000000909087c24 */ /* 0x000fe2000f8e020b */
[----:B------:R-:W-:-:S03]  /*3380*/  IADD3 R11, P0, PT, RZ, -R10, RZ ;  /* 0x8000000aff0b7210 */ /* 0x000fc60007f1e0ff */
[----:B------:R-:W-:Y:S02]  /*3390*/  IMAD R10, R17, UR8, R8 ;  /* 0x00000008110a7c24 */ /* 0x000fe4000f8e0208 */
        /* <DEDUP_REMOVED lines=15> */
[----:B------:R-:W-:Y:S02]  /*3490*/  IADD3 R11, P1, PT, R11, R8, RZ ;  /* 0x000000080b0b7210 */ /* 0x000fe40007f3e0ff */
[----:B------:R-:W-:Y:S01]  /*34a0*/  MOV R17, 0x0 ;  /* 0x0000000000117802 */ /* 0x000fe20000000f00 */
[----:B------:R-:W-:Y:S02]  /*34b0*/  IMAD.X R10, RZ, RZ, R10, P0 ;  /* 0x000000ffff0a7224 */ /* 0x000fe400000e060a */
[----:B------:R-:W-:-:S03]  /*34c0*/  IMAD.WIDE.U32 R8, R11, UR8, RZ ;  /* 0x000000080b087c25 */ /* 0x000fc6000f8e00ff */
[----:B------:R-:W-:Y:S01]  /*34d0*/  IADD3.X R10, PT, PT, RZ, R10, RZ, P1, !PT ;  /* 0x0000000aff0a7210 */ /* 0x000fe20000ffe4ff */
[----:B------:R-:W-:Y:S01]  /*34e0*/  IMAD R11, R11, UR9, R9 ;  /* 0x000000090b0b7c24 */ /* 0x000fe2000f8e0209 */
[----:B------:R-:W-:-:S03]  /*34f0*/  IADD3 R8, P1, PT, -R8, R12, RZ ;  /* 0x0000000c08087210 */ /* 0x000fc60007f3e1ff */
[----:B------:R-:W-:Y:S01]  /*3500*/  IMAD R10, R10, UR8, R11 ;  /* 0x000000080a0a7c24 */ /* 0x000fe2000f8e020b */
[----:B------:R-:W-:-:S03]  /*3510*/  ISETP.GE.U32.AND P0, PT, R8, UR8, PT ;  /* 0x0000000808007c0c */ /* 0x000fc6000bf06070 */
[----:B------:R-:W-:Y:S01]  /*3520*/  IMAD.X R13, R13, 0x1, ~R10, P1 ;  /* 0x000000010d0d7824 */ /* 0x000fe200008e0e0a */
[----:B------:R-:W-:-:S04]  /*3530*/  IADD3 R11, P1, PT, R8, -UR8, RZ ;  /* 0x80000008080b7c10 */ /* 0x000fc8000ff3e0ff */
[C---:B------:R-:W-:Y:S02]  /*3540*/  ISETP.GE.U32.AND.EX P0, PT, R13.reuse, UR9, PT, P0 ;  /* 0x000000090d007c0c */ /* 0x040fe4000bf06100 */
[----:B------:R-:W-:Y:S02]  /*3550*/  IADD3.X R10, PT, PT, R13, ~UR9, RZ, P1, !PT ;  /* 0x800000090d0a7c10 */ /* 0x000fe40008ffe4ff */
[----:B------:R-:W-:Y:S02]  /*3560*/  SEL R11, R11, R8, P0 ;  /* 0x000000080b0b7207 */ /* 0x000fe40000000000 */
[----:B------:R-:W-:Y:S02]  /*3570*/  SEL R10, R10, R13, P0 ;  /* 0x0000000d0a0a7207 */ /* 0x000fe40000000000 */
[C---:B------:R-:W-:Y:S02]  /*3580*/  ISETP.GE.U32.AND P0, PT, R11.reuse, UR8, PT ;  /* 0x000000080b007c0c */ /* 0x040fe4000bf06070 */
[----:B------:R-:W-:-:S02]  /*3590*/  IADD3 R8, P2, PT, R11, -UR8, RZ ;  /* 0x800000080b087c10 */ /* 0x000fc4000ff5e0ff */
[----:B------:R-:W-:Y:S02]  /*35a0*/  ISETP.NE.U32.AND P1, PT, RZ, UR8, PT ;  /* 0x00000008ff007c0c */ /* 0x000fe4000bf25070 */
[C---:B------:R-:W-:Y:S02]  /*35b0*/  ISETP.GE.U32.AND.EX P0, PT, R10.reuse, UR9, PT, P0 ;  /* 0x000000090a007c0c */ /* 0x040fe4000bf06100 */
[----:B------:R-:W-:Y:S02]  /*35c0*/  IADD3.X R9, PT, PT, R10, ~UR9, RZ, P2, !PT ;  /* 0x800000090a097c10 */ /* 0x000fe400097fe4ff */
[----:B------:R-:W-:Y:S02]  /*35d0*/  ISETP.NE.AND.EX P1, PT, RZ, UR9, PT, P1 ;  /* 0x00000009ff007c0c */ /* 0x000fe4000bf25310 */
[----:B------:R-:W-:Y:S02]  /*35e0*/  SEL R8, R8, R11, P0 ;  /* 0x0000000b08087207 */ /* 0x000fe40000000000 */
[----:B------:R-:W-:-:S02]  /*35f0*/  SEL R9, R9, R10, P0 ;  /* 0x0000000a09097207 */ /* 0x000fc40000000000 */
[----:B------:R-:W-:Y:S02]  /*3600*/  SEL R8, R8, 0xffffffff, P1 ;  /* 0xffffffff08087807 */ /* 0x000fe40000800000 */
[----:B------:R-:W-:Y:S01]  /*3610*/  SEL R9, R9, 0xffffffff, P1 ;  /* 0xffffffff09097807 */ /* 0x000fe20000800000 */
[----:B------:R-:W-:Y:S06]  /*3620*/  RET.REL.NODEC R16 `(sum_transposed_filters_f64) ;  /* 0xffffffc810747950 */ /* 0x000fec0003c3ffff */
.L_x_38:
[----:B------:R-:W-:-:S00]  /*3630*/  BRA `(.L_x_38) ;  /* 0xfffffffc00fc7947 */ /* 0x000fc0000383ffff */
[----:B------:R-:W-:-:S00]  /*3640*/  NOP ;  /* 0x0000000000007918 */ /* 0x000fc00000000000 */
        /* <DEDUP_REMOVED lines=11> */
.L_x_478:


//--------------------- .text.transpose_filters_f64 --------------------------
	.section	.text.transpose_filters_f64,"ax",@progbits
	.align	128
        .global         transpose_filters_f64
        .type           transpose_filters_f64,@function
        .size           transpose_filters_f64,(.L_x_480 - transpose_filters_f64)
        .other          transpose_filters_f64,@"STO_CUDA_ENTRY STV_DEFAULT"
transpose_filters_f64:
.text.transpose_filters_f64:
[----:B------:R-:W-:Y:S01]  /*0000*/  LDC R1, c[0x0][0x37c] ;  /* 0x0000df00ff017b82 */ /* 0x000fe20000000800 */
[----:B------:R-:W0:Y:S01]  /*0010*/  LDCU.128 UR8, c[0x0][0x3b0] ;  /* 0x00007600ff0877ac */ /* 0x000e220008000c00 */
[----:B------:R-:W1:Y:S01]  /*0020*/  LDCU.64 UR12, c[0x0][0x380] ;  /* 0x00007000ff0c77ac */ /* 0x000e620008000a00 */
[----:B0-----:R-:W-:Y:S02]  /*0030*/  UIMAD UR6, UR9, UR10, URZ ;  /* 0x0000000a090672a4 */ /* 0x001fe4000f8e02ff */
[----:B------:R-:W-:Y:S02]  /*0040*/  UIMAD.WIDE.U32 UR4, UR8, UR10, URZ ;  /* 0x0000000a080472a5 */ /* 0x000fe4000f8e00ff */
[----:B------:R-:W-:Y:S01]  /*0050*/  UIMAD UR6, UR8, UR11, UR6 ;  /* 0x0000000b080672a4 */ /* 0x000fe2000f8e0206 */
[----:B------:R-:W0:Y:S03]  /*0060*/  LDCU UR8, c[0x0][0x3a4] ;  /* 0x00007480ff0877ac */ /* 0x000e260008000800 */
[----:B------:R-:W-:-:S02]  /*0070*/  UIADD3 UR5, UPT, UPT, UR5, UR6, URZ ;  /* 0x0000000605057290 */ /* 0x000fc4000fffe0ff */
[----:B-1----:R-:W-:Y:S02]  /*0080*/  UIMAD.WIDE.U32 UR6, UR4, UR12, URZ ;  /* 0x0000000c040672a5 */ /* 0x002fe4000f8e00ff */
[----:B------:R-:W-:-:S04]  /*0090*/  UIMAD UR5, UR5, UR12, URZ ;  /* 0x0000000c050572a4 */ /* 0x000fc8000f8e02ff */
[----:B------:R-:W-:-:S04]  /*00a0*/  UIMAD UR4, UR4, UR13, UR5 ;  /* 0x0000000d040472a4 */ /* 0x000fc8000f8e0205 */
[----:B------:R-:W-:-:S04]  /*00b0*/  UIADD3 UR4, UPT, UPT, UR7, UR4, URZ ;  /* 0x0000000407047290 */ /* 0x000fc8000fffe0ff */
[----:B------:R-:W-:Y:S02]  /*00c0*/  UIMAD UR7, UR4, UR12, URZ ;  /* 0x0000000c040772a4 */ /* 0x000fe4000f8e02ff */
[----:B------:R-:W-:Y:S02]  /*00d0*/  UIMAD.WIDE.U32 UR4, UR6, UR12, URZ ;  /* 0x0000000c060472a5 */ /* 0x000fe4000f8e00ff */
[----:B------:R-:W-:Y:S02]  /*00e0*/  UIMAD UR7, UR6, UR13, UR7 ;  /* 0x0000000d060772a4 */ /* 0x000fe4000f8e0207 */
[----:B0-----:R-:W-:Y:S02]  /*00f0*/  ULOP3.LUT UR6, UR11, UR8, URZ, 0xfc, !UPT ;  /* 0x000000080b067292 */ /* 0x001fe4000f8efcff */
        /* <DEDUP_REMOVED lines=8> */
[----:B0-----:R-:W-:-:S06]  /*0180*/  IADD3 R2, PT, PT, R0, 0xffffffe, RZ ;  /* 0x0ffffffe00027810 */ /* 0x001fcc0007ffe0ff */
        /* <DEDUP_REMOVED lines=9> */
[----:B------:R-:W-:Y:S01]  /*0220*/  @P0 IADD3 R3, PT, PT, R3, -R4, RZ ;  /* 0x8000000403030210 */ /* 0x000fe20007ffe0ff */
[----:B------:R-:W-:-:S03]  /*0230*/  @P0 VIADD R10, R10, 0x1 ;  /* 0x000000010a0a0836 */ /* 0x000fc60000000000 */
[----:B------:R-:W-:-:S13]  /*0240*/  ISETP.GE.U32.AND P1, PT, R3, R4, PT ;  /* 0x000000040300720c */ /* 0x000fda0003f26070 */
[----:B------:R-:W-:Y:S02]  /*0250*/  @P1 IADD3 R10, PT, PT, R10, 0x1, RZ ;  /* 0x000000010a0a1810 */ /* 0x000fe40007ffe0ff */
[----:B------:R-:W-:Y:S01]  /*0260*/  @!P2 LOP3.LUT R10, RZ, R4, RZ, 0x33, !PT ;  /* 0x00000004ff0aa212 */ /* 0x000fe200078e33ff */
[----:B------:R-:W-:Y:S06]  /*0270*/  BRA `(.L_x_40) ;  /* 0x0000000000287947 */ /* 0x000fec0003800000 */
.L_x_39:
[----:B------:R-:W0:Y:S01]  /*0280*/  LDCU.64 UR8, c[0x0][0x3b8] ;  /* 0x00007700ff0877ac */ /* 0x000e220008000a00 */
[----:B------:R-:W-:Y:S01]  /*0290*/  MOV R0, 0x300 ;  /* 0x0000030000007802 */ /* 0x000fe20000000f00 */
[----:B------:R-:W1:Y:S01]  /*02a0*/  LDCU.64 UR10, c[0x0][0x3a0] ;  /* 0x00007400ff0a77ac */ /* 0x000e620008000a00 */
[----:B0-----:R-:W-:Y:S01]  /*02b0*/  MOV R18, UR8 ;  /* 0x0000000800127c02 */ /* 0x001fe20008000f00 */
[----:B------:R-:W-:Y:S01]  /*02c0*/  IMAD.U32 R21, RZ, RZ, UR9 ;  /* 0x00000009ff157e24 */ /* 0x000fe2000f8e00ff */
[----:B-1----:R-:W-:Y:S01]  /*02d0*/  MOV R19, UR10 ;  /* 0x0000000a00137c02 */ /* 0x002fe20008000f00 */
[----:B------:R-:W-:-:S07]  /*02e0*/  IMAD.U32 R9, RZ, RZ, UR11 ;  /* 0x0000000bff097e24 */ /* 0x000fce000f8e00ff */
[----:B------:R-:W-:Y:S05]  /*02f0*/  CALL.REL.NOINC `($__internal_2_$__cuda_sm20_div_u64) ;  /* 0x0000001000a47944 */ /* 0x000fea0003c00000 */
[----:B------:R-:W-:Y:S01]  /*0300*/  MOV R10, R24 ;  /* 0x00000018000a7202 */ /* 0x000fe20000000f00 */
[----:B------:R-:W-:-:S07]  /*0310*/  IMAD.MOV.U32 R11, RZ, RZ, R25 ;  /* 0x000000ffff0b7224 */ /* 0x000fce00078e0019 */
.L_x_40:
        /* <DEDUP_REMOVED lines=8> */
[----:B------:R-:W0:Y:S01]  /*03a0*/  LDCU UR4, c[0x0][0x370] ;  /* 0x00006e00ff0477ac */ /* 0x000e220008000800 */
[----:B------:R-:W-:Y:S01]  /*03b0*/  BSSY.RECONVERGENT B0, `(.L_x_41) ;  /* 0x000011c000007945 */ /* 0x000fe20003800200 */
[----:B------:R-:W-:Y:S01]  /*03c0*/  IMAD.MOV.U32 R18, RZ, RZ, R2 ;  /* 0x000000ffff127224 */ /* 0x000fe200078e0002 */
[----:B------:R-:W1:Y:S01]  /*03d0*/  LDCU.64 UR10, c[0x0][0x358] ;  /* 0x00006b00ff0a77ac */ /* 0x000e620008000a00 */
[----:B------:R-:W2:Y:S01]  /*03e0*/  LDCU UR28, c[0x0][0x384] ;  /* 0x00007080ff1c77ac */ /* 0x000ea20008000800 */
[----:B------:R-:W3:Y:S01]  /*03f0*/  LDCU UR29, c[0x0][0x380] ;  /* 0x00007000ff1d77ac */ /* 0x000ee20008000800 */
[----:B------:R-:W4:Y:S01]  /*0400*/  LDCU UR20, c[0x0][0x3b4] ;  /* 0x00007680ff1477ac */ /* 0x000f220008000800 */
[----:B0-----:R-:W-:Y:S01]  /*0410*/  IMAD R3, R3, UR4, RZ ;  /* 0x0000000403037c24 */ /* 0x001fe2000f8e02ff */
[----:B------:R-:W0:Y:S01]  /*0420*/  LDCU UR21, c[0x0][0x3b0] ;  /* 0x00007600ff1577ac */ /* 0x000e220008000800 */
[----:B------:R-:W0:Y:S01]  /*0430*/  LDCU UR24, c[0x0][0x3bc] ;  /* 0x00007780ff1877ac */ /* 0x000e220008000800 */
[----:B------:R-:W0:Y:S01]  /*0440*/  LDCU UR25, c[0x0][0x3b8] ;  /* 0x00007700ff1977ac */ /* 0x000e220008000800 */
[----:B------:R-:W0:Y:S01]  /*0450*/  LDCU.64 UR26, c[0x0][0x380] ;  /* 0x00007000ff1a77ac */ /* 0x000e220008000a00 */
[----:B------:R-:W0:Y:S01]  /*0460*/  LDCU.64 UR22, c[0x0][0x3b0] ;  /* 0x00007600ff1677ac */ /* 0x000e220008000a00 */
[----:B------:R-:W0:Y:S01]  /*0470*/  LDCU.64 UR16, c[0x0][0x3f0] ;  /* 0x00007e00ff1077ac */ /* 0x000e220008000a00 */
[----:B------:R-:W0:Y:S01]  /*0480*/  LDCU.64 UR18, c[0x0][0x3e0] ;  /* 0x00007c00ff1277ac */ /* 0x000e220008000a00 */
[----:B------:R-:W0:Y:S01]  /*0490*/  LDCU.128 UR12, c[0x0][0x3b0] ;  /* 0x00007600ff0c77ac */ /* 0x000e220008000c00 */
[----:B-1234-:R-:W-:-:S05]  /*04a0*/  UMOV UR4, URZ ;  /* 0x000000ff00047c82 */ /* 0x01efca0008000000 */
.L_x_56:
[----:B-1----:R-:W-:-:S04]  /*04b0*/  MOV R13, UR28 ;  /* 0x0000001c000d7c02 */ /* 0x002fc80008000f00 */
[----:B------:R-:W-:-:S13]  /*04c0*/  ISETP.NE.U32.AND P0, PT, R13, RZ, PT ;  /* 0x000000ff0d00720c */ /* 0x000fda0003f05070 */
[----:B------:R-:W-:Y:S05]  /*04d0*/  @P0 BRA `(.L_x_42) ;  /* 0x0000000000600947 */ /* 0x000fea0003800000 */
[----:B------:R-:W-:-:S04]  /*04e0*/  IMAD.U32 R9, RZ, RZ, UR29 ;  /* 0x0000001dff097e24 */ /* 0x000fc8000f8e00ff */
[----:B------:R-:W1:Y:S01]  /*04f0*/  I2F.U32.RP R0, R9 ;  /* 0x0000000900007306 */ /* 0x000e620000209000 */
[----:B------:R-:W-:-:S07]  /*0500*/  ISETP.NE.U32.AND P2, PT, R9, RZ, PT ;  /* 0x000000ff0900720c */ /* 0x000fce0003f45070 */
[----:B-1----:R-:W1:Y:S02]  /*0510*/  MUFU.RCP R0, R0 ;  /* 0x0000000000007308 */ /* 0x002e640000001000 */
[----:B-1----:R-:W-:-:S06]  /*0520*/  IADD3 R4, PT, PT, R0, 0xffffffe, RZ ;  /* 0x0ffffffe00047810 */ /* 0x002fcc0007ffe0ff */
[----:B------:R1:W2:Y:S02]  /*0530*/  F2I.FTZ.U32.TRUNC.NTZ R5, R4 ;  /* 0x0000000400057305 */ /* 0x0002a4000021f000 */
[----:B-1----:R-:W-:Y:S02]  /*0540*/  HFMA2 R4, -RZ, RZ, 0, 0 ;  /* 0x00000000ff047431 */ /* 0x002fe400000001ff */
[----:B--2---:R-:W-:-:S04]  /*0550*/  IMAD R6, R5, R9, RZ ;  /* 0x0000000905067224 */ /* 0x004fc800078e02ff */
[----:B------:R-:W-:-:S04]  /*0560*/  IMAD.MOV R7, RZ, RZ, -R6 ;  /* 0x000000ffff077224 */ /* 0x000fc800078e0a06 */
[----:B------:R-:W-:-:S04]  /*0570*/  IMAD.HI.U32 R5, R5, R7, R4 ;  /* 0x0000000705057227 */ /* 0x000fc800078e0004 */
[----:B------:R-:W-:Y:S02]  /*0580*/  IMAD.MOV.U32 R7, RZ, RZ, RZ ;  /* 0x000000ffff077224 */ /* 0x000fe400078e00ff */
[----:B------:R-:W-:Y:S01]  /*0590*/  IMAD.HI.U32 R6, R5, R18, RZ ;  /* 0x0000001205067227 */ /* 0x000fe200078e00ff */
[----:B------:R-:W-:-:S03]  /*05a0*/  MOV R5, RZ ;  /* 0x000000ff00057202 */ /* 0x000fc60000000f00 */
[----:B------:R-:W-:-:S04]  /*05b0*/  IMAD.MOV R8, RZ, RZ, -R6 ;  /* 0x000000ffff087224 */ /* 0x000fc800078e0a06 */
[----:B------:R-:W-:-:S05]  /*05c0*/  IMAD R8, R9, R8, R18 ;  /* 0x0000000809087224 */ /* 0x000fca00078e0212 */
[----:B------:R-:W-:-:S13]  /*05d0*/  ISETP.GE.U32.AND P0, PT, R8, R9, PT ;  /* 0x000000090800720c */ /* 0x000fda0003f06070 */
[----:B------:R-:W-:Y:S01]  /*05e0*/  @P0 IADD3 R8, PT, PT, R8, -R9, RZ ;  /* 0x8000000908080210 */ /* 0x000fe20007ffe0ff */
[----:B------:R-:W-:-:S03]  /*05f0*/  @P0 VIADD R6, R6, 0x1 ;  /* 0x0000000106060836 */ /* 0x000fc60000000000 */
[----:B------:R-:W-:-:S13]  /*0600*/  ISETP.GE.U32.AND P1, PT, R8, R9, PT ;  /* 0x000000090800720c */ /* 0x000fda0003f26070 */
[----:B------:R-:W-:Y:S02]  /*0610*/  @P1 IADD3 R6, PT, PT, R6, 0x1, RZ ;  /* 0x0000000106061810 */ /* 0x000fe40007ffe0ff */
[----:B------:R-:W-:-:S05]  /*0620*/  @!P2 LOP3.LUT R6, RZ, R9, RZ, 0x33, !PT ;  /* 0x00000009ff06a212 */ /* 0x000fca00078e33ff */
[----:B------:R-:W-:-:S04]  /*0630*/  IMAD.MOV R4, RZ, RZ, -R6 ;  /* 0x000000ffff047224 */ /* 0x000fc800078e0a06 */
[----:B------:R-:W-:Y:S01]  /*0640*/  IMAD R4, R9, R4, R18 ;  /* 0x0000000409047224 */ /* 0x000fe200078e0212 */
[----:B------:R-:W-:Y:S06]  /*0650*/  BRA `(.L_x_43) ;  /* 0x0000000000447947 */ /* 0x000fec0003800000 */
.L_x_42:
[----:B------:R-:W1:Y:S01]  /*0660*/  LDCU.64 UR6, c[0x0][0x380] ;  /* 0x00007000ff0677ac */ /* 0x000e620008000a00 */
[----:B------:R-:W-:Y:S02]  /*0670*/  MOV R21, UR4 ;  /* 0x0000000400157c02 */ /* 0x000fe40008000f00 */
[----:B------:R-:W-:Y:S02]  /*0680*/  MOV R0, 0x6c0 ;  /* 0x000006c000007802 */ /* 0x000fe40000000f00 */
[----:B-1----:R-:W-:Y:S01]  /*0690*/  MOV R19, UR6 ;  /* 0x0000000600137c02 */ /* 0x002fe20008000f00 */
[----:B------:R-:W-:-:S07]  /*06a0*/  IMAD.U32 R9, RZ, RZ, UR7 ;  /* 0x00000007ff097e24 */ /* 0x000fce000f8e00ff */
[----:B0-----:R-:W-:Y:S05]  /*06b0*/  CALL.REL.NOINC `($__internal_2_$__cuda_sm20_div_u64) ;  /* 0x0000000c00b47944 */ /* 0x001fea0003c00000 */
[-C--:B------:R-:W-:Y:S01]  /*06c0*/  IADD3 R7, P0, PT, RZ, -R24.reuse, RZ ;  /* 0x80000018ff077210 */ /* 0x080fe20007f1e0ff */
[----:B------:R-:W-:Y:S01]  /*06d0*/  IMAD.U32 R9, RZ, RZ, UR26 ;  /* 0x0000001aff097e24 */ /* 0x000fe2000f8e00ff */
[----:B------:R-:W-:Y:S01]  /*06e0*/  MOV R13, UR27 ;  /* 0x0000001b000d7c02 */ /* 0x000fe20008000f00 */
[----:B------:R-:W-:Y:S01]  /*06f0*/  IMAD.U32 R19, RZ, RZ, UR4 ;  /* 0x00000004ff137e24 */ /* 0x000fe2000f8e00ff */
[----:B------:R-:W-:Y:S02]  /*0700*/  IADD3.X R0, PT, PT, RZ, ~R25, RZ, P0, !PT ;  /* 0x80000019ff007210 */ /* 0x000fe400007fe4ff */
[----:B------:R-:W-:Y:S01]  /*0710*/  MOV R6, R24 ;  /* 0x0000001800067202 */ /* 0x000fe20000000f00 */
[----:B------:R-:W-:-:S04]  /*0720*/  IMAD.WIDE.U32 R4, R7, R9, R18 ;  /* 0x0000000907047225 */ /* 0x000fc800078e0012 */
[----:B------:R-:W-:-:S04]  /*0730*/  IMAD R0, R0, R9, RZ ;  /* 0x0000000900007224 */ /* 0x000fc800078e02ff */
[----:B------:R-:W-:-:S04]  /*0740*/  IMAD R7, R7, R13, R0 ;  /* 0x0000000d07077224 */ /* 0x000fc800078e0200 */
[----:B------:R-:W-:Y:S02]  /*0750*/  IMAD.IADD R5, R5, 0x1, R7 ;  /* 0x0000000105057824 */ /* 0x000fe400078e0207 */
[----:B------:R-:W-:-:S07]  /*0760*/  IMAD.MOV.U32 R7, RZ, RZ, R25 ;  /* 0x000000ffff077224 */ /* 0x000fce00078e0019 */
.L_x_43:
[----:B------:R-:W-:Y:S01]  /*0770*/  LOP3.LUT R13, R7, R13, RZ, 0xfc, !PT ;  /* 0x0000000d070d7212 */ /* 0x000fe200078efcff */
[----:B------:R-:W-:Y:S03]  /*0780*/  BSSY.RECONVERGENT B1, `(.L_x_44) ;  /* 0x0000029000017945 */ /* 0x000fe60003800200 */
[----:B------:R-:W-:-:S13]  /*0790*/  ISETP.NE.U32.AND P0, PT, R13, RZ, PT ;  /* 0x000000ff0d00720c */ /* 0x000fda0003f05070 */
[----:B------:R-:W-:Y:S05]  /*07a0*/  @P0 BRA `(.L_x_45) ;  /* 0x00000000005c0947 */ /* 0x000fea0003800000 */
[----:B------:R-:W1:Y:S01]  /*07b0*/  I2F.U32.RP R7, R9 ;  /* 0x0000000900077306 */ /* 0x000e620000209000 */
[----:B------:R-:W-:-:S07]  /*07c0*/  ISETP.NE.U32.AND P2, PT, R9, RZ, PT ;  /* 0x000000ff0900720c */ /* 0x000fce0003f45070 */
[----:B-1----:R-:W1:Y:S02]  /*07d0*/  MUFU.RCP R7, R7 ;  /* 0x0000000700077308 */ /* 0x002e640000001000 */
[----:B-1----:R-:W-:Y:S02]  /*07e0*/  IADD3 R12, PT, PT, R7, 0xffffffe, RZ ;  /* 0x0ffffffe070c7810 */ /* 0x002fe40007ffe0ff */
[----:B------:R-:W-:-:S04]  /*07f0*/  MOV R7, RZ ;  /* 0x000000ff00077202 */ /* 0x000fc80000000f00 */
[----:B------:R1:W2:Y:S02]  /*0800*/  F2I.FTZ.U32.TRUNC.NTZ R13, R12 ;  /* 0x0000000c000d7305 */ /* 0x0002a4000021f000 */
[----:B-1----:R-:W-:Y:S02]  /*0810*/  HFMA2 R12, -RZ, RZ, 0, 0 ;  /* 0x00000000ff0c7431 */ /* 0x002fe400000001ff */
[----:B--2---:R-:W-:-:S04]  /*0820*/  IMAD.MOV R0, RZ, RZ, -R13 ;  /* 0x000000ffff007224 */ /* 0x004fc800078e0a0d */
[----:B------:R-:W-:-:S04]  /*0830*/  IMAD R15, R0, R9, RZ ;  /* 0x00000009000f7224 */ /* 0x000fc800078e02ff */
[----:B------:R-:W-:-:S06]  /*0840*/  IMAD.HI.U32 R15, R13, R15, R12 ;  /* 0x0000000f0d0f7227 */ /* 0x000fcc00078e000c */
[----:B------:R-:W-:-:S04]  /*0850*/  IMAD.HI.U32 R14, R15, R6, RZ ;  /* 0x000000060f0e7227 */ /* 0x000fc800078e00ff */
[----:B------:R-:W-:Y:S02]  /*0860*/  IMAD.MOV R0, RZ, RZ, -R14 ;  /* 0x000000ffff007224 */ /* 0x000fe400078e0a0e */
[----:B------:R-:W-:Y:S02]  /*0870*/  IMAD.MOV.U32 R15, RZ, RZ, RZ ;  /* 0x000000ffff0f7224 */ /* 0x000fe400078e00ff */
        /* <DEDUP_REMOVED lines=10> */
.L_x_45:
[----:B------:R-:W1:Y:S01]  /*0920*/  LDCU.64 UR6, c[0x0][0x380] ;  /* 0x00007000ff0677ac */ /* 0x000e620008000a00 */
[----:B------:R-:W-:Y:S01]  /*0930*/  MOV R18, R6 ;  /* 0x0000000600127202 */ /* 0x000fe20000000f00 */
[----:B------:R-:W-:Y:S01]  /*0940*/  IMAD.MOV.U32 R21, RZ, RZ, R7 ;  /* 0x000000ffff157224 */ /* 0x000fe200078e0007 */
[----:B------:R-:W-:Y:S01]  /*0950*/  MOV R0, 0x990 ;  /* 0x0000099000007802 */ /* 0x000fe20000000f00 */
[----:B-1----:R-:W-:Y:S01]  /*0960*/  IMAD.U32 R19, RZ, RZ, UR6 ;  /* 0x00000006ff137e24 */ /* 0x002fe2000f8e00ff */
[----:B------:R-:W-:-:S07]  /*0970*/  MOV R9, UR7 ;  /* 0x0000000700097c02 */ /* 0x000fce0008000f00 */
[----:B0-----:R-:W-:Y:S05]  /*0980*/  CALL.REL.NOINC `($__internal_2_$__cuda_sm20_div_u64) ;  /* 0x0000000c00007944 */ /* 0x001fea0003c00000 */
[-C--:B------:R-:W-:Y:S01]  /*0990*/  IADD3 R9, P0, PT, RZ, -R24.reuse, RZ ;  /* 0x80000018ff097210 */ /* 0x080fe20007f1e0ff */
[----:B------:R-:W-:Y:S01]  /*09a0*/  IMAD.MOV.U32 R15, RZ, RZ, R25 ;  /* 0x000000ffff0f7224 */ /* 0x000fe200078e0019 */
[----:B------:R-:W-:Y:S02]  /*09b0*/  MOV R14, R24 ;  /* 0x00000018000e7202 */ /* 0x000fe40000000f00 */
[----:B------:R-:W-:Y:S01]  /*09c0*/  IADD3.X R0, PT, PT, RZ, ~R25, RZ, P0, !PT ;  /* 0x80000019ff007210 */ /* 0x000fe200007fe4ff */
[----:B------:R-:W-:-:S04]  /*09d0*/  IMAD.WIDE.U32 R6, R9, UR26, R6 ;  /* 0x0000001a09067c25 */ /* 0x000fc8000f8e0006 */
[----:B------:R-:W-:-:S04]  /*09e0*/  IMAD R0, R0, UR26, RZ ;  /* 0x0000001a00007c24 */ /* 0x000fc8000f8e02ff */
[----:B------:R-:W-:-:S04]  /*09f0*/  IMAD R9, R9, UR27, R0 ;  /* 0x0000001b09097c24 */ /* 0x000fc8000f8e0200 */
[----:B------:R-:W-:-:S07]  /*0a00*/  IMAD.IADD R7, R9, 0x1, R7 ;  /* 0x0000000109077824 */ /* 0x000fce00078e0207 */
.L_x_46:
[----:B0-----:R-:W-:Y:S05]  /*0a10*/  BSYNC.RECONVERGENT B1 ;  /* 0x0000000000017941 */ /* 0x001fea0003800200 */
.L_x_44:
[----:B------:R-:W-:Y:S01]  /*0a20*/  LOP3.LUT R0, R15, UR20, RZ, 0xfc, !PT ;  /* 0x000000140f007c12 */ /* 0x000fe2000f8efcff */
[----:B------:R-:W-:Y:S03]  /*0a30*/  BSSY.RECONVERGENT B1, `(.L_x_47) ;  /* 0x0000029000017945 */ /* 0x000fe60003800200 */
[----:B------:R-:W-:-:S13]  /*0a40*/  ISETP.NE.U32.AND P0, PT, R0, RZ, PT ;  /* 0x000000ff0000720c */ /* 0x000fda0003f05070 */
[----:B------:R-:W-:Y:S05]  /*0a50*/  @P0 BRA `(.L_x_48) ;  /* 0x0000000000580947 */ /* 0x000fea0003800000 */
[----:B------:R-:W0:Y:S01]  /*0a60*/  I2F.U32.RP R0, UR21 ;  /* 0x0000001500007d06 */ /* 0x000e220008209000 */
[----:B------:R-:W-:Y:S02]  /*0a70*/  ISETP.NE.U32.AND P2, PT, RZ, UR21, PT ;  /* 0x00000015ff007c0c */ /* 0x000fe4000bf45070 */
[----:B------:R-:W-:-:S05]  /*0a80*/  MOV R25, RZ ;  /* 0x000000ff00197202 */ /* 0x000fca0000000f00 */
[----:B0-----:R-:W0:Y:S02]  /*0a90*/  MUFU.RCP R0, R0 ;  /* 0x0000000000007308 */ /* 0x001e240000001000 */
[----:B0-----:R-:W-:-:S06]  /*0aa0*/  IADD3 R8, PT, PT, R0, 0xffffffe, RZ ;  /* 0x0ffffffe00087810 */ /* 0x001fcc0007ffe0ff */
        /* <DEDUP_REMOVED lines=9> */
[----:B------:R-:W-:Y:S01]  /*0b40*/  @P0 IADD3 R9, PT, PT, R9, -UR21, RZ ;  /* 0x8000001509090c10 */ /* 0x000fe2000fffe0ff */
[----:B------:R-:W-:-:S03]  /*0b50*/  @P0 VIADD R24, R24, 0x1 ;  /* 0x0000000118180836 */ /* 0x000fc60000000000 */
[----:B------:R-:W-:-:S13]  /*0b60*/  ISETP.GE.U32.AND P1, PT, R9, UR21, PT ;  /* 0x0000001509007c0c */ /* 0x000fda000bf26070 */
[----:B------:R-:W-:Y:S02]  /*0b70*/  @P1 IADD3 R24, PT, PT, R24, 0x1, RZ ;  /* 0x0000000118181810 */ /* 0x000fe40007ffe0ff */
[----:B------:R-:W-:-:S05]  /*0b80*/  @!P2 LOP3.LUT R24, RZ, UR21, RZ, 0x33, !PT ;  /* 0x00000015ff18ac12 */ /* 0x000fca000f8e33ff */
[----:B------:R-:W-:-:S04]  /*0b90*/  IMAD.MOV R23, RZ, RZ, -R24 ;  /* 0x000000ffff177224 */ /* 0x000fc800078e0a18 */
[----:B------:R-:W-:Y:S01]  /*0ba0*/  IMAD R23, R23, UR21, R14 ;  /* 0x0000001517177c24 */ /* 0x000fe2000f8e020e */
[----:B------:R-:W-:Y:S06]  /*0bb0*/  BRA `(.L_x_49) ;  /* 0x0000000000407947 */ /* 0x000fec0003800000 */
.L_x_48:
[----:B------:R-:W0:Y:S01]  /*0bc0*/  LDCU.64 UR6, c[0x0][0x3b0] ;  /* 0x00007600ff0677ac */ /* 0x000e220008000a00 */
[----:B------:R-:W-:Y:S01]  /*0bd0*/  IMAD.MOV.U32 R18, RZ, RZ, R14 ;  /* 0x000000ffff127224 */ /* 0x000fe200078e000e */
[----:B------:R-:W-:Y:S02]  /*0be0*/  MOV R21, R15 ;  /* 0x0000000f00157202 */ /* 0x000fe40000000f00 */
[----:B------:R-:W-:Y:S02]  /*0bf0*/  MOV R0, 0xc30 ;  /* 0x00000c3000007802 */ /* 0x000fe40000000f00 */
[----:B0-----:R-:W-:Y:S01]  /*0c00*/  MOV R19, UR6 ;  /* 0x0000000600137c02 */ /* 0x001fe20008000f00 */
[----:B------:R-:W-:-:S07]  /*0c10*/  IMAD.U32 R9, RZ, RZ, UR7 ;  /* 0x00000007ff097e24 */ /* 0x000fce000f8e00ff */
[----:B------:R-:W-:Y:S05]  /*0c20*/  CALL.REL.NOINC `($__internal_2_$__cuda_sm20_div_u64) ;  /* 0x0000000800587944 */ /* 0x000fea0003c00000 */
[----:B------:R-:W-:Y:S01]  /*0c30*/  IADD3 R13, P0, PT, RZ, -R24, RZ ;  /* 0x80000018ff0d7210 */ /* 0x000fe20007f1e0ff */
[----:B------:R-:W-:Y:S01]  /*0c40*/  IMAD.MOV.U32 R9, RZ, RZ, R15 ;  /* 0x000000ffff097224 */ /* 0x000fe200078e000f */
[----:B------:R-:W-:-:S03]  /*0c50*/  MOV R8, R14 ;  /* 0x0000000e00087202 */ /* 0x000fc60000000f00 */
[----:B------:R-:W-:Y:S02]  /*0c60*/  IMAD.X R0, RZ, RZ, ~R25, P0 ;  /* 0x000000ffff007224 */ /* 0x000fe400000e0e19 */
[----:B------:R-:W-:-:S04]  /*0c70*/  IMAD.WIDE.U32 R8, R13, UR22, R8 ;  /* 0x000000160d087c25 */ /* 0x000fc8000f8e0008 */
[----:B------:R-:W-:Y:S01]  /*0c80*/  IMAD R0, R0, UR22, RZ ;  /* 0x0000001600007c24 */ /* 0x000fe2000f8e02ff */
[----:B------:R-:W-:-:S03]  /*0c90*/  MOV R23, R8 ;  /* 0x0000000800177202 */ /* 0x000fc60000000f00 */
[----:B------:R-:W-:-:S04]  /*0ca0*/  IMAD R13, R13, UR23, R0 ;  /* 0x000000170d0d7c24 */ /* 0x000fc8000f8e0200 */
[----:B------:R-:W-:-:S07]  /*0cb0*/  IMAD.IADD R8, R9, 0x1, R13 ;  /* 0x0000000109087824 */ /* 0x000fce00078e020d */
.L_x_49:
[----:B------:R-:W-:Y:S05]  /*0cc0*/  BSYNC.RECONVERGENT B1 ;  /* 0x0000000000017941 */ /* 0x000fea0003800200 */
.L_x_47:
        /* <DEDUP_REMOVED lines=18> */
[----:B------:R-:W-:-:S04]  /*0df0*/  @P0 IADD3 R14, PT, PT, R14, -UR25, RZ ;  /* 0x800000190e0e0c10 */ /* 0x000fc8000fffe0ff */
[----:B------:R-:W-:-:S13]  /*0e00*/  ISETP.GE.U32.AND P0, PT, R14, UR25, PT ;  /* 0x000000190e007c0c */ /* 0x000fda000bf06070 */
[----:B------:R-:W-:Y:S01]  /*0e10*/  @P0 VIADD R14, R14, -UR25 ;  /* 0x800000190e0e0c36 */ /* 0x000fe20008000000 */
[----:B------:R-:W-:Y:S01]  /*0e20*/  @!P1 LOP3.LUT R14, RZ, UR25, RZ, 0x33, !PT ;  /* 0x00000019ff0e9c12 */ /* 0x000fe2000f8e33ff */
[----:B------:R-:W-:Y:S06]  /*0e30*/  BRA `(.L_x_52) ;  /* 0x0000000000107947 */ /* 0x000fec0003800000 */
.L_x_51:
[----:B------:R-:W-:Y:S01]  /*0e40*/  IMAD.MOV.U32 R0, RZ, RZ, R24 ;  /* 0x000000ffff007224 */ /* 0x000fe200078e0018 */
[----:B------:R-:W-:Y:S02]  /*0e50*/  MOV R9, R25 ;  /* 0x0000001900097202 */ /* 0x000fe40000000f00 */
[----:B------:R-:W-:-:S07]  /*0e60*/  MOV R18, 0xe80 ;  /* 0x00000e8000127802 */ /* 0x000fce0000000f00 */
[----:B------:R-:W-:Y:S05]  /*0e70*/  CALL.REL.NOINC `($__internal_3_$__cuda_sm20_rem_u64) ;  /* 0x0000000800dc7944 */ /* 0x000fea0003c00000 */
.L_x_52:
[----:B------:R-:W-:Y:S05]  /*0e80*/  BSYNC.RECONVERGENT B1 ;  /* 0x0000000000017941 */ /* 0x000fea0003800200 */
.L_x_50:
        /* <DEDUP_REMOVED lines=8> */
[----:B0-----:R-:W-:-:S06]  /*0f10*/  VIADD R12, R0, 0xffffffe ;  /* 0x0ffffffe000c7836 */ /* 0x001fcc0000000000 */
[----:B------:R0:W1:Y:S02]  /*0f20*/  F2I.FTZ.U32.TRUNC.NTZ R13, R12 ;  /* 0x0000000c000d7305 */ /* 0x000064000021f000 */
[----:B0-----:R-:W-:Y:S01]  /*0f30*/  IMAD.MOV.U32 R12, RZ, RZ, RZ ;  /* 0x000000ffff0c7224 */ /* 0x001fe200078e00ff */
[----:B-1----:R-:W-:-:S05]  /*0f40*/  IADD3 R9, PT, PT, RZ, -R13, RZ ;  /* 0x8000000dff097210 */ /* 0x002fca0007ffe0ff */
[----:B------:R-:W-:-:S04]  /*0f50*/  IMAD R9, R9, R10, RZ ;  /* 0x0000000a09097224 */ /* 0x000fc800078e02ff */
[----:B------:R-:W-:-:S06]  /*0f60*/  IMAD.HI.U32 R13, R13, R9, R12 ;  /* 0x000000090d0d7227 */ /* 0x000fcc00078e000c */
[----:B------:R-:W-:-:S05]  /*0f70*/  IMAD.HI.U32 R24, R13, R14, RZ ;  /* 0x0000000e0d187227 */ /* 0x000fca00078e00ff */
[----:B------:R-:W-:-:S05]  /*0f80*/  IADD3 R9, PT, PT, -R24, RZ, RZ ;  /* 0x000000ff18097210 */ /* 0x000fca0007ffe1ff */
[----:B------:R-:W-:-:S05]  /*0f90*/  IMAD R9, R10, R9, R14 ;  /* 0x000000090a097224 */ /* 0x000fca00078e020e */
[----:B------:R-:W-:-:S13]  /*0fa0*/  ISETP.GE.U32.AND P0, PT, R9, R10, PT ;  /* 0x0000000a0900720c */ /* 0x000fda0003f06070 */
[----:B------:R-:W-:Y:S01]  /*0fb0*/  @P0 IMAD.IADD R9, R9, 0x1, -R10 ;  /* 0x0000000109090824 */ /* 0x000fe200078e0a0a */
[----:B------:R-:W-:-:S04]  /*0fc0*/  @P0 IADD3 R24, PT, PT, R24, 0x1, RZ ;  /* 0x0000000118180810 */ /* 0x000fc80007ffe0ff */
[----:B------:R-:W-:Y:S01]  /*0fd0*/  ISETP.GE.U32.AND P1, PT, R9, R10, PT ;  /* 0x0000000a0900720c */ /* 0x000fe20003f26070 */
[----:B------:R-:W-:-:S12]  /*0fe0*/  HFMA2 R9, -RZ, RZ, 0, 0 ;  /* 0x00000000ff097431 */ /* 0x000fd800000001ff */
[----:B------:R-:W-:Y:S01]  /*0ff0*/  @P1 VIADD R24, R24, 0x1 ;  /* 0x0000000118181836 */ /* 0x000fe20000000000 */
[----:B------:R-:W-:-:S04]  /*1000*/  @!P2 LOP3.LUT R24, RZ, R10, RZ, 0x33, !PT ;  /* 0x0000000aff18a212 */ /* 0x000fc800078e33ff */
[----:B------:R-:W-:-:S05]  /*1010*/  IADD3 R13, PT, PT, -R24, RZ, RZ ;  /* 0x000000ff180d7210 */ /* 0x000fca0007ffe1ff */
[----:B------:R-:W-:Y:S01]  /*1020*/  IMAD R0, R10, R13, R14 ;  /* 0x0000000d0a007224 */ /* 0x000fe200078e020e */
[----:B------:R-:W-:Y:S06]  /*1030*/  BRA `(.L_x_55) ;  /* 0x00000000003c7947 */ /* 0x000fec0003800000 */
.L_x_54:
[----:B------:R-:W-:Y:S01]  /*1040*/  MOV R18, R14 ;  /* 0x0000000e00127202 */ /* 0x000fe20000000f00 */
[----:B------:R-:W-:Y:S01]  /*1050*/  IMAD.MOV.U32 R19, RZ, RZ, R10 ;  /* 0x000000ffff137224 */ /* 0x000fe200078e000a */
[----:B------:R-:W-:Y:S02]  /*1060*/  MOV R21, R15 ;  /* 0x0000000f00157202 */ /* 0x000fe40000000f00 */
[----:B------:R-:W-:Y:S02]  /*1070*/  MOV R9, R11 ;  /* 0x0000000b00097202 */ /* 0x000fe40000000f00 */
[----:B------:R-:W-:-:S07]  /*1080*/  MOV R0, 0x10a0 ;  /* 0x000010a000007802 */ /* 0x000fce0000000f00 */
[----:B------:R-:W-:Y:S05]  /*1090*/  CALL.REL.NOINC `($__internal_2_$__cuda_sm20_div_u64) ;  /* 0x00000004003c7944 */ /* 0x000fea0003c00000 */
[----:B------:R-:W-:Y:S01]  /*10a0*/  IADD3 R17, P0, PT, RZ, -R24, RZ ;  /* 0x80000018ff117210 */ /* 0x000fe20007f1e0ff */
[----:B------:R-:W-:Y:S01]  /*10b0*/  IMAD.MOV.U32 R12, RZ, RZ, R14 ;  /* 0x000000ffff0c7224 */ /* 0x000fe200078e000e */
[----:B------:R-:W-:Y:S02]  /*10c0*/  MOV R13, R15 ;  /* 0x0000000f000d7202 */ /* 0x000fe40000000f00 */
[----:B------:R-:W-:Y:S01]  /*10d0*/  IADD3.X R9, PT, PT, RZ, ~R25, RZ, P0, !PT ;  /* 0x80000019ff097210 */ /* 0x000fe200007fe4ff */
[----:B------:R-:W-:-:S04]  /*10e0*/  IMAD.WIDE.U32 R12, R10, R17, R12 ;  /* 0x000000110a0c7225 */ /* 0x000fc800078e000c */
[----:B------:R-:W-:Y:S01]  /*10f0*/  IMAD R9, R9, R10, RZ ;  /* 0x0000000a09097224 */ /* 0x000fe200078e02ff */
[----:B------:R-:W-:-:S03]  /*1100*/  MOV R0, R12 ;  /* 0x0000000c00007202 */ /* 0x000fc60000000f00 */
[----:B------:R-:W-:-:S04]  /*1110*/  IMAD R9, R11, R17, R9 ;  /* 0x000000110b097224 */ /* 0x000fc800078e0209 */
[----:B------:R-:W-:-:S07]  /*1120*/  IMAD.IADD R9, R13, 0x1, R9 ;  /* 0x000000010d097824 */ /* 0x000fce00078e0209 */
.L_x_55:
[----:B------:R-:W-:Y:S05]  /*1130*/  BSYNC.RECONVERGENT B1 ;  /* 0x0000000000017941 */ /* 0x000fea0003800200 */
.L_x_53:
[----:B------:R-:W0:Y:S02]  /*1140*/  LDC.64 R26, c[0x0][0x3e8] ;  /* 0x0000fa00ff1a7b82 */ /* 0x000e240000000a00 */
[----:B0-----:R-:W2:Y:S04]  /*1150*/  LDG.E.64 R12, desc[UR10][R26.64] ;  /* 0x0000000a1a0c7981 */ /* 0x001ea8000c1e1b00 */
[----:B------:R-:W3:Y:S04]  /*1160*/  LDG.E.64 R16, desc[UR10][R26.64+0x8] ;  /* 0x0000080a1a107981 */ /* 0x000ee8000c1e1b00 */
[----:B------:R-:W4:Y:S04]  /*1170*/  LDG.E.64 R18, desc[UR10][R26.64+0x10] ;  /* 0x0000100a1a127981 */ /* 0x000f28000c1e1b00 */
[----:B------:R-:W5:Y:S01]  /*1180*/  LDG.E.64 R20, desc[UR10][R26.64+0x18] ;  /* 0x0000180a1a147981 */ /* 0x000f62000c1e1b00 */
[----:B--2---:R-:W-:-:S04]  /*1190*/  IMAD R13, R13, R14, RZ ;  /* 0x0000000e0d0d7224 */ /* 0x004fc800078e02ff */
[C---:B------:R-:W-:Y:S02]  /*11a0*/  IMAD R15, R12.reuse, R15, R13 ;  /* 0x0000000f0c0f7224 */ /* 0x040fe400078e020d */
[----:B------:R-:W-:-:S04]  /*11b0*/  IMAD.WIDE.U32 R12, R12, R14, RZ ;  /* 0x0000000e0c0c7225 */ /* 0x000fc800078e00ff */
[----:B----4-:R-:W-:Y:S01]  /*11c0*/  IMAD R14, R19, R6, RZ ;  /* 0x00000006130e7224 */ /* 0x010fe200078e02ff */
[----:B------:R-:W-:Y:S01]  /*11d0*/  IADD3 R13, PT, PT, R13, R15, RZ ;  /* 0x0000000f0d0d7210 */ /* 0x000fe20007ffe0ff */
[----:B---3--:R-:W-:-:S04]  /*11e0*/  IMAD R15, R17, R23, RZ ;  /* 0x00000017110f7224 */ /* 0x008fc800078e02ff */
[C---:B------:R-:W-:Y:S02]  /*11f0*/  IMAD R15, R16.reuse, R8, R15 ;  /* 0x00000008100f7224 */ /* 0x040fe400078e020f */
[----:B------:R-:W-:-:S05]  /*1200*/  IMAD.WIDE.U32 R12, R16, R23, R12 ;  /* 0x00000017100c7225 */ /* 0x000fca00078e000c */
[----:B------:R-:W-:Y:S01]  /*1210*/  IADD3 R13, PT, PT, R13, R15, RZ ;  /* 0x0000000f0d0d7210 */ /* 0x000fe20007ffe0ff */
[C---:B------:R-:W-:Y:S02]  /*1220*/  IMAD R15, R18.reuse, R7, R14 ;  /* 0x00000007120f7224 */ /* 0x040fe400078e020e */
[----:B-----5:R-:W-:Y:S02]  /*1230*/  IMAD R14, R21, R4, RZ ;  /* 0x00000004150e7224 */ /* 0x020fe400078e02ff */
[----:B------:R-:W-:-:S04]  /*1240*/  IMAD.WIDE.U32 R12, R18, R6, R12 ;  /* 0x00000006120c7225 */ /* 0x000fc800078e000c */
[----:B------:R-:W-:Y:S02]  /*1250*/  IMAD.IADD R13, R13, 0x1, R15 ;  /* 0x000000010d0d7824 */ /* 0x000fe400078e020f */
[C---:B------:R-:W-:Y:S02]  /*1260*/  IMAD R15, R20.reuse, R5, R14 ;  /* 0x00000005140f7224 */ /* 0x040fe400078e020e */
[----:B------:R-:W-:-:S05]  /*1270*/  IMAD.WIDE.U32 R20, R20, R4, R12 ;  /* 0x0000000414147225 */ /* 0x000fca00078e000c */
[----:B------:R-:W-:Y:S02]  /*1280*/  IADD3 R13, PT, PT, R21, R15, RZ ;  /* 0x0000000f150d7210 */ /* 0x000fe40007ffe0ff */
[----:B------:R-:W-:-:S04]  /*1290*/  LEA R12, P0, R20, UR18, 0x3 ;  /* 0x00000012140c7c11 */ /* 0x000fc8000f8018ff */
[----:B------:R-:W-:-:S06]  /*12a0*/  LEA.HI.X R13, R20, UR19, R13, 0x3, P0 ;  /* 0x00000013140d7c11 */ /* 0x000fcc00080f1c0d */
[----:B------:R-:W2:Y:S01]  /*12b0*/  LDG.E.64 R12, desc[UR10][R12.64] ;  /* 0x0000000a0c0c7981 */ /* 0x000ea2000c1e1b00 */
[----:B------:R-:W-:Y:S01]  /*12c0*/  IMAD R17, R11, UR12, RZ ;  /* 0x0000000c0b117c24 */ /* 0x000fe2000f8e02ff */
[----:B------:R-:W-:Y:S01]  /*12d0*/  MOV R14, R0 ;  /* 0x00000000000e7202 */ /* 0x000fe20000000f00 */
[----:B------:R-:W-:Y:S01]  /*12e0*/  IMAD.MOV.U32 R15, RZ, RZ, R9 ;  /* 0x000000ffff0f7224 */ /* 0x000fe200078e0009 */
[----:B------:R-:W-:Y:S01]  /*12f0*/  UIMAD UR5, UR13, UR14, URZ ;  /* 0x0000000e0d0572a4 */ /* 0x000fe2000f8e02ff */
[----:B------:R-:W-:Y:S01]  /*1300*/  IMAD R0, R8, R10, RZ ;  /* 0x0000000a08007224 */ /* 0x000fe200078e02ff */
[----:B------:R-:W-:Y:S02]  /*1310*/  UIMAD.WIDE.U32 UR6, UR12, UR14, URZ ;  /* 0x0000000e0c0672a5 */ /* 0x000fe4000f8e00ff */
[C---:B------:R-:W-:Y:S01]  /*1320*/  IMAD.WIDE.U32 R8, R10.reuse, UR12, RZ ;  /* 0x0000000c0a087c25 */ /* 0x040fe2000f8e00ff */
[----:B------:R-:W-:Y:S02]  /*1330*/  UIMAD UR5, UR12, UR15, UR5 ;  /* 0x0000000f0c0572a4 */ /* 0x000fe4000f8e0205 */
[----:B------:R-:W-:Y:S01]  /*1340*/  UIMAD.WIDE.U32 UR8, UR6, UR26, URZ ;  /* 0x0000001a060872a5 */ /* 0x000fe2000f8e00ff */
[C---:B------:R-:W-:Y:S01]  /*1350*/  IMAD R17, R10.reuse, UR13, R17 ;  /* 0x0000000d0a117c24 */ /* 0x040fe2000f8e0211 */
[----:B------:R-:W-:Y:S01]  /*1360*/  UIADD3 UR5, UPT, UPT, UR7, UR5, URZ ;  /* 0x0000000507057290 */ /* 0x000fe2000fffe0ff */
[----:B------:R-:W-:-:S03]  /*1370*/  IMAD.WIDE.U32 R14, R10, R23, R14 ;  /* 0x000000170a0e7225 */ /* 0x000fc600078e000e */
[----:B------:R-:W-:Y:S01]  /*1380*/  IADD3 R9, PT, PT, R9, R17, RZ ;  /* 0x0000001109097210 */ /* 0x000fe20007ffe0ff */
[----:B------:R-:W-:Y:S01]  /*1390*/  IMAD R23, R11, R23, R0 ;  /* 0x000000170b177224 */ /* 0x000fe200078e0200 */
[----:B------:R-:W-:Y:S01]  /*13a0*/  UIMAD UR5, UR5, UR26, URZ ;  /* 0x0000001a050572a4 */ /* 0x000fe2000f8e02ff */
[----:B------:R-:W-:Y:S02]  /*13b0*/  IMAD.IADD R18, R3, 0x1, R2 ;  /* 0x0000000103127824 */ /* 0x000fe400078e0202 */
[----:B------:R-:W-:Y:S01]  /*13c0*/  IMAD R9, R9, R24, RZ ;  /* 0x0000001809097224 */ /* 0x000fe200078e02ff */
[----:B------:R-:W-:Y:S01]  /*13d0*/  IADD3 R15, PT, PT, R15, R23, RZ ;  /* 0x000000170f0f7210 */ /* 0x000fe20007ffe0ff */
[----:B------:R-:W-:Y:S01]  /*13e0*/  UIMAD UR5, UR6, UR27, UR5 ;  /* 0x0000001b060572a4 */ /* 0x000fe2000f8e0205 */
[----:B------:R-:W-:Y:S01]  /*13f0*/  MOV R2, R18 ;  /* 0x0000001200027202 */ /* 0x000fe20000000f00 */
[-C--:B------:R-:W-:Y:S01]  /*1400*/  IMAD R9, R25, R8.reuse, R9 ;  /* 0x0000000819097224 */ /* 0x080fe200078e0209 */
[----:B------:R-:W-:Y:S01]  /*1410*/  UIMAD.WIDE.U32 UR6, UR8, UR26, URZ ;  /* 0x0000001a080672a5 */ /* 0x000fe2000f8e00ff */
[----:B------:R-:W-:Y:S01]  /*1420*/  IMAD.WIDE.U32 R14, R24, R8, R14 ;  /* 0x00000008180e7225 */ /* 0x000fe200078e000e */
[----:B------:R-:W-:-:S03]  /*1430*/  UIADD3 UR5, UPT, UPT, UR9, UR5, URZ ;  /* 0x0000000509057290 */ /* 0x000fc6000fffe0ff */
[----:B------:R-:W-:Y:S01]  /*1440*/  IMAD.IADD R0, R15, 0x1, R9 ;  /* 0x000000010f007824 */ /* 0x000fe200078e0209 */
[----:B------:R-:W-:Y:S02]  /*1450*/  UIMAD UR5, UR5, UR26, URZ ;  /* 0x0000001a050572a4 */ /* 0x000fe4000f8e02ff */
[----:B------:R-:W-:Y:S02]  /*1460*/  IMAD.WIDE.U32 R6, R14, UR26, R6 ;  /* 0x0000001a0e067c25 */ /* 0x000fe4000f8e0006 */
[----:B------:R-:W-:Y:S02]  /*1470*/  UIMAD UR5, UR8, UR27, UR5 ;  /* 0x0000001b080572a4 */ /* 0x000fe4000f8e0205 */
[----:B------:R-:W-:Y:S02]  /*1480*/  IMAD R9, R0, UR26, RZ ;  /* 0x0000001a00097c24 */ /* 0x000fe4000f8e02ff */
[----:B------:R-:W-:Y:S01]  /*1490*/  IMAD.WIDE.U32 R4, R6, UR26, R4 ;  /* 0x0000001a06047c25 */ /* 0x000fe2000f8e0004 */
[----:B------:R-:W-:-:S03]  /*14a0*/  UIADD3 UR5, UPT, UPT, UR7, UR5, URZ ;  /* 0x0000000507057290 */ /* 0x000fc6000fffe0ff */
[----:B------:R-:W-:-:S05]  /*14b0*/  IMAD R9, R14, UR27, R9 ;  /* 0x0000001b0e097c24 */ /* 0x000fca000f8e0209 */
[----:B------:R-:W-:-:S05]  /*14c0*/  IADD3 R0, PT, PT, R7, R9, RZ ;  /* 0x0000000907007210 */ /* 0x000fca0007ffe0ff */
[----:B------:R-:W-:Y:S01]  /*14d0*/  IMAD R7, R0, UR26, RZ ;  /* 0x0000001a00077c24 */ /* 0x000fe2000f8e02ff */
[----:B------:R-:W-:-:S03]  /*14e0*/  MOV R0, UR5 ;  /* 0x0000000500007c02 */ /* 0x000fc60008000f00 */
[----:B------:R-:W-:Y:S01]  /*14f0*/  IMAD R7, R6, UR27, R7 ;  /* 0x0000001b06077c24 */ /* 0x000fe2000f8e0207 */
[----:B------:R-:W-:-:S04]  /*1500*/  LEA R6, P0, R4, UR16, 0x3 ;  /* 0x0000001004067c11 */ /* 0x000fc8000f8018ff */
[----:B------:R-:W-:-:S04]  /*1510*/  IADD3 R5, PT, PT, R5, R7, RZ ;  /* 0x0000000705057210 */ /* 0x000fc80007ffe0ff */
[----:B------:R-:W-:Y:S02]  /*1520*/  LEA.HI.X R7, R4, UR17, R5, 0x3, P0 ;  /* 0x0000001104077c11 */ /* 0x000fe400080f1c05 */
[----:B------:R-:W-:-:S04]  /*1530*/  ISETP.LT.U32.AND P0, PT, R18, UR6, PT ;  /* 0x0000000612007c0c */ /* 0x000fc8000bf01070 */
[----:B------:R-:W-:Y:S01]  /*1540*/  ISETP.GT.U32.AND.EX P0, PT, R0, RZ, PT, P0 ;  /* 0x000000ff0000720c */ /* 0x000fe20003f04100 */
[----:B--2---:R1:W-:-:S12]  /*1550*/  STG.E.64 desc[UR10][R6.64], R12 ;  /* 0x0000000c06007986 */ /* 0x0043d8000c101b0a */
[----:B------:R-:W-:Y:S05]  /*1560*/  @P0 BRA `(.L_x_56) ;  /* 0xffffffec00d00947 */ /* 0x000fea000383ffff */
[----:B------:R-:W-:Y:S05]  /*1570*/  BSYNC.RECONVERGENT B0 ;  /* 0x0000000000007941 */ /* 0x000fea0003800200 */
.L_x_41:
[----:B------:R-:W-:Y:S05]  /*1580*/  EXIT ;  /* 0x000000000000794d */ /* 0x000fea0003800000 */
        .weak           $__internal_2_$__cuda_sm20_div_u64
        .type           $__internal_2_$__cuda_sm20_div_u64,@function
        .size           $__internal_2_$__cuda_sm20_div_u64,($__internal_3_$__cuda_sm20_rem_u64 - $__internal_2_$__cuda_sm20_div_u64)
$__internal_2_$__cuda_sm20_div_u64:
[----:B------:R-:W-:Y:S01]  /*1590*/  IMAD.MOV.U32 R24, RZ, RZ, R19 ;  /* 0x000000ffff187224 */ /* 0x000fe200078e0013 */
[----:B------:R-:W-:-:S04]  /*15a0*/  MOV R25, R9 ;  /* 0x0000000900197202 */ /* 0x000fc80000000f00 */
[----:B------:R-:W0:Y:S08]  /*15b0*/  I2F.U64.RP R20, R24 ;  /* 0x0000001800147312 */ /* 0x000e300000309000 */
[----:B0-----:R-:W0:Y:S02]  /*15c0*/  MUFU.RCP R20, R20 ;  /* 0x0000001400147308 */ /* 0x001e240000001000 */
[----:B0-----:R-:W-:-:S06]  /*15d0*/  IADD3 R13, PT, PT, R20, 0x1ffffffe, RZ ;  /* 0x1ffffffe140d7810 */ /* 0x001fcc0007ffe0ff */
[----:B------:R-:W0:Y:S02]  /*15e0*/  F2I.U64.TRUNC R12, R13 ;  /* 0x0000000d000c7311 */ /* 0x000e24000020d800 */
[----:B0-----:R-:W-:-:S04]  /*15f0*/  IMAD.WIDE.U32 R16, R12, R19, RZ ;  /* 0x000000130c107225 */ /* 0x001fc800078e00ff */
[----:B------:R-:W-:Y:S01]  /*1600*/  IMAD R17, R12, R9, R17 ;  /* 0x000000090c117224 */ /* 0x000fe200078e0211 */
[----:B------:R-:W-:-:S03]  /*1610*/  IADD3 R27, P0, PT, RZ, -R16, RZ ;  /* 0x80000010ff1b7210 */ /* 0x000fc60007f1e0ff */
[----:B------:R-:W-:Y:S02]  /*1620*/  IMAD R17, R13, R19, R17 ;  /* 0x000000130d117224 */ /* 0x000fe400078e0211 */
[----:B------:R-:W-:-:S04]  /*1630*/  IMAD.HI.U32 R16, R12, R27, RZ ;  /* 0x0000001b0c107227 */ /* 0x000fc800078e00ff */
[----:B------:R-:W-:Y:S01]  /*1640*/  IMAD.X R29, RZ, RZ, ~R17, P0 ;  /* 0x000000ffff1d7224 */ /* 0x000fe200000e0e11 */
[----:B------:R-:W-:-:S03]  /*1650*/  MOV R17, R12 ;  /* 0x0000000c00117202 */ /* 0x000fc60000000f00 */
[----:B------:R-:W-:-:S04]  /*1660*/  IMAD.WIDE.U32 R16, P0, R12, R29, R16 ;  /* 0x0000001d0c107225 */ /* 0x000fc80007800010 */
[C---:B------:R-:W-:Y:S02]  /*1670*/  IMAD R12, R13.reuse, R29, RZ ;  /* 0x0000001d0d0c7224 */ /* 0x040fe400078e02ff */
[----:B------:R-:W-:-:S04]  /*1680*/  IMAD.HI.U32 R17, P1, R13, R27, R16 ;  /* 0x0000001b0d117227 */ /* 0x000fc80007820010 */
[----:B------:R-:W-:Y:S01]  /*1690*/  IMAD.HI.U32 R29, R13, R29, RZ ;  /* 0x0000001d0d1d7227 */ /* 0x000fe200078e00ff */
[----:B------:R-:W-:-:S04]  /*16a0*/  IADD3 R17, P2, PT, R12, R17, RZ ;  /* 0x000000110c117210 */ /* 0x000fc80007f5e0ff */
[----:B------:R-:W-:Y:S01]  /*16b0*/  IADD3.X R20, PT, PT, R29, R13, RZ, P0, !PT ;  /* 0x0000000d1d147210 */ /* 0x000fe200007fe4ff */
[----:B------:R-:W-:-:S03]  /*16c0*/  IMAD.WIDE.U32 R12, R17, R19, RZ ;  /* 0x00000013110c7225 */ /* 0x000fc600078e00ff */
[----:B------:R-:W-:Y:S01]  /*16d0*/  IADD3.X R20, PT, PT, RZ, RZ, R20, P2, P1 ;  /* 0x000000ffff147210 */ /* 0x000fe200017e2414 */
[----:B------:R-:W-:Y:S01]  /*16e0*/  IMAD R13, R17, R9, R13 ;  /* 0x00000009110d7224 */ /* 0x000fe200078e020d */
[----:B------:R-:W-:-:S03]  /*16f0*/  IADD3 R25, P0, PT, RZ, -R12, RZ ;  /* 0x8000000cff197210 */ /* 0x000fc60007f1e0ff */
[----:B------:R-:W-:Y:S02]  /*1700*/  IMAD R13, R20, R19, R13 ;  /* 0x00000013140d7224 */ /* 0x000fe400078e020d */
[----:B------:R-:W-:-:S04]  /*1710*/  IMAD.HI.U32 R16, R17, R25, RZ ;  /* 0x0000001911107227 */ /* 0x000fc800078e00ff */
[----:B------:R-:W-:-:S04]  /*1720*/  IMAD.X R13, RZ, RZ, ~R13, P0 ;  /* 0x000000ffff0d7224 */ /* 0x000fc800000e0e0d */
[----:B------:R-:W-:-:S04]  /*1730*/  IMAD.WIDE.U32 R16, P0, R17, R13, R16 ;  /* 0x0000000d11107225 */ /* 0x000fc80007800010 */
[C---:B------:R-:W-:Y:S02]  /*1740*/  IMAD R12, R20.reuse, R13, RZ ;  /* 0x0000000d140c7224 */ /* 0x040fe400078e02ff */
[----:B------:R-:W-:-:S04]  /*1750*/  IMAD.HI.U32 R17, P1, R20, R25, R16 ;  /* 0x0000001914117227 */ /* 0x000fc80007820010 */
[----:B------:R-:W-:Y:S01]  /*1760*/  IMAD.HI.U32 R13, R20, R13, RZ ;  /* 0x0000000d140d7227 */ /* 0x000fe200078e00ff */
[----:B------:R-:W-:-:S04]  /*1770*/  IADD3 R17, P2, PT, R12, R17, RZ ;  /* 0x000000110c117210 */ /* 0x000fc80007f5e0ff */
[----:B------:R-:W-:Y:S01]  /*1780*/  IADD3.X R16, PT, PT, R13, R20, RZ, P0, !PT ;  /* 0x000000140d107210 */ /* 0x000fe200007fe4ff */
[----:B------:R-:W-:Y:S02]  /*1790*/  HFMA2 R13, -RZ, RZ, 0, 0 ;  /* 0x00000000ff0d7431 */ /* 0x000fe400000001ff */
[----:B------:R-:W-:Y:S01]  /*17a0*/  IMAD.HI.U32 R12, R17, R18, RZ ;  /* 0x00000012110c7227 */ /* 0x000fe200078e00ff */
[----:B------:R-:W-:-:S03]  /*17b0*/  IADD3.X R16, PT, PT, RZ, RZ, R16, P2, P1 ;  /* 0x000000ffff107210 */ /* 0x000fc600017e2410 */
        /* <DEDUP_REMOVED lines=12> */
[----:B------:R-:W-:Y:S02]  /*1880*/  IADD3 R25, P2, PT, -R19, R12, RZ ;  /* 0x0000000c13197210 */ /* 0x000fe40007f5e1ff */
[----:B------:R-:W-:Y:S02]  /*1890*/  IADD3.X R22, PT, PT, ~R22, R21, RZ, P1, !PT ;  /* 0x0000001516167210 */ /* 0x000fe40000ffe5ff */
[----:B------:R-:W-:Y:S02]  /*18a0*/  IADD3 R21, P1, PT, R20, 0x1, RZ ;  /* 0x0000000114157810 */ /* 0x000fe40007f3e0ff */
[C---:B------:R-:W-:Y:S01]  /*18b0*/  ISETP.GE.U32.AND.EX P0, PT, R22.reuse, R9, PT, P0 ;  /* 0x000000091600720c */ /* 0x040fe20003f06100 */
[----:B------:R-:W-:Y:S01]  /*18c0*/  IMAD.X R17, R22, 0x1, ~R9, P2 ;  /* 0x0000000116117824 */ /* 0x000fe200010e0e09 */
[----:B------:R-:W-:-:S02]  /*18d0*/  IADD3.X R13, PT, PT, RZ, R16, RZ, P1, !PT ;  /* 0x00000010ff0d7210 */ /* 0x000fc40000ffe4ff */
[----:B------:R-:W-:Y:S02]  /*18e0*/  SEL R12, R25, R12, P0 ;  /* 0x0000000c190c7207 */ /* 0x000fe40000000000 */
[----:B------:R-:W-:Y:S02]  /*18f0*/  SEL R20, R21, R20, P0 ;  /* 0x0000001415147207 */ /* 0x000fe40000000000 */
[----:B------:R-:W-:Y:S02]  /*1900*/  SEL R22, R17, R22, P0 ;  /* 0x0000001611167207 */ /* 0x000fe40000000000 */
[----:B------:R-:W-:Y:S02]  /*1910*/  SEL R16, R13, R16, P0 ;  /* 0x000000100d107207 */ /* 0x000fe40000000000 */
[----:B------:R-:W-:Y:S01]  /*1920*/  ISETP.GE.U32.AND P0, PT, R12, R19, PT ;  /* 0x000000130c00720c */ /* 0x000fe20003f06070 */
[----:B------:R-:W-:Y:S01]  /*1930*/  IMAD.MOV.U32 R12, RZ, RZ, R0 ;  /* 0x000000ffff0c7224 */ /* 0x000fe200078e0000 */
[----:B------:R-:W-:-:S02]  /*1940*/  IADD3 R13, P2, PT, R20, 0x1, RZ ;  /* 0x00000001140d7810 */ /* 0x000fc40007f5e0ff */
[----:B------:R-:W-:Y:S02]  /*1950*/  ISETP.GE.U32.AND.EX P0, PT, R22, R9, PT, P0 ;  /* 0x000000091600720c */ /* 0x000fe40003f06100 */
[----:B------:R-:W-:Y:S02]  /*1960*/  ISETP.NE.U32.AND P1, PT, R19, RZ, PT ;  /* 0x000000ff1300720c */ /* 0x000fe40003f25070 */
[----:B------:R-:W-:Y:S02]  /*1970*/  IADD3.X R25, PT, PT, RZ, R16, RZ, P2, !PT ;  /* 0x00000010ff197210 */ /* 0x000fe400017fe4ff */
[----:B------:R-:W-:Y:S02]  /*1980*/  SEL R24, R13, R20, P0 ;  /* 0x000000140d187207 */ /* 0x000fe40000000000 */
[----:B------:R-:W-:Y:S02]  /*1990*/  MOV R13, 0x0 ;  /* 0x00000000000d7802 */ /* 0x000fe40000000f00 */
[----:B------:R-:W-:-:S02]  /*19a0*/  ISETP.NE.AND.EX P1, PT, R9, RZ, PT, P1 ;  /* 0x000000ff0900720c */ /* 0x000fc40003f25310 */
[----:B------:R-:W-:Y:S02]  /*19b0*/  SEL R25, R25, R16, P0 ;  /* 0x0000001019197207 */ /* 0x000fe40000000000 */
[----:B------:R-:W-:Y:S02]  /*19c0*/  SEL R24, R24, 0xffffffff, P1 ;  /* 0xffffffff18187807 */ /* 0x000fe40000800000 */
[----:B------:R-:W-:Y:S01]  /*19d0*/  SEL R25, R25, 0xffffffff, P1 ;  /* 0xffffffff19197807 */ /* 0x000fe20000800000 */
[----:B------:R-:W-:Y:S06]  /*19e0*/  RET.REL.NODEC R12 `(transpose_filters_f64) ;  /* 0xffffffe40c847950 */ /* 0x000fec0003c3ffff */
        .weak           $__internal_3_$__cuda_sm20_rem_u64
        .type           $__internal_3_$__cuda_sm20_rem_u64,@function
        .size           $__internal_3_$__cuda_sm20_rem_u64,(.L_x_480 - $__internal_3_$__cuda_sm20_rem_u64)
$__internal_3_$__cuda_sm20_rem_u64:
[----:B------:R-:W0:Y:S01]  /*19f0*/  LDCU.64 UR6, c[0x0][0x3b8] ;  /* 0x00007700ff0677ac */ /* 0x000e220008000a00 */
[----:B------:R-:W1:Y:S01]  /*1a00*/  LDC.64 R12, c[0x0][0x3b8] ;  /* 0x0000ee00ff0c7b82 */ /* 0x000e620000000a00 */
[----:B0-----:R-:W0:Y:S08]  /*1a10*/  I2F.U64.RP R19, UR6 ;  /* 0x0000000600137d12 */ /* 0x001e300008309000 */
[----:B0-----:R-:W0:Y:S02]  /*1a20*/  MUFU.RCP R19, R19 ;  /* 0x0000001300137308 */ /* 0x001e240000001000 */
[----:B0-----:R-:W-:-:S06]  /*1a30*/  IADD3 R14, PT, PT, R19, 0x1ffffffe, RZ ;  /* 0x1ffffffe130e7810 */ /* 0x001fcc0007ffe0ff */
[----:B------:R-:W1:Y:S02]  /*1a40*/  F2I.U64.TRUNC R14, R14 ;  /* 0x0000000e000e7311 */ /* 0x000e64000020d800 */
[----:B-1----:R-:W-:-:S04]  /*1a50*/  IMAD.WIDE.U32 R16, R14, R12, RZ ;  /* 0x0000000c0e107225 */ /* 0x002fc800078e00ff */
[----:B------:R-:W-:Y:S01]  /*1a60*/  IMAD R17, R14, R13, R17 ;  /* 0x0000000d0e117224 */ /* 0x000fe200078e0211 */
[----:B------:R-:W-:-:S03]  /*1a70*/  IADD3 R21, P0, PT, RZ, -R16, RZ ;  /* 0x80000010ff157210 */ /* 0x000fc60007f1e0ff */
[----:B------:R-:W-:Y:S02]  /*1a80*/  IMAD R17, R15, R12, R17 ;  /* 0x0000000c0f117224 */ /* 0x000fe400078e0211 */
[----:B------:R-:W-:-:S04]  /*1a90*/  IMAD.HI.U32 R16, R14, R21, RZ ;  /* 0x000000150e107227 */ /* 0x000fc800078e00ff */
[----:B------:R-:W-:Y:S01]  /*1aa0*/  IMAD.X R25, RZ, RZ, ~R17, P0 ;  /* 0x000000ffff197224 */ /* 0x000fe200000e0e11 */
[----:B------:R-:W-:-:S03]  /*1ab0*/  MOV R17, R14 ;  /* 0x0000000e00117202 */ /* 0x000fc60000000f00 */
[-C--:B------:R-:W-:Y:S02]  /*1ac0*/  IMAD R27, R15, R25.reuse, RZ ;  /* 0x000000190f1b7224 */ /* 0x080fe400078e02ff */
[----:B------:R-:W-:-:S04]  /*1ad0*/  IMAD.WIDE.U32 R16, P0, R14, R25, R16 ;  /* 0x000000190e107225 */ /* 0x000fc80007800010 */
[----:B------:R-:W-:-:S04]  /*1ae0*/  IMAD.HI.U32 R19, R15, R25, RZ ;  /* 0x000000190f137227 */ /* 0x000fc800078e00ff */
[----:B------:R-:W-:Y:S01]  /*1af0*/  IMAD.HI.U32 R16, P1, R15, R21, R16 ;  /* 0x000000150f107227 */ /* 0x000fe20007820010 */
[----:B------:R-:W-:-:S04]  /*1b00*/  IADD3.X R19, PT, PT, R19, R15, RZ, P0, !PT ;  /* 0x0000000f13137210 */ /* 0x000fc800007fe4ff */
[----:B------:R-:W-:-:S04]  /*1b10*/  IADD3 R17, P2, PT, R27, R16, RZ ;  /* 0x000000101b117210 */ /* 0x000fc80007f5e0ff */
[----:B------:R-:W-:Y:S01]  /*1b20*/  IADD3.X R19, PT, PT, RZ, RZ, R19, P2, P1 ;  /* 0x000000ffff137210 */ /* 0x000fe200017e2413 */
[----:B------:R-:W-:-:S04]  /*1b30*/  IMAD.WIDE.U32 R14, R17, R12, RZ ;  /* 0x0000000c110e7225 */ /* 0x000fc800078e00ff */
[----:B------:R-:W-:Y:S01]  /*1b40*/  IMAD R15, R17, R13, R15 ;  /* 0x0000000d110f7224 */ /* 0x000fe200078e020f */
[----:B------:R-:W-:-:S03]  /*1b50*/  IADD3 R21, P0, PT, RZ, -R14, RZ ;  /* 0x8000000eff157210 */ /* 0x000fc60007f1e0ff */
[----:B------:R-:W-:Y:S02]  /*1b60*/  IMAD R15, R19, R12, R15 ;  /* 0x0000000c130f7224 */ /* 0x000fe400078e020f */
[----:B------:R-:W-:-:S04]  /*1b70*/  IMAD.HI.U32 R16, R17, R21, RZ ;  /* 0x0000001511107227 */ /* 0x000fc800078e00ff */
[----:B------:R-:W-:Y:S02]  /*1b80*/  IMAD.X R14, RZ, RZ, ~R15, P0 ;  /* 0x000000ffff0e7224 */ /* 0x000fe400000e0e0f */
[----:B------:R-:W-:Y:S02]  /*1b90*/  HFMA2 R15, -RZ, RZ, 0, 0 ;  /* 0x00000000ff0f7431 */ /* 0x000fe400000001ff */
[----:B------:R-:W-:-:S04]  /*1ba0*/  IMAD.WIDE.U32 R16, P0, R17, R14, R16 ;  /* 0x0000000e11107225 */ /* 0x000fc80007800010 */
[C---:B------:R-:W-:Y:S02]  /*1bb0*/  IMAD R20, R19.reuse, R14, RZ ;  /* 0x0000000e13147224 */ /* 0x040fe400078e02ff */
[----:B------:R-:W-:-:S04]  /*1bc0*/  IMAD.HI.U32 R17, P1, R19, R21, R16 ;  /* 0x0000001513117227 */ /* 0x000fc80007820010 */
[----:B------:R-:W-:Y:S01]  /*1bd0*/  IMAD.HI.U32 R14, R19, R14, RZ ;  /* 0x0000000e130e7227 */ /* 0x000fe200078e00ff */
[----:B------:R-:W-:-:S04]  /*1be0*/  IADD3 R17, P2, PT, R20, R17, RZ ;  /* 0x0000001114117210 */ /* 0x000fc80007f5e0ff */
[----:B------:R-:W-:Y:S01]  /*1bf0*/  IADD3.X R19, PT, PT, R14, R19, RZ, P0, !PT ;  /* 0x000000130e137210 */ /* 0x000fe200007fe4ff */
        /* <DEDUP_REMOVED lines=13> */
[CC--:B------:R-:W-:Y:S02]  /*1cd0*/  ISETP.GE.U32.AND P0, PT, R15.reuse, R12.reuse, PT ;  /* 0x0000000c0f00720c */ /* 0x0c0fe40003f06070 */
[----:B------:R-:W-:Y:S02]  /*1ce0*/  MOV R19, 0x0 ;  /* 0x0000000000137802 */ /* 0x000fe40000000f00 */
[----:B------:R-:W-:Y:S02]  /*1cf0*/  IADD3.X R14, PT, PT, ~R0, R9, RZ, P1, !PT ;  /* 0x00000009000e7210 */ /* 0x000fe40000ffe5ff */
[----:B------:R-:W-:Y:S02]  /*1d00*/  IADD3 R9, P1, PT, R15, -R12, RZ ;  /* 0x8000000c0f097210 */ /* 0x000fe40007f3e0ff */
[----:B------:R-:W-:-:S03]  /*1d10*/  ISETP.GE.U32.AND.EX P0, PT, R14, R13, PT, P0 ;  /* 0x0000000d0e00720c */ /* 0x000fc60003f06100 */
[----:B------:R-:W-:Y:S01]  /*1d20*/  IMAD.X R0, R14, 0x1, ~R13, P1 ;  /* 0x000000010e007824 */ /* 0x000fe200008e0e0d */
[----:B------:R-:W-:Y:S02]  /*1d30*/  SEL R9, R9, R15, P0 ;  /* 0x0000000f09097207 */ /* 0x000fe40000000000 */
[----:B------:R-:W-:Y:S02]  /*1d40*/  ISETP.NE.U32.AND P1, PT, R12, RZ, PT ;  /* 0x000000ff0c00720c */ /* 0x000fe40003f25070 */
[----:B------:R-:W-:Y:S02]  /*1d50*/  SEL R0, R0, R14, P0 ;  /* 0x0000000e00007207 */ /* 0x000fe40000000000 */
[CC--:B------:R-:W-:Y:S02]  /*1d60*/  ISETP.GE.U32.AND P0, PT, R9.reuse, R12.reuse, PT ;  /* 0x0000000c0900720c */ /* 0x0c0fe40003f06070 */
[----:B------:R-:W-:Y:S02]  /*1d70*/  IADD3 R14, P2, PT, R9, -R12, RZ ;  /* 0x8000000c090e7210 */ /* 0x000fe40007f5e0ff */
[----:B------:R-:W-:-:S02]  /*1d80*/  ISETP.GE.U32.AND.EX P0, PT, R0, R13, PT, P0 ;  /* 0x0000000d0000720c */ /* 0x000fc40003f06100 */
[----:B------:R-:W-:Y:S02]  /*1d90*/  IADD3.X R15, PT, PT, R0, ~R13, RZ, P2, !PT ;  /* 0x8000000d000f7210 */ /* 0x000fe400017fe4ff */
[----:B------:R-:W-:Y:S02]  /*1da0*/  ISETP.NE.AND.EX P1, PT, R13, RZ, PT, P1 ;  /* 0x000000ff0d00720c */ /* 0x000fe40003f25310 */
[----:B------:R-:W-:Y:S02]  /*1db0*/  SEL R14, R14, R9, P0 ;  /* 0x000000090e0e7207 */ /* 0x000fe40000000000 */
[----:B------:R-:W-:Y:S02]  /*1dc0*/  SEL R15, R15, R0, P0 ;  /* 0x000000000f0f7207 */ /* 0x000fe40000000000 */
[----:B------:R-:W-:Y:S02]  /*1dd0*/  SEL R14, R14, 0xffffffff, P1 ;  /* 0xffffffff0e0e7807 */ /* 0x000fe40000800000 */
[----:B------:R-:W-:Y:S01]  /*1de0*/  SEL R15, R15, 0xffffffff, P1 ;  /* 0xffffffff0f0f7807 */ /* 0x000fe20000800000 */
[----:B------:R-:W-:Y:S06]  /*1df0*/  RET.REL.NODEC R18 `(transpose_filters_f64) ;  /* 0xffffffe012807950 */ /* 0x000fec0003c3ffff */
.L_x_57:
        /* <DEDUP_REMOVED lines=16> */
.L_x_480:


//--------------------- .text.unfold_output_into_patches_f64 --------------------------
	.section	.text.unfold_output_into_patches_f64,"ax",@progbits
	.align	128
        .global         unfold_output_into_patches_f64
        .type           unfold_output_into_patches_f64,@function
        .size           unfold_output_into_patches_f64,(.L_x_482 - unfold_output_into_patches_f64)
        .other          unfold_output_into_patches_f64,@"STO_CUDA_ENTRY STV_DEFAULT"
unfold_output_into_patches_f64:
.text.unfold_output_into_patches_f64:
[----:B------:R-:W-:Y:S01]  /*0000*/  LDC R1, c[0x0][0x37c] ;  /* 0x0000df00ff017b82 */ /* 0x000fe20000000800 */
[----:B------:R-:W0:Y:S01]  /*0010*/  LDCU.64 UR8, c[0x0][0x3a8] ;  /* 0x00007500ff0877ac */ /* 0x000e220008000a00 */
[----:B------:R-:W1:Y:S01]  /*0020*/  S2R R0, SR_TID.X ;  /* 0x0000000000007919 */ /* 0x000e620000002100 */
[----:B------:R-:W0:Y:S01]  /*0030*/  LDCU.64 UR10, c[0x0][0x3b8] ;  /* 0x00007700ff0a77ac */ /* 0x000e220008000a00 */
[----:B------:R-:W2:Y:S01]  /*0040*/  LDCU.64 UR12, c[0x0][0x3c0] ;  /* 0x00007800ff0c77ac */ /* 0x000ea20008000a00 */
[----:B------:R-:W3:Y:S01]  /*0050*/  LDCU.64 UR14, c[0x0][0x3d0] ;  /* 0x00007a00ff0e77ac */ /* 0x000ee20008000a00 */
[----:B0-----:R-:W-:Y:S02]  /*0060*/  UIMAD UR6, UR9, UR10, URZ ;  /* 0x0000000a090672a4 */ /* 0x001fe4000f8e02ff */
[----:B------:R-:W-:Y:S02]  /*0070*/  UIMAD.WIDE.U32 UR4, UR8, UR10, URZ ;  /* 0x0000000a080472a5 */ /* 0x000fe4000f8e00ff */
[----:B------:R-:W-:Y:S01]  /*0080*/  UIMAD UR6, UR8, UR11, UR6 ;  /* 0x0000000b080672a4 */ /* 0x000fe2000f8e0206 */
[----:B------:R-:W1:Y:S01]  /*0090*/  S2UR UR8, SR_CTAID.X ;  /* 0x00000000000879c3 */ /* 0x000e620000002500 */
[----:B------:R-:W0:Y:S02]  /*00a0*/  LDCU UR9, c[0x0][0x360] ;  /* 0x00006c00ff0977ac */ /* 0x000e240008000800 */
[----:B------:R-:W-:-:S02]  /*00b0*/  UIADD3 UR5, UPT, UPT, UR5, UR6, URZ ;  /* 0x0000000605057290 */ /* 0x000fc4000fffe0ff */
[----:B--2---:R-:W-:-:S03]  /*00c0*/  UIMAD.WIDE.U32 UR6, UR4, UR12, URZ ;  /* 0x0000000c040672a5 */ /* 0x004fc6000f8e00ff */
[----:B------:R-:W1:Y:S01]  /*00d0*/  LDC R3, c[0x0][0x360] ;  /* 0x0000d800ff037b82 */ /* 0x000e620000000800 */
[----:B------:R-:W-:Y:S02]  /*00e0*/  UIMAD UR5, UR5, UR12, URZ ;  /* 0x0000000c050572a4 */ /* 0x000fe4000f8e02ff */
[----:B---3--:R-:W-:Y:S02]  /*00f0*/  UIMAD.WIDE.U32 UR10, UR6, UR14, URZ ;  /* 0x0000000e060a72a5 */ /* 0x008fe4000f8e00ff */
[----:B------:R-:W-:-:S04]  /*0100*/  UIMAD UR4, UR4, UR13, UR5 ;  /* 0x0000000d040472a4 */ /* 0x000fc8000f8e0205 */
[----:B------:R-:W-:-:S04]  /*0110*/  UIADD3 UR4, UPT, UPT, UR7, UR4, URZ ;  /* 0x0000000407047290 */ /* 0x000fc8000fffe0ff */
[----:B------:R-:W-:-:S04]  /*0120*/  UIMAD UR4, UR4, UR14, URZ ;  /* 0x0000000e040472a4 */ /* 0x000fc8000f8e02ff */
[----:B------:R-:W-:-:S04]  /*0130*/  UIMAD UR4, UR6, UR15, UR4 ;  /* 0x0000000f060472a4 */ /* 0x000fc8000f8e0204 */
[----:B------:R-:W-:Y:S01]  /*0140*/  UIADD3 UR4, UPT, UPT, UR11, UR4, URZ ;  /* 0x000000040b047290 */ /* 0x000fe2000fffe0ff */
[----:B-1----:R-:W-:-:S05]  /*0150*/  IMAD R0, R3, UR8, R0 ;  /* 0x0000000803007c24 */ /* 0x002fca000f8e0200 */
[----:B------:R-:W-:Y:S01]  /*0160*/  IMAD.U32 R2, RZ, RZ, UR4 ;  /* 0x00000004ff027e24 */ /* 0x000fe2000f8e00ff */
[----:B------:R-:W-:-:S04]  /*0170*/  ISETP.LT.U32.AND P0, PT, R0, UR10, PT ;  /* 0x0000000a00007c0c */ /* 0x000fc8000bf01070 */
[----:B------:R-:W-:-:S13]  /*0180*/  ISETP.GT.U32.AND.EX P0, PT, R2, RZ, PT, P0 ;  /* 0x000000ff0200720c */ /* 0x000fda0003f04100 */
[----:B0-----:R-:W-:Y:S05]  /*0190*/  @!P0 EXIT ;  /* 0x000000000000894d */ /* 0x001fea0003800000 */
[----:B------:R-:W0:Y:S01]  /*01a0*/  LDCU.64 UR6, c[0x0][0x380] ;  /* 0x00007000ff0677ac */ /* 0x000e220008000a00 */
[----:B------:R-:W-:Y:S02]  /*01b0*/  UIMAD UR4, UR13, UR14, URZ ;  /* 0x0000000e0d0472a4 */ /* 0x000fe4000f8e02ff */
[----:B------:R-:W-:Y:S02]  /*01c0*/  UIMAD.WIDE.U32 UR18, UR12, UR14, URZ ;  /* 0x0000000e0c1272a5 */ /* 0x000fe4000f8e00ff */
[----:B------:R-:W-:Y:S01]  /*01d0*/  UIMAD UR4, UR12, UR15, UR4 ;  /* 0x0000000f0c0472a4 */ /* 0x000fe2000f8e0204 */
[----:B0-----:R-:W-:-:S04]  /*01e0*/  ISETP.NE.U32.AND P0, PT, RZ, UR6, PT ;  /* 0x00000006ff007c0c */ /* 0x001fc8000bf05070 */
[----:B------:R-:W-:-:S13]  /*01f0*/  ISETP.NE.AND.EX P0, PT, RZ, UR7, PT, P0 ;  /* 0x00000007ff007c0c */ /* 0x000fda000bf05300 */
[----:B------:R-:W-:Y:S05]  /*0200*/  @!P0 EXIT ;  /* 0x000000000000894d */ /* 0x000fea0003800000 */
[----:B------:R-:W0:Y:S01]  /*0210*/  LDCU.64 UR20, c[0x0][0x398] ;  /* 0x00007300ff1477ac */ /* 0x000e220008000a00 */
[----:B------:R-:W-:Y:S01]  /*0220*/  BSSY.RECONVERGENT B0, `(.L_x_58) ;  /* 0x000044a000007945 */ /* 0x000fe20003800200 */
[----:B------:R-:W-:Y:S01]  /*0230*/  IMAD.MOV.U32 R15, RZ, RZ, R0 ;  /* 0x000000ffff0f7224 */ /* 0x000fe200078e0000 */
[----:B------:R-:W1:Y:S01]  /*0240*/  LDCU UR8, c[0x0][0x370] ;  /* 0x00006e00ff0877ac */ /* 0x000e620008000800 */
[----:B------:R-:W-:Y:S02]  /*0250*/  ULOP3.LUT UR24, UR6, 0x3, URZ, 0xc0, !UPT ;  /* 0x0000000306187892 */ /* 0x000fe4000f8ec0ff */
[----:B------:R-:W-:Y:S02]  /*0260*/  ULOP3.LUT UR5, UR6, 0xfffffffc, URZ, 0xc0, !UPT ;  /* 0xfffffffc06057892 */ /* 0x000fe4000f8ec0ff */
[----:B------:R-:W-:Y:S01]  /*0270*/  UIADD3 UR6, UPT, UPT, UR19, UR4, URZ ;  /* 0x0000000413067290 */ /* 0x000fe2000fffe0ff */
[----:B------:R-:W2:Y:S01]  /*0280*/  LDCU.64 UR22, c[0x0][0x358] ;  /* 0x00006b00ff1677ac */ /* 0x000ea20008000a00 */
[----:B0-----:R-:W-:-:S02]  /*0290*/  USHF.L.U64.HI UR25, UR20, 0x2, UR21 ;  /* 0x0000000214197899 */ /* 0x001fc40008010215 */
[----:B------:R-:W-:Y:S02]  /*02a0*/  USHF.L.U64.HI UR7, UR20, 0x1, UR21 ;  /* 0x0000000114077899 */ /* 0x000fe40008010215 */
[----:B------:R-:W-:Y:S02]  /*02b0*/  USHF.L.U64.HI UR21, UR18, 0x5, UR6 ;  /* 0x0000000512157899 */ /* 0x000fe40008010206 */
[----:B------:R-:W-:Y:S02]  /*02c0*/  USHF.L.U64.HI UR26, UR18, 0x4, UR6 ;  /* 0x00000004121a7899 */ /* 0x000fe40008010206 */
[----:B------:R-:W-:Y:S02]  /*02d0*/  USHF.L.U64.HI UR27, UR18, 0x3, UR6 ;  /* 0x00000003121b7899 */ /* 0x000fe40008010206 */
[----:B-1----:R-:W-:Y:S01]  /*02e0*/  UIMAD UR8, UR9, UR8, URZ ;  /* 0x00000008090872a4 */ /* 0x002fe2000f8e02ff */
[----:B--2---:R-:W-:-:S11]  /*02f0*/  UMOV UR4, URZ ;  /* 0x000000ff00047c82 */ /* 0x004fd60008000000 */
.L_x_138:
[----:B------:R-:W0:Y:S02]  /*0300*/  LDCU UR9, c[0x0][0x3d4] ;  /* 0x00007a80ff0977ac */ /* 0x000e240008000800 */
[----:B0-----:R-:W-:-:S09]  /*0310*/  UISETP.NE.U32.AND UP0, UPT, UR9, URZ, UPT ;  /* 0x000000ff0900728c */ /* 0x001fd2000bf05070 */
[----:B------:R-:W-:Y:S05]  /*0320*/  BRA.U UP0, `(.L_x_59) ;  /* 0x0000000100607547 */ /* 0x000fea000b800000 */
[----:B------:R-:W0:Y:S02]  /*0330*/  LDCU UR9, c[0x0][0x3d0] ;  /* 0x00007a00ff0977ac */ /* 0x000e240008000800 */
[----:B0-----:R-:W0:Y:S01]  /*0340*/  I2F.U32.RP R4, UR9 ;  /* 0x0000000900047d06 */ /* 0x001e220008209000 */
[----:B------:R-:W-:-:S07]  /*0350*/  ISETP.NE.U32.AND P2, PT, RZ, UR9, PT ;  /* 0x00000009ff007c0c */ /* 0x000fce000bf45070 */
[----:B0-----:R-:W0:Y:S02]  /*0360*/  MUFU.RCP R4, R4 ;  /* 0x0000000400047308 */ /* 0x001e240000001000 */
[----:B0-----:R-:W-:-:S06]  /*0370*/  VIADD R2, R4, 0xffffffe ;  /* 0x0ffffffe04027836 */ /* 0x001fcc0000000000 */
[----:B------:R0:W1:Y:S02]  /*0380*/  F2I.FTZ.U32.TRUNC.NTZ R3, R2 ;  /* 0x0000000200037305 */ /* 0x000064000021f000 */
[----:B0-----:R-:W-:Y:S01]  /*0390*/  IMAD.MOV.U32 R2, RZ, RZ, RZ ;  /* 0x000000ffff027224 */ /* 0x001fe200078e00ff */
[----:B-1----:R-:W-:-:S05]  /*03a0*/  IADD3 R5, PT, PT, RZ, -R3, RZ ;  /* 0x80000003ff057210 */ /* 0x002fca0007ffe0ff */
[----:B------:R-:W-:-:S04]  /*03b0*/  IMAD R5, R5, UR9, RZ ;  /* 0x0000000905057c24 */ /* 0x000fc8000f8e02ff */
[----:B------:R-:W-:-:S06]  /*03c0*/  IMAD.HI.U32 R3, R3, R5, R2 ;  /* 0x0000000503037227 */ /* 0x000fcc00078e0002 */
[----:B------:R-:W-:-:S04]  /*03d0*/  IMAD.HI.U32 R4, R3, R0, RZ ;  /* 0x0000000003047227 */ /* 0x000fc800078e00ff */
[----:B------:R-:W-:-:S04]  /*03e0*/  IMAD.MOV R3, RZ, RZ, -R4 ;  /* 0x000000ffff037224 */ /* 0x000fc800078e0a04 */
[----:B------:R-:W-:-:S05]  /*03f0*/  IMAD R3, R3, UR9, R0 ;  /* 0x0000000903037c24 */ /* 0x000fca000f8e0200 */
[----:B------:R-:W-:-:S13]  /*0400*/  ISETP.GE.U32.AND P0, PT, R3, UR9, PT ;  /* 0x0000000903007c0c */ /* 0x000fda000bf06070 */
[----:B------:R-:W-:Y:S01]  /*0410*/  @P0 VIADD R3, R3, -UR9 ;  /* 0x8000000903030c36 */ /* 0x000fe20008000000 */
[----:B------:R-:W-:-:S04]  /*0420*/  @P0 IADD3 R4, PT, PT, R4, 0x1, RZ ;  /* 0x0000000104040810 */ /* 0x000fc80007ffe0ff */
[----:B------:R-:W-:Y:S01]  /*0430*/  ISETP.GE.U32.AND P1, PT, R3, UR9, PT ;  /* 0x0000000903007c0c */ /* 0x000fe2000bf26070 */
[----:B------:R-:W-:-:S12]  /*0440*/  IMAD.MOV.U32 R3, RZ, RZ, RZ ;  /* 0x000000ffff037224 */ /* 0x000fd800078e00ff */
[----:B------:R-:W-:Y:S01]  /*0450*/  @P1 VIADD R4, R4, 0x1 ;  /* 0x0000000104041836 */ /* 0x000fe20000000000 */
[----:B------:R-:W-:-:S05]  /*0460*/  @!P2 LOP3.LUT R4, RZ, UR9, RZ, 0x33, !PT ;  /* 0x00000009ff04ac12 */ /* 0x000fca000f8e33ff */
[----:B------:R-:W-:-:S04]  /*0470*/  IMAD.MOV R5, RZ, RZ, -R4 ;  /* 0x000000ffff057224 */ /* 0x000fc800078e0a04 */
[----:B------:R-:W-:Y:S02]  /*0480*/  IMAD R2, R5, UR9, R0 ;  /* 0x0000000905027c24 */ /* 0x000fe4000f8e0200 */
[----:B------:R-:W-:Y:S01]  /*0490*/  HFMA2 R5, -RZ, RZ, 0, 0 ;  /* 0x00000000ff057431 */ /* 0x000fe200000001ff */
[----:B------:R-:W-:Y:S06]  /*04a0*/  BRA `(.L_x_60) ;  /* 0x0000000000487947 */ /* 0x000fec0003800000 */
.L_x_59:
[----:B------:R-:W0:Y:S01]  /*04b0*/  LDCU.64 UR10, c[0x0][0x3d0] ;  /* 0x00007a00ff0a77ac */ /* 0x000e220008000a00 */
[----:B------:R-:W-:Y:S01]  /*04c0*/  IMAD.MOV.U32 R32, RZ, RZ, R0 ;  /* 0x000000ffff207224 */ /* 0x000fe200078e0000 */
[----:B------:R-:W-:Y:S02]  /*04d0*/  MOV R30, UR4 ;  /* 0x00000004001e7c02 */ /* 0x000fe40008000f00 */
[----:B------:R-:W-:Y:S01]  /*04e0*/  MOV R22, 0x520 ;  /* 0x0000052000167802 */ /* 0x000fe20000000f00 */
[----:B0-----:R-:W-:Y:S02]  /*04f0*/  IMAD.U32 R14, RZ, RZ, UR10 ;  /* 0x0000000aff0e7e24 */ /* 0x001fe4000f8e00ff */
[----:B------:R-:W-:-:S07]  /*0500*/  IMAD.U32 R13, RZ, RZ, UR11 ;  /* 0x0000000bff0d7e24 */ /* 0x000fce000f8e00ff */
[----:B------:R-:W-:Y:S05]  /*0510*/  CALL.REL.NOINC `($__internal_4_$__cuda_sm20_div_u64) ;  /* 0x0000004000707944 */ /* 0x000fea0003c00000 */
[----:B------:R-:W0:Y:S01]  /*0520*/  LDCU.64 UR10, c[0x0][0x3d0] ;  /* 0x00007a00ff0a77ac */ /* 0x000e220008000a00 */
[----:B------:R-:W-:Y:S01]  /*0530*/  IADD3 R5, P0, PT, RZ, -R14, RZ ;  /* 0x8000000eff057210 */ /* 0x000fe20007f1e0ff */
[----:B------:R-:W-:Y:S02]  /*0540*/  IMAD.U32 R3, RZ, RZ, UR4 ;  /* 0x00000004ff037e24 */ /* 0x000fe4000f8e00ff */
[----:B------:R-:W-:Y:S02]  /*0550*/  IMAD.MOV.U32 R2, RZ, RZ, R0 ;  /* 0x000000ffff027224 */ /* 0x000fe400078e0000 */
[----:B------:R-:W-:-:S04]  /*0560*/  IMAD.X R4, RZ, RZ, ~R25, P0 ;  /* 0x000000ffff047224 */ /* 0x000fc800000e0e19 */
[----:B0-----:R-:W-:Y:S02]  /*0570*/  IMAD R4, R4, UR10, RZ ;  /* 0x0000000a04047c24 */ /* 0x001fe4000f8e02ff */
[----:B------:R-:W-:-:S04]  /*0580*/  IMAD.WIDE.U32 R2, R5, UR10, R2 ;  /* 0x0000000a05027c25 */ /* 0x000fc8000f8e0002 */
[----:B------:R-:W-:Y:S02]  /*0590*/  IMAD R5, R5, UR11, R4 ;  /* 0x0000000b05057c24 */ /* 0x000fe4000f8e0204 */
[----:B------:R-:W-:-:S03]  /*05a0*/  IMAD.MOV.U32 R4, RZ, RZ, R14 ;  /* 0x000000ffff047224 */ /* 0x000fc600078e000e */
[----:B------:R-:W-:Y:S01]  /*05b0*/  IADD3 R3, PT, PT, R3, R5, RZ ;  /* 0x0000000503037210 */ /* 0x000fe20007ffe0ff */
[----:B------:R-:W-:-:S07]  /*05c0*/  IMAD.MOV.U32 R5, RZ, RZ, R25 ;  /* 0x000000ffff057224 */ /* 0x000fce00078e0019 */
.L_x_60:
        /* <DEDUP_REMOVED lines=22> */
[----:B------:R-:W-:-:S13]  /*0730*/  ISETP.GE.U32.AND P1, PT, R5, UR9, PT ;  /* 0x0000000905007c0c */ /* 0x000fda000bf26070 */
[----:B------:R-:W-:Y:S01]  /*0740*/  @P1 VIADD R7, R7, 0x1 ;  /* 0x0000000107071836 */ /* 0x000fe20000000000 */
[----:B------:R-:W-:-:S05]  /*0750*/  @!P2 LOP3.LUT R7, RZ, UR9, RZ, 0x33, !PT ;  /* 0x00000009ff07ac12 */ /* 0x000fca000f8e33ff */
[----:B------:R-:W-:-:S04]  /*0760*/  IMAD.MOV R5, RZ, RZ, -R7 ;  /* 0x000000ffff057224 */ /* 0x000fc800078e0a07 */
[----:B------:R-:W-:Y:S01]  /*0770*/  IMAD R0, R5, UR9, R4 ;  /* 0x0000000905007c24 */ /* 0x000fe2000f8e0204 */
[----:B------:R-:W-:Y:S01]  /*0780*/  MOV R4, R7 ;  /* 0x0000000700047202 */ /* 0x000fe20000000f00 */
[----:B------:R-:W-:Y:S01]  /*0790*/  IMAD.MOV.U32 R5, RZ, RZ, RZ ;  /* 0x000000ffff057224 */ /* 0x000fe200078e00ff */
[----:B------:R-:W-:Y:S06]  /*07a0*/  BRA `(.L_x_63) ;  /* 0x0000000000447947 */ /* 0x000fec0003800000 */
.L_x_62:
[----:B------:R-:W0:Y:S01]  /*07b0*/  LDCU.64 UR10, c[0x0][0x3c0] ;  /* 0x00007800ff0a77ac */ /* 0x000e220008000a00 */
[----:B------:R-:W-:Y:S01]  /*07c0*/  IMAD.MOV.U32 R32, RZ, RZ, R4 ;  /* 0x000000ffff207224 */ /* 0x000fe200078e0004 */
[----:B------:R-:W-:Y:S01]  /*07d0*/  MOV R22, 0x820 ;  /* 0x0000082000167802 */ /* 0x000fe20000000f00 */
[----:B------:R-:W-:Y:S02]  /*07e0*/  IMAD.MOV.U32 R30, RZ, RZ, R5 ;  /* 0x000000ffff1e7224 */ /* 0x000fe400078e0005 */
[----:B0-----:R-:W-:Y:S01]  /*07f0*/  IMAD.U32 R14, RZ, RZ, UR10 ;  /* 0x0000000aff0e7e24 */ /* 0x001fe2000f8e00ff */
[----:B------:R-:W-:-:S07]  /*0800*/  MOV R13, UR11 ;  /* 0x0000000b000d7c02 */ /* 0x000fce0008000f00 */
[----:B------:R-:W-:Y:S05]  /*0810*/  CALL.REL.NOINC `($__internal_4_$__cuda_sm20_div_u64) ;  /* 0x0000003c00b07944 */ /* 0x000fea0003c00000 */
[----:B------:R-:W0:Y:S01]  /*0820*/  LDCU.64 UR10, c[0x0][0x3c0] ;  /* 0x00007800ff0a77ac */ /* 0x000e220008000a00 */
[----:B------:R-:W-:-:S05]  /*0830*/  IADD3 R7, P0, PT, RZ, -R14, RZ ;  /* 0x8000000eff077210 */ /* 0x000fca0007f1e0ff */
[----:B------:R-:W-:-:S04]  /*0840*/  IMAD.X R0, RZ, RZ, ~R25, P0 ;  /* 0x000000ffff007224 */ /* 0x000fc800000e0e19 */
[----:B0-----:R-:W-:Y:S02]  /*0850*/  IMAD R0, R0, UR10, RZ ;  /* 0x0000000a00007c24 */ /* 0x001fe4000f8e02ff */
[----:B------:R-:W-:-:S04]  /*0860*/  IMAD.WIDE.U32 R4, R7, UR10, R4 ;  /* 0x0000000a07047c25 */ /* 0x000fc8000f8e0004 */
[----:B------:R-:W-:Y:S02]  /*0870*/  IMAD R7, R7, UR11, R0 ;  /* 0x0000000b07077c24 */ /* 0x000fe4000f8e0200 */
[----:B------:R-:W-:Y:S02]  /*0880*/  IMAD.MOV.U32 R0, RZ, RZ, R4 ;  /* 0x000000ffff007224 */ /* 0x000fe400078e0004 */
[----:B------:R-:W-:Y:S01]  /*0890*/  IMAD.MOV.U32 R4, RZ, RZ, R14 ;  /* 0x000000ffff047224 */ /* 0x000fe200078e000e */
[----:B------:R-:W-:Y:S01]  /*08a0*/  IADD3 R10, PT, PT, R5, R7, RZ ;  /* 0x00000007050a7210 */ /* 0x000fe20007ffe0ff */
[----:B------:R-:W-:-:S07]  /*08b0*/  IMAD.MOV.U32 R5, RZ, RZ, R25 ;  /* 0x000000ffff057224 */ /* 0x000fce00078e0019 */
.L_x_63:
[----:B------:R-:W-:Y:S05]  /*08c0*/  BSYNC.RECONVERGENT B1 ;  /* 0x0000000000017941 */ /* 0x000fea0003800200 */
.L_x_61:
[----:B------:R-:W0:Y:S01]  /*08d0*/  LDCU UR9, c[0x0][0x3bc] ;  /* 0x00007780ff0977ac */ /* 0x000e220008000800 */
[----:B------:R-:W-:Y:S01]  /*08e0*/  BSSY.RECONVERGENT B1, `(.L_x_64) ;  /* 0x000002c000017945 */ /* 0x000fe20003800200 */
[----:B0-----:R-:W-:-:S04]  /*08f0*/  LOP3.LUT R6, R5, UR9, RZ, 0xfc, !PT ;  /* 0x0000000905067c12 */ /* 0x001fc8000f8efcff */
[----:B------:R-:W-:-:S13]  /*0900*/  ISETP.NE.U32.AND P0, PT, R6, RZ, PT ;  /* 0x000000ff0600720c */ /* 0x000fda0003f05070 */
[----:B------:R-:W-:Y:S05]  /*0910*/  @P0 BRA `(.L_x_65) ;  /* 0x0000000000600947 */ /* 0x000fea0003800000 */
[----:B------:R-:W0:Y:S01]  /*0920*/  LDCU UR9, c[0x0][0x3b8] ;  /* 0x00007700ff0977ac */ /* 0x000e220008000800 */
[----:B------:R-:W-:Y:S01]  /*0930*/  HFMA2 R23, -RZ, RZ, 0, 0 ;  /* 0x00000000ff177431 */ /* 0x000fe200000001ff */
[----:B0-----:R-:W0:Y:S01]  /*0940*/  I2F.U32.RP R5, UR9 ;  /* 0x0000000900057d06 */ /* 0x001e220008209000 */
[----:B------:R-:W-:-:S07]  /*0950*/  ISETP.NE.U32.AND P2, PT, RZ, UR9, PT ;  /* 0x00000009ff007c0c */ /* 0x000fce000bf45070 */
[----:B0-----:R-:W0:Y:S02]  /*0960*/  MUFU.RCP R5, R5 ;  /* 0x0000000500057308 */ /* 0x001e240000001000 */
[----:B0-----:R-:W-:Y:S02]  /*0970*/  VIADD R6, R5, 0xffffffe ;  /* 0x0ffffffe05067836 */ /* 0x001fe40000000000 */
[----:B------:R-:W-:-:S04]  /*0980*/  IMAD.MOV.U32 R5, RZ, RZ, RZ ;  /* 0x000000ffff057224 */ /* 0x000fc800078e00ff */
        /* <DEDUP_REMOVED lines=16> */
[----:B------:R-:W-:Y:S06]  /*0a90*/  BRA `(.L_x_66) ;  /* 0x0000000000407947 */ /* 0x000fec0003800000 */
.L_x_65:
[----:B------:R-:W0:Y:S01]  /*0aa0*/  LDCU.64 UR10, c[0x0][0x3b8] ;  /* 0x00007700ff0a77ac */ /* 0x000e220008000a00 */
[----:B------:R-:W-:Y:S01]  /*0ab0*/  IMAD.MOV.U32 R32, RZ, RZ, R4 ;  /* 0x000000ffff207224 */ /* 0x000fe200078e0004 */
[----:B------:R-:W-:Y:S02]  /*0ac0*/  MOV R30, R5 ;  /* 0x00000005001e7202 */ /* 0x000fe40000000f00 */
[----:B------:R-:W-:Y:S01]  /*0ad0*/  MOV R22, 0xb10 ;  /* 0x00000b1000167802 */ /* 0x000fe20000000f00 */
[----:B0-----:R-:W-:Y:S02]  /*0ae0*/  IMAD.U32 R14, RZ, RZ, UR10 ;  /* 0x0000000aff0e7e24 */ /* 0x001fe4000f8e00ff */
[----:B------:R-:W-:-:S07]  /*0af0*/  IMAD.U32 R13, RZ, RZ, UR11 ;  /* 0x0000000bff0d7e24 */ /* 0x000fce000f8e00ff */
[----:B------:R-:W-:Y:S05]  /*0b00*/  CALL.REL.NOINC `($__internal_4_$__cuda_sm20_div_u64) ;  /* 0x0000003800f47944 */ /* 0x000fea0003c00000 */
[----:B------:R-:W0:Y:S01]  /*0b10*/  LDCU.64 UR10, c[0x0][0x3b8] ;  /* 0x00007700ff0a77ac */ /* 0x000e220008000a00 */
[----:B------:R-:W-:Y:S01]  /*0b20*/  IADD3 R7, P0, PT, RZ, -R14, RZ ;  /* 0x8000000eff077210 */ /* 0x000fe20007f1e0ff */
[----:B------:R-:W-:Y:S01]  /*0b30*/  IMAD.MOV.U32 R22, RZ, RZ, R14 ;  /* 0x000000ffff167224 */ /* 0x000fe200078e000e */
[----:B------:R-:W-:-:S03]  /*0b40*/  MOV R23, R25 ;  /* 0x0000001900177202 */ /* 0x000fc60000000f00 */
[----:B------:R-:W-:-:S04]  /*0b50*/  IMAD.X R6, RZ, RZ, ~R25, P0 ;  /* 0x000000ffff067224 */ /* 0x000fc800000e0e19 */
[----:B0-----:R-:W-:Y:S02]  /*0b60*/  IMAD R6, R6, UR10, RZ ;  /* 0x0000000a06067c24 */ /* 0x001fe4000f8e02ff */
[----:B------:R-:W-:-:S04]  /*0b70*/  IMAD.WIDE.U32 R4, R7, UR10, R4 ;  /* 0x0000000a07047c25 */ /* 0x000fc8000f8e0004 */
[----:B------:R-:W-:-:S04]  /*0b80*/  IMAD R7, R7, UR11, R6 ;  /* 0x0000000b07077c24 */ /* 0x000fc8000f8e0206 */
[----:B------:R-:W-:-:S07]  /*0b90*/  IMAD.IADD R5, R5, 0x1, R7 ;  /* 0x0000000105057824 */ /* 0x000fce00078e0207 */
.L_x_66:
[----:B------:R-:W-:Y:S05]  /*0ba0*/  BSYNC.RECONVERGENT B1 ;  /* 0x0000000000017941 */ /* 0x000fea0003800200 */
.L_x_64:
        /* <DEDUP_REMOVED lines=25> */
.L_x_68:
[----:B------:R-:W0:Y:S01]  /*0d40*/  LDCU.64 UR10, c[0x0][0x3a8] ;  /* 0x00007500ff0a77ac */ /* 0x000e220008000a00 */
[----:B------:R-:W-:Y:S02]  /*0d50*/  MOV R30, R23 ;  /* 0x00000017001e7202 */ /* 0x000fe40000000f00 */
[----:B------:R-:W-:Y:S01]  /*0d60*/  MOV R24, 0xda0 ;  /* 0x00000da000187802 */ /* 0x000fe20000000f00 */
[----:B0-----:R-:W-:Y:S02]  /*0d70*/  IMAD.U32 R14, RZ, RZ, UR10 ;  /* 0x0000000aff0e7e24 */ /* 0x001fe4000f8e00ff */
[----:B------:R-:W-:-:S07]  /*0d80*/  IMAD.U32 R13, RZ, RZ, UR11 ;  /* 0x0000000bff0d7e24 */ /* 0x000fce000f8e00ff */
[----:B------:R-:W-:Y:S05]  /*0d90*/  CALL.REL.NOINC `($__internal_5_$__cuda_sm20_rem_u64) ;  /* 0x0000003c00647944 */ /* 0x000fea0003c00000 */
.L_x_69:
[----:B------:R-:W-:Y:S05]  /*0da0*/  BSYNC.RECONVERGENT B1 ;  /* 0x0000000000017941 */ /* 0x000fea0003800200 */
.L_x_67:
[----:B------:R-:W0:Y:S01]  /*0db0*/  LDCU.64 UR12, c[0x0][0x380] ;  /* 0x00007000ff0c77ac */ /* 0x000e220008000a00 */
[----:B------:R-:W-:Y:S01]  /*0dc0*/  IMAD.MOV.U32 R8, RZ, RZ, RZ ;  /* 0x000000ffff087224 */ /* 0x000fe200078e00ff */
[----:B------:R-:W1:Y:S01]  /*0dd0*/  LDCU.64 UR14, c[0x0][0x3c0] ;  /* 0x00007800ff0e77ac */ /* 0x000e620008000a00 */
[----:B------:R-:W2:Y:S01]  /*0de0*/  LDCU.64 UR16, c[0x0][0x3b8] ;  /* 0x00007700ff1077ac */ /* 0x000ea20008000a00 */
[----:B0-----:R-:W-:Y:S02]  /*0df0*/  UIMAD UR9, UR13, UR12, URZ ;  /* 0x0000000c0d0972a4 */ /* 0x001fe4000f8e02ff */
[----:B------:R-:W-:Y:S02]  /*0e00*/  UIMAD.WIDE.U32 UR10, UR12, UR12, URZ ;  /* 0x0000000c0c0a72a5 */ /* 0x000fe4000f8e00ff */
[----:B------:R-:W-:Y:S02]  /*0e10*/  UIMAD UR9, UR12, UR13, UR9 ;  /* 0x0000000d0c0972a4 */ /* 0x000fe4000f8e0209 */
[----:B-1----:R-:W-:-:S02]  /*0e20*/  UIMAD.WIDE.U32 UR12, UR10, UR14, URZ ;  /* 0x0000000e0a0c72a5 */ /* 0x002fc4000f8e00ff */
[----:B------:R-:W-:-:S04]  /*0e30*/  UIADD3 UR9, UPT, UPT, UR11, UR9, URZ ;  /* 0x000000090b097290 */ /* 0x000fc8000fffe0ff */
[----:B------:R-:W-:-:S04]  /*0e40*/  UIMAD UR9, UR9, UR14, URZ ;  /* 0x0000000e090972a4 */ /* 0x000fc8000f8e02ff */
[----:B------:R-:W-:Y:S02]  /*0e50*/  UIMAD UR9, UR10, UR15, UR9 ;  /* 0x0000000f0a0972a4 */ /* 0x000fe4000f8e0209 */
[----:B--2---:R-:W-:Y:S02]  /*0e60*/  UIMAD.WIDE.U32 UR10, UR12, UR16, URZ ;  /* 0x000000100c0a72a5 */ /* 0x004fe4000f8e00ff */
[----:B------:R-:W-:Y:S01]  /*0e70*/  UIADD3 UR9, UPT, UPT, UR13, UR9, URZ ;  /* 0x000000090d097290 */ /* 0x000fe2000fffe0ff */
[----:B------:R-:W0:Y:S05]  /*0e80*/  LDCU.64 UR14, c[0x0][0x3d0] ;  /* 0x00007a00ff0e77ac */ /* 0x000e2a0008000a00 */
[----:B------:R-:W-:Y:S01]  /*0e90*/  IMAD R6, R4, UR9, RZ ;  /* 0x0000000904067c24 */ /* 0x000fe2000f8e02ff */
[----:B------:R-:W-:-:S03]  /*0ea0*/  UIMAD UR9, UR9, UR16, URZ ;  /* 0x00000010090972a4 */ /* 0x000fc6000f8e02ff */
[----:B------:R-:W-:Y:S01]  /*0eb0*/  IMAD R7, R5, UR12, R6 ;  /* 0x0000000c05077c24 */ /* 0x000fe2000f8e0206 */
[----:B------:R-:W-:Y:S02]  /*0ec0*/  UIMAD UR9, UR12, UR17, UR9 ;  /* 0x000000110c0972a4 */ /* 0x000fe4000f8e0209 */
[----:B------:R-:W-:Y:S01]  /*0ed0*/  IMAD.WIDE.U32 R4, R4, UR12, RZ ;  /* 0x0000000c04047c25 */ /* 0x000fe2000f8e00ff */
[----:B------:R-:W1:Y:S01]  /*0ee0*/  LDCU.64 UR12, c[0x0][0x390] ;  /* 0x00007200ff0c77ac */ /* 0x000e620008000a00 */
[----:B------:R-:W-:-:S03]  /*0ef0*/  UIADD3 UR9, UPT, UPT, UR11, UR9, URZ ;  /* 0x000000090b097290 */ /* 0x000fc6000fffe0ff */
[----:B------:R-:W-:-:S03]  /*0f00*/  IADD3 R5, PT, PT, R5, R7, RZ ;  /* 0x0000000705057210 */ /* 0x000fc60007ffe0ff */
[C---:B------:R-:W-:Y:S02]  /*0f10*/  IMAD R7, R22.reuse, UR9, RZ ;  /* 0x0000000916077c24 */ /* 0x040fe4000f8e02ff */
[----:B------:R-:W-:-:S04]  /*0f20*/  IMAD.WIDE.U32 R4, R22, UR10, R4 ;  /* 0x0000000a16047c25 */ /* 0x000fc8000f8e0004 */
[----:B------:R-:W-:Y:S01]  /*0f30*/  IMAD R23, R23, UR10, R7 ;  /* 0x0000000a17177c24 */ /* 0x000fe2000f8e0207 */
[----:B------:R-:W2:Y:S01]  /*0f40*/  LDCU.64 UR10, c[0x0][0x3e8] ;  /* 0x00007d00ff0a77ac */ /* 0x000ea20008000a00 */
[C---:B------:R-:W-:Y:S02]  /*0f50*/  IADD3 R7, P0, PT, R0.reuse, R4, RZ ;  /* 0x0000000400077210 */ /* 0x040fe40007f1e0ff */
[----:B-1----:R-:W-:Y:S02]  /*0f60*/  IADD3 R11, P1, PT, R0, UR12, RZ ;  /* 0x0000000c000b7c10 */ /* 0x002fe4000ff3e0ff */
[----:B------:R-:W-:Y:S02]  /*0f70*/  IADD3.X R4, PT, PT, R10, R5, R23, P0, !PT ;  /* 0x000000050a047210 */ /* 0x000fe400007fe417 */
[----:B------:R-:W-:Y:S02]  /*0f80*/  IADD3 R16, P2, PT, R2, UR12, RZ ;  /* 0x0000000c02107c10 */ /* 0x000fe4000ff5e0ff */
[----:B------:R-:W-:Y:S01]  /*0f90*/  IADD3.X R10, PT, PT, R10, UR13, RZ, P1, !PT ;  /* 0x0000000d0a0a7c10 */ /* 0x000fe20008ffe4ff */
[----:B0-----:R-:W-:Y:S01]  /*0fa0*/  IMAD R6, R4, UR14, RZ ;  /* 0x0000000e04067c24 */ /* 0x001fe2000f8e02ff */
[----:B------:R-:W-:Y:S01]  /*0fb0*/  IADD3.X R17, PT, PT, R3, UR13, RZ, P2, !PT ;  /* 0x0000000d03117c10 */ /* 0x000fe200097fe4ff */
[----:B------:R-:W-:-:S04]  /*0fc0*/  IMAD.WIDE.U32 R4, R7, UR14, R2 ;  /* 0x0000000e07047c25 */ /* 0x000fc8000f8e0002 */
[----:B------:R-:W-:Y:S02]  /*0fd0*/  IMAD R9, R7, UR15, R6 ;  /* 0x0000000f07097c24 */ /* 0x000fe4000f8e0206 */
[----:B------:R-:W-:Y:S01]  /*0fe0*/  HFMA2 R7, -RZ, RZ, 0, 0 ;  /* 0x00000000ff077431 */ /* 0x000fe200000001ff */
[----:B--2---:R-:W-:Y:S01]  /*0ff0*/  LEA R12, P0, R4, UR10, 0x3 ;  /* 0x0000000a040c7c11 */ /* 0x004fe2000f8018ff */
[----:B------:R-:W-:-:S05]  /*1000*/  IMAD.IADD R9, R5, 0x1, R9 ;  /* 0x0000000105097824 */ /* 0x000fca00078e0209 */
[----:B------:R-:W-:-:S07]  /*1010*/  LEA.HI.X R9, R4, UR11, R9, 0x3, P0 ;  /* 0x0000000b04097c11 */ /* 0x000fce00080f1c09 */
.L_x_137:
[----:B0-----:R-:W0:Y:S01]  /*1020*/  LDCU.64 UR10, c[0x0][0x398] ;  /* 0x00007300ff0a77ac */ /* 0x001e220008000a00 */
[----:B------:R-:W-:Y:S01]  /*1030*/  BSSY.RECONVERGENT B1, `(.L_x_70) ;  /* 0x000002d000017945 */ /* 0x000fe20003800200 */
[----:B-1----:R-:W1:Y:S01]  /*1040*/  LDCU UR9, c[0x0][0x38c] ;  /* 0x00007180ff0977ac */ /* 0x002e620008000800 */
[----:B--2---:R-:W2:Y:S01]  /*1050*/  LDCU.64 UR12, c[0x0][0x380] ;  /* 0x00007000ff0c77ac */ /* 0x004ea20008000a00 */
[----:B0-----:R-:W-:Y:S02]  /*1060*/  IMAD R3, R7, UR10, RZ ;  /* 0x0000000a07037c24 */ /* 0x001fe4000f8e02ff */
[----:B------:R-:W-:-:S04]  /*1070*/  IMAD.WIDE.U32 R4, R8, UR10, RZ ;  /* 0x0000000a08047c25 */ /* 0x000fc8000f8e00ff */
[C---:B------:R-:W-:Y:S01]  /*1080*/  IMAD R3, R8.reuse, UR11, R3 ;  /* 0x0000000b08037c24 */ /* 0x040fe2000f8e0203 */
[----:B------:R-:W-:Y:S02]  /*1090*/  IADD3 R0, P0, PT, R11, -R4, RZ ;  /* 0x800000040b007210 */ /* 0x000fe40007f1e0ff */
[----:B------:R-:W-:Y:S01]  /*10a0*/  IADD3 R8, P1, PT, R8, 0x1, RZ ;  /* 0x0000000108087810 */ /* 0x000fe20007f3e0ff */
[----:B------:R-:W-:-:S03]  /*10b0*/  IMAD.IADD R3, R5, 0x1, R3 ;  /* 0x0000000105037824 */ /* 0x000fc600078e0203 */
[----:B------:R-:W-:Y:S01]  /*10c0*/  IADD3.X R7, PT, PT, RZ, R7, RZ, P1, !PT ;  /* 0x00000007ff077210 */ /* 0x000fe20000ffe4ff */
[----:B------:R-:W-:Y:S01]  /*10d0*/  IMAD.X R30, R10, 0x1, ~R3, P0 ;  /* 0x000000010a1e7824 */ /* 0x000fe200000e0e03 */
[----:B--2---:R-:W-:-:S04]  /*10e0*/  ISETP.GE.U32.AND P1, PT, R8, UR12, PT ;  /* 0x0000000c08007c0c */ /* 0x004fc8000bf26070 */
[----:B-1----:R-:W-:Y:S02]  /*10f0*/  LOP3.LUT R2, R30, UR9, RZ, 0xfc, !PT ;  /* 0x000000091e027c12 */ /* 0x002fe4000f8efcff */
[----:B------:R-:W-:Y:S02]  /*1100*/  ISETP.GE.U32.AND.EX P1, PT, R7, UR13, PT, P1 ;  /* 0x0000000d07007c0c */ /* 0x000fe4000bf26110 */
[----:B------:R-:W-:-:S13]  /*1110*/  ISETP.NE.U32.AND P4, PT, R2, RZ, PT ;  /* 0x000000ff0200720c */ /* 0x000fda0003f85070 */
[----:B------:R-:W-:Y:S05]  /*1120*/  @P4 BRA `(.L_x_71) ;  /* 0x0000000000544947 */ /* 0x000fea0003800000 */
[----:B------:R-:W0:Y:S02]  /*1130*/  LDCU UR9, c[0x0][0x388] ;  /* 0x00007100ff0977ac */ /* 0x000e240008000800 */
[----:B0-----:R-:W0:Y:S01]  /*1140*/  I2F.U32.RP R2, UR9 ;  /* 0x0000000900027d06 */ /* 0x001e220008209000 */
[----:B------:R-:W-:-:S07]  /*1150*/  ISETP.NE.U32.AND P3, PT, RZ, UR9, PT ;  /* 0x00000009ff007c0c */ /* 0x000fce000bf65070 */
[----:B0-----:R-:W0:Y:S02]  /*1160*/  MUFU.RCP R2, R2 ;  /* 0x0000000200027308 */ /* 0x001e240000001000 */
[----:B0-----:R-:W-:-:S06]  /*1170*/  VIADD R18, R2, 0xffffffe ;  /* 0x0ffffffe02127836 */ /* 0x001fcc0000000000 */
[----:B------:R0:W1:Y:S02]  /*1180*/  F2I.FTZ.U32.TRUNC.NTZ R19, R18 ;  /* 0x0000001200137305 */ /* 0x000064000021f000 */
[----:B0-----:R-:W-:Y:S01]  /*1190*/  MOV R18, RZ ;  /* 0x000000ff00127202 */ /* 0x001fe20000000f00 */
[----:B-1----:R-:W-:-:S04]  /*11a0*/  IMAD.MOV R13, RZ, RZ, -R19 ;  /* 0x000000ffff0d7224 */ /* 0x002fc800078e0a13 */
[----:B------:R-:W-:-:S04]  /*11b0*/  IMAD R13, R13, UR9, RZ ;  /* 0x000000090d0d7c24 */ /* 0x000fc8000f8e02ff */
[----:B------:R-:W-:-:S06]  /*11c0*/  IMAD.HI.U32 R19, R19, R13, R18 ;  /* 0x0000000d13137227 */ /* 0x000fcc00078e0012 */
[----:B------:R-:W-:-:S04]  /*11d0*/  IMAD.HI.U32 R18, R19, R0, RZ ;  /* 0x0000000013127227 */ /* 0x000fc800078e00ff */
[----:B------:R-:W-:Y:S02]  /*11e0*/  IMAD.MOV R13, RZ, RZ, -R18 ;  /* 0x000000ffff0d7224 */ /* 0x000fe400078e0a12 */
[----:B------:R-:W-:Y:S02]  /*11f0*/  IMAD.MOV.U32 R19, RZ, RZ, RZ ;  /* 0x000000ffff137224 */ /* 0x000fe400078e00ff */
[----:B------:R-:W-:-:S05]  /*1200*/  IMAD R6, R13, UR9, R0 ;  /* 0x000000090d067c24 */ /* 0x000fca000f8e0200 */
[----:B------:R-:W-:-:S13]  /*1210*/  ISETP.GE.U32.AND P0, PT, R6, UR9, PT ;  /* 0x0000000906007c0c */ /* 0x000fda000bf06070 */
[----:B------:R-:W-:Y:S01]  /*1220*/  @P0 VIADD R6, R6, -UR9 ;  /* 0x8000000906060c36 */ /* 0x000fe20008000000 */
[----:B------:R-:W-:-:S04]  /*1230*/  @P0 IADD3 R18, PT, PT, R18, 0x1, RZ ;  /* 0x0000000112120810 */ /* 0x000fc80007ffe0ff */
[----:B------:R-:W-:-:S13]  /*1240*/  ISETP.GE.U32.AND P2, PT, R6, UR9, PT ;  /* 0x0000000906007c0c */ /* 0x000fda000bf46070 */
[----:B------:R-:W-:Y:S01]  /*1250*/  @P2 VIADD R18, R18, 0x1 ;  /* 0x0000000112122836 */ /* 0x000fe20000000000 */
[----:B------:R-:W-:Y:S01]  /*1260*/  @!P3 LOP3.LUT R18, RZ, UR9, RZ, 0x33, !PT ;  /* 0x00000009ff12bc12 */ /* 0x000fe2000f8e33ff */
[----:B------:R-:W-:Y:S06]  /*1270*/  BRA `(.L_x_72) ;  /* 0x0000000000207947 */ /* 0x000fec0003800000 */
.L_x_71:
[----:B------:R-:W0:Y:S01]  /*1280*/  LDCU.64 UR10, c[0x0][0x388] ;  /* 0x00007100ff0a77ac */ /* 0x000e220008000a00 */
[----:B------:R-:W-:Y:S02]  /*1290*/  MOV R32, R0 ;  /* 0x0000000000207202 */ /* 0x000fe40000000f00 */
[----:B------:R-:W-:Y:S01]  /*12a0*/  MOV R22, 0x12e0 ;  /* 0x000012e000167802 */ /* 0x000fe20000000f00 */
[----:B0-----:R-:W-:Y:S02]  /*12b0*/  IMAD.U32 R14, RZ, RZ, UR10 ;  /* 0x0000000aff0e7e24 */ /* 0x001fe4000f8e00ff */
[----:B------:R-:W-:-:S07]  /*12c0*/  IMAD.U32 R13, RZ, RZ, UR11 ;  /* 0x0000000bff0d7e24 */ /* 0x000fce000f8e00ff */
[----:B------:R-:W-:Y:S05]  /*12d0*/  CALL.REL.NOINC `($__internal_4_$__cuda_sm20_div_u64) ;  /* 0x0000003400007944 */ /* 0x000fea0003c00000 */
[----:B------:R-:W-:Y:S01]  /*12e0*/  MOV R18, R14 ;  /* 0x0000000e00127202 */ /* 0x000fe20000000f00 */
[----:B------:R-:W-:-:S07]  /*12f0*/  IMAD.MOV.U32 R19, RZ, RZ, R25 ;  /* 0x000000ffff137224 */ /* 0x000fce00078e0019 */
.L_x_72:
[----:B------:R-:W-:Y:S05]  /*1300*/  BSYNC.RECONVERGENT B1 ;  /* 0x0000000000017941 */ /* 0x000fea0003800200 */
.L_x_70:
[----:B------:R-:W-:Y:S01]  /*1310*/  ISETP.GE.U32.AND P2, PT, R11, R4, PT ;  /* 0x000000040b00720c */ /* 0x000fe20003f46070 */
[----:B------:R-:W-:Y:S01]  /*1320*/  BSSY.RECONVERGENT B1, `(.L_x_73) ;  /* 0x0000027000017945 */ /* 0x000fe20003800200 */
[----:B------:R-:W-:Y:S02]  /*1330*/  PLOP3.LUT P0, PT, PT, PT, PT, 0x80, 0x8 ;  /* 0x000000000008781c */ /* 0x000fe40003f0f070 */
[----:B------:R-:W-:-:S13]  /*1340*/  ISETP.GE.U32.AND.EX P2, PT, R10, R3, PT, P2 ;  /* 0x000000030a00720c */ /* 0x000fda0003f46120 */
[----:B------:R-:W-:Y:S05]  /*1350*/  @!P2 BRA `(.L_x_74) ;  /* 0x00000000008ca947 */ /* 0x000fea0003800000 */
[----:B------:R-:W-:Y:S04]  /*1360*/  BSSY.RECONVERGENT B2, `(.L_x_75) ;  /* 0x000001f000027945 */ /* 0x000fe80003800200 */
[----:B------:R-:W-:Y:S05]  /*1370*/  @P4 BRA `(.L_x_76) ;  /* 0x0000000000544947 */ /* 0x000fea0003800000 */
        /* <DEDUP_REMOVED lines=17> */
[----:B------:R-:W-:-:S04]  /*1490*/  @!P2 LOP3.LUT R0, RZ, UR9, RZ, 0x33, !PT ;  /* 0x00000009ff00ac12 */ /* 0x000fc8000f8e33ff */
[----:B------:R-:W-:-:S04]  /*14a0*/  ISETP.NE.U32.AND P0, PT, R0, RZ, PT ;  /* 0x000000ff0000720c */ /* 0x000fc80003f05070 */
[----:B------:R-:W-:Y:S01]  /*14b0*/  ISETP.NE.AND.EX P0, PT, RZ, RZ, PT, P0 ;  /* 0x000000ffff00720c */ /* 0x000fe20003f05300 */
[----:B------:R-:W-:-:S12]  /*14c0*/  BRA `(.L_x_77) ;  /* 0x0000000000207947 */ /* 0x000fd80003800000 */
.L_x_76:
[----:B------:R-:W0:Y:S01]  /*14d0*/  LDCU.64 UR10, c[0x0][0x388] ;  /* 0x00007100ff0a77ac */ /* 0x000e220008000a00 */
[----:B------:R-:W-:Y:S01]  /*14e0*/  IMAD.MOV.U32 R22, RZ, RZ, R0 ;  /* 0x000000ffff167224 */ /* 0x000fe200078e0000 */
[----:B------:R-:W-:Y:S02]  /*14f0*/  MOV R24, 0x1530 ;  /* 0x0000153000187802 */ /* 0x000fe40000000f00 */
[----:B0-----:R-:W-:Y:S01]  /*1500*/  MOV R14, UR10 ;  /* 0x0000000a000e7c02 */ /* 0x001fe20008000f00 */
[----:B------:R-:W-:-:S07]  /*1510*/  IMAD.U32 R13, RZ, RZ, UR11 ;  /* 0x0000000bff0d7e24 */ /* 0x000fce000f8e00ff */
[----:B------:R-:W-:Y:S05]  /*1520*/  CALL.REL.NOINC `($__internal_5_$__cuda_sm20_rem_u64) ;  /* 0x0000003400807944 */ /* 0x000fea0003c00000 */
[----:B------:R-:W-:-:S04]  /*1530*/  ISETP.NE.U32.AND P0, PT, R22, RZ, PT ;  /* 0x000000ff1600720c */ /* 0x000fc80003f05070 */
[----:B------:R-:W-:-:S13]  /*1540*/  ISETP.NE.AND.EX P0, PT, R23, RZ, PT, P0 ;  /* 0x000000ff1700720c */ /* 0x000fda0003f05300 */
.L_x_77:
[----:B------:R-:W-:Y:S05]  /*1550*/  BSYNC.RECONVERGENT B2 ;  /* 0x0000000000027941 */ /* 0x000fea0003800200 */
.L_x_75:
[----:B------:R-:W0:Y:S02]  /*1560*/  LDCU.64 UR10, c[0x0][0x3c8] ;  /* 0x00007900ff0a77ac */ /* 0x000e240008000a00 */
[----:B0-----:R-:W-:-:S04]  /*1570*/  ISETP.GE.U32.AND P2, PT, R18, UR10, PT ;  /* 0x0000000a12007c0c */ /* 0x001fc8000bf46070 */
[----:B------:R-:W-:-:S13]  /*1580*/  ISETP.GE.U32.OR.EX P0, PT, R19, UR11, P0, P2 ;  /* 0x0000000b13007c0c */ /* 0x000fda0008706520 */
.L_x_74:
[----:B------:R-:W-:Y:S05]  /*1590*/  BSYNC.RECONVERGENT B1 ;  /* 0x0000000000017941 */ /* 0x000fea0003800200 */
.L_x_73:
[----:B------:R-:W0:Y:S01]  /*15a0*/  LDCU.64 UR10, c[0x0][0x380] ;  /* 0x00007000ff0a77ac */ /* 0x000e220008000a00 */
[----:B------:R-:W-:Y:S02]  /*15b0*/  HFMA2 R2, -RZ, RZ, 0, 0 ;  /* 0x00000000ff027431 */ /* 0x000fe400000001ff */
[----:B------:R-:W-:Y:S01]  /*15c0*/  IMAD.MOV.U32 R0, RZ, RZ, RZ ;  /* 0x000000ffff007224 */ /* 0x000fe200078e00ff */
[----:B0-----:R-:W-:-:S04]  /*15d0*/  UISETP.GE.U32.AND UP0, UPT, UR10, 0x4, UPT ;  /* 0x000000040a00788c */ /* 0x001fc8000bf06070 */
[----:B------:R-:W-:-:S09]  /*15e0*/  UISETP.GE.U32.AND.EX UP0, UPT, UR11, URZ, UPT, UP0 ;  /* 0x000000ff0b00728c */ /* 0x000fd2000bf06100 */
[----:B------:R-:W-:Y:S05]  /*15f0*/  BRA.U !UP0, `(.L_x_78) ;  /* 0x0000001908cc7547 */ /* 0x000fea000b800000 */
[----:B------:R-:W0:Y:S01]  /*1600*/  LDCU UR9, c[0x0][0x384] ;  /* 0x00007080ff0977ac */ /* 0x000e220008000800 */
[----:B------:R-:W-:Y:S01]  /*1610*/  IMAD.MOV.U32 R6, RZ, RZ, RZ ;  /* 0x000000ffff067224 */ /* 0x000fe200078e00ff */
[----:B------:R-:W-:Y:S01]  /*1620*/  MOV R4, UR5 ;  /* 0x0000000500047c02 */ /* 0x000fe20008000f00 */
[----:B------:R-:W-:Y:S01]  /*1630*/  IMAD.MOV.U32 R5, RZ, RZ, RZ ;  /* 0x000000ffff057224 */ /* 0x000fe200078e00ff */
[----:B------:R-:W-:Y:S01]  /*1640*/  CS2R R2, SRZ ;  /* 0x0000000000027805 */ /* 0x000fe2000001ff00 */
[----:B0-----:R-:W-:-:S07]  /*1650*/  IMAD.U32 R0, RZ, RZ, UR9 ;  /* 0x00000009ff007e24 */ /* 0x001fce000f8e00ff */
.L_x_111:
[----:B------:R-:W0:Y:S01]  /*1660*/  LDCU.64 UR10, c[0x0][0x398] ;  /* 0x00007300ff0a77ac */ /* 0x000e220008000a00 */
[----:B------:R-:W-:Y:S01]  /*1670*/  IADD3 R14, P2, PT, RZ, -R3, RZ ;  /* 0x80000003ff0e7210 */ /* 0x000fe20007f5e0ff */
[----:B------:R-:W-:Y:S01]  /*1680*/  BSSY.RECONVERGENT B1, `(.L_x_79) ;  /* 0x0000027000017945 */ /* 0x000fe20003800200 */
[----:B------:R-:W1:Y:S03]  /*1690*/  LDCU UR9, c[0x0][0x38c] ;  /* 0x00007180ff0977ac */ /* 0x000e660008000800 */
[----:B------:R-:W-:-:S04]  /*16a0*/  IMAD.X R13, RZ, RZ, ~R2, P2 ;  /* 0x000000ffff0d7224 */ /* 0x000fc800010e0e02 */
[----:B0-----:R-:W-:Y:S02]  /*16b0*/  IMAD R13, R13, UR10, RZ ;  /* 0x0000000a0d0d7c24 */ /* 0x001fe4000f8e02ff */
[----:B------:R-:W-:-:S04]  /*16c0*/  IMAD.WIDE.U32 R20, R14, UR10, R16 ;  /* 0x0000000a0e147c25 */ /* 0x000fc8000f8e0010 */
[----:B------:R-:W-:-:S05]  /*16d0*/  IMAD R13, R14, UR11, R13 ;  /* 0x0000000b0e0d7c24 */ /* 0x000fca000f8e020d */
[----:B------:R-:W-:-:S04]  /*16e0*/  IADD3 R30, PT, PT, R21, R13, RZ ;  /* 0x0000000d151e7210 */ /* 0x000fc80007ffe0ff */
[----:B-1----:R-:W-:-:S04]  /*16f0*/  LOP3.LUT R13, R30, UR9, RZ, 0xfc, !PT ;  /* 0x000000091e0d7c12 */ /* 0x002fc8000f8efcff */
        /* <DEDUP_REMOVED lines=23> */
.L_x_80:
        /* <DEDUP_REMOVED lines=8> */
.L_x_81:
[----:B------:R-:W-:Y:S05]  /*18f0*/  BSYNC.RECONVERGENT B1 ;  /* 0x0000000000017941 */ /* 0x000fea0003800200 */
.L_x_79:
[----:B------:R-:W-:Y:S01]  /*1900*/  ISETP.LT.U32.AND P2, PT, R16, R6, PT ;  /* 0x000000061000720c */ /* 0x000fe20003f41070 */
[----:B------:R-:W-:Y:S01]  /*1910*/  BSSY.RECONVERGENT B1, `(.L_x_82) ;  /* 0x0000035000017945 */ /* 0x000fe20003800200 */
[----:B------:R-:W-:Y:S02]  /*1920*/  CS2R R32, SRZ ;  /* 0x0000000000207805 */ /* 0x000fe4000001ff00 */
[----:B------:R-:W-:-:S13]  /*1930*/  ISETP.LT.U32.OR.EX P2, PT, R17, R5, P0, P2 ;  /* 0x000000051100720c */ /* 0x000fda0000741520 */
[----:B------:R-:W-:Y:S05]  /*1940*/  @P2 BRA `(.L_x_83) ;  /* 0x0000000000c42947 */ /* 0x000fea0003800000 */
[----:B------:R-:W0:Y:S01]  /*1950*/  LDCU UR9, c[0x0][0x38c] ;  /* 0x00007180ff0977ac */ /* 0x000e220008000800 */
[----:B------:R-:W-:Y:S01]  /*1960*/  BSSY.RECONVERGENT B2, `(.L_x_84) ;  /* 0x0000021000027945 */ /* 0x000fe20003800200 */
[----:B0-----:R-:W-:-:S04]  /*1970*/  LOP3.LUT R13, R30, UR9, RZ, 0xfc, !PT ;  /* 0x000000091e0d7c12 */ /* 0x001fc8000f8efcff */
        /* <DEDUP_REMOVED lines=23> */
.L_x_85:
        /* <DEDUP_REMOVED lines=8> */
.L_x_86:
[----:B------:R-:W-:Y:S05]  /*1b70*/  BSYNC.RECONVERGENT B2 ;  /* 0x0000000000027941 */ /* 0x000fea0003800200 */
.L_x_84:
[----:B------:R-:W0:Y:S02]  /*1b80*/  LDC.64 R20, c[0x0][0x3d8] ;  /* 0x0000f600ff147b82 */ /* 0x000e240000000a00 */
[----:B0-----:R-:W-:-:S04]  /*1b90*/  ISETP.GE.U32.AND P3, PT, R34, R20, PT ;  /* 0x000000142200720c */ /* 0x001fc80003f66070 */
[----:B------:R-:W-:-:S13]  /*1ba0*/  ISETP.GE.U32.OR.EX P2, PT, R35, R21, P2, P3 ;  /* 0x000000152300720c */ /* 0x000fda0001746530 */
[----:B------:R-:W-:Y:S05]  /*1bb0*/  @P2 BRA `(.L_x_83) ;  /* 0x0000000000282947 */ /* 0x000fea0003800000 */
[----:B------:R-:W0:Y:S01]  /*1bc0*/  LDCU.64 UR10, c[0x0][0x3e0] ;  /* 0x00007c00ff0a77ac */ /* 0x000e220008000a00 */
[----:B------:R-:W-:Y:S01]  /*1bd0*/  MOV R23, R35 ;  /* 0x0000002300177202 */ /* 0x000fe20000000f00 */
[-C--:B------:R-:W-:Y:S02]  /*1be0*/  IMAD R13, R19, R20.reuse, RZ ;  /* 0x00000014130d7224 */ /* 0x080fe400078e02ff */
[----:B------:R-:W-:Y:S02]  /*1bf0*/  IMAD.MOV.U32 R22, RZ, RZ, R34 ;  /* 0x000000ffff167224 */ /* 0x000fe400078e0022 */
[C---:B------:R-:W-:Y:S02]  /*1c00*/  IMAD R13, R18.reuse, R21, R13 ;  /* 0x00000015120d7224 */ /* 0x040fe400078e020d */
[----:B------:R-:W-:-:S04]  /*1c10*/  IMAD.WIDE.U32 R22, R18, R20, R22 ;  /* 0x0000001412167225 */ /* 0x000fc800078e0016 */
[----:B------:R-:W-:Y:S01]  /*1c20*/  IMAD.IADD R13, R23, 0x1, R13 ;  /* 0x00000001170d7824 */ /* 0x000fe200078e020d */
[----:B0-----:R-:W-:-:S04]  /*1c30*/  LEA R32, P2, R22, UR10, 0x3 ;  /* 0x0000000a16207c11 */ /* 0x001fc8000f8418ff */
[----:B------:R-:W-:-:S06]  /*1c40*/  LEA.HI.X R33, R22, UR11, R13, 0x3, P2 ;  /* 0x0000000b16217c11 */ /* 0x000fcc00090f1c0d */
[----:B------:R-:W5:Y:S03]  /*1c50*/  LDG.E.64 R32, desc[UR22][R32.64] ;  /* 0x0000001620207981 */ /* 0x000f66000c1e1b00 */
.L_x_83:
[----:B------:R-:W-:Y:S05]  /*1c60*/  BSYNC.RECONVERGENT B1 ;  /* 0x0000000000017941 */ /* 0x000fea0003800200 */
.L_x_82:
[----:B------:R-:W0:Y:S01]  /*1c70*/  LDC.64 R20, c[0x0][0x398] ;  /* 0x0000e600ff147b82 */ /* 0x000e220000000a00 */
[----:B------:R-:W1:Y:S01]  /*1c80*/  LDCU.64 UR10, c[0x0][0x398] ;  /* 0x00007300ff0a77ac */ /* 0x000e620008000a00 */
[----:B------:R-:W-:Y:S01]  /*1c90*/  IMAD.MOV.U32 R13, RZ, RZ, R9 ;  /* 0x000000ffff0d7224 */ /* 0x000fe200078e0009 */
[----:B------:R-:W-:Y:S01]  /*1ca0*/  BSSY.RECONVERGENT B1, `(.L_x_87) ;  /* 0x0000029000017945 */ /* 0x000fe20003800200 */
[----:B------:R-:W2:Y:S03]  /*1cb0*/  LDCU UR9, c[0x0][0x38c] ;  /* 0x00007180ff0977ac */ /* 0x000ea60008000800 */
[----:B-----5:R3:W-:Y:S01]  /*1cc0*/  STG.E.64 desc[UR22][R12.64], R32 ;  /* 0x000000200c007986 */ /* 0x0207e2000c101b16 */
[----:B-1----:R-:W-:-:S04]  /*1cd0*/  IMAD R14, R2, UR10, RZ ;  /* 0x0000000a020e7c24 */ /* 0x002fc8000f8e02ff */
[C---:B------:R-:W-:Y:S02]  /*1ce0*/  IMAD R31, R3.reuse, UR11, R14 ;  /* 0x0000000b031f7c24 */ /* 0x040fe4000f8e020e */
[----:B0-----:R-:W-:-:S03]  /*1cf0*/  IMAD.WIDE.U32 R20, R3, UR10, R20 ;  /* 0x0000000a03147c25 */ /* 0x001fc6000f8e0014 */
[----:B------:R-:W-:Y:S02]  /*1d00*/  IADD3 R28, P2, PT, R16, -R20, RZ ;  /* 0x80000014101c7210 */ /* 0x000fe40007f5e0ff */
[----:B------:R-:W-:-:S05]  /*1d10*/  IADD3 R31, PT, PT, R21, R31, RZ ;  /* 0x0000001f151f7210 */ /* 0x000fca0007ffe0ff */
[----:B------:R-:W-:-:S05]  /*1d20*/  IMAD.X R30, R17, 0x1, ~R31, P2 ;  /* 0x00000001111e7824 */ /* 0x000fca00010e0e1f */
[----:B--2---:R-:W-:-:S04]  /*1d30*/  LOP3.LUT R14, R30, UR9, RZ, 0xfc, !PT ;  /* 0x000000091e0e7c12 */ /* 0x004fc8000f8efcff */
[----:B------:R-:W-:-:S13]  /*1d40*/  ISETP.NE.U32.AND P2, PT, R14, RZ, PT ;  /* 0x000000ff0e00720c */ /* 0x000fda0003f45070 */
[----:B---3--:R-:W-:Y:S05]  /*1d50*/  @P2 BRA `(.L_x_88) ;  /* 0x0000000000542947 */ /* 0x008fea0003800000 */
[----:B------:R-:W0:Y:S01]  /*1d60*/  LDCU UR9, c[0x0][0x388] ;  /* 0x00007100ff0977ac */ /* 0x000e220008000800 */
[----:B------:R-:W-:Y:S01]  /*1d70*/  HFMA2 R35, -RZ, RZ, 0, 0 ;  /* 0x00000000ff237431 */ /* 0x000fe200000001ff */
        /* <DEDUP_REMOVED lines=16> */
[----:B------:R-:W-:Y:S01]  /*1e80*/  @P3 VIADD R34, R34, 0x1 ;  /* 0x0000000122223836 */ /* 0x000fe20000000000 */
[----:B------:R-:W-:Y:S01]  /*1e90*/  @!P4 LOP3.LUT R34, RZ, UR9, RZ, 0x33, !PT ;  /* 0x00000009ff22cc12 */ /* 0x000fe2000f8e33ff */
[----:B------:R-:W-:Y:S06]  /*1ea0*/  BRA `(.L_x_89) ;  /* 0x0000000000207947 */ /* 0x000fec0003800000 */
.L_x_88:
[----:B------:R-:W0:Y:S01]  /*1eb0*/  LDCU.64 UR10, c[0x0][0x388] ;  /* 0x00007100ff0a77ac */ /* 0x000e220008000a00 */
[----:B------:R-:W-:Y:S01]  /*1ec0*/  IMAD.MOV.U32 R32, RZ, RZ, R28 ;  /* 0x000000ffff207224 */ /* 0x000fe200078e001c */
[----:B------:R-:W-:Y:S01]  /*1ed0*/  MOV R22, 0x1f10 ;  /* 0x00001f1000167802 */ /* 0x000fe20000000f00 */
[----:B0-----:R-:W-:Y:S01]  /*1ee0*/  IMAD.U32 R14, RZ, RZ, UR10 ;  /* 0x0000000aff0e7e24 */ /* 0x001fe2000f8e00ff */
[----:B------:R-:W-:-:S07]  /*1ef0*/  MOV R13, UR11 ;  /* 0x0000000b000d7c02 */ /* 0x000fce0008000f00 */
[----:B------:R-:W-:Y:S05]  /*1f00*/  CALL.REL.NOINC `($__internal_4_$__cuda_sm20_div_u64) ;  /* 0x0000002400f47944 */ /* 0x000fea0003c00000 */
[----:B------:R-:W-:Y:S02]  /*1f10*/  IMAD.MOV.U32 R34, RZ, RZ, R14 ;  /* 0x000000ffff227224 */ /* 0x000fe400078e000e */
[----:B------:R-:W-:-:S07]  /*1f20*/  IMAD.MOV.U32 R35, RZ, RZ, R25 ;  /* 0x000000ffff237224 */ /* 0x000fce00078e0019 */
.L_x_89:
[----:B------:R-:W-:Y:S05]  /*1f30*/  BSYNC.RECONVERGENT B1 ;  /* 0x0000000000017941 */ /* 0x000fea0003800200 */
.L_x_87:
[----:B------:R-:W0:Y:S01]  /*1f40*/  LDCU.64 UR10, c[0x0][0x398] ;  /* 0x00007300ff0a77ac */ /* 0x000e220008000a00 */
[----:B------:R-:W-:Y:S01]  /*1f50*/  BSSY.RECONVERGENT B1, `(.L_x_90) ;  /* 0x0000038000017945 */ /* 0x000fe20003800200 */
[----:B------:R-:W-:Y:S02]  /*1f60*/  CS2R R32, SRZ ;  /* 0x0000000000207805 */ /* 0x000fe4000001ff00 */
[----:B0-----:R-:W-:-:S04]  /*1f70*/  IADD3 R13, P3, PT, R6, UR10, RZ ;  /* 0x0000000a060d7c10 */ /* 0x001fc8000ff7e0ff */
[----:B------:R-:W-:Y:S02]  /*1f80*/  ISETP.LT.U32.AND P2, PT, R16, R13, PT ;  /* 0x0000000d1000720c */ /* 0x000fe40003f41070 */
[----:B------:R-:W-:-:S04]  /*1f90*/  IADD3.X R13, PT, PT, R5, UR11, RZ, P3, !PT ;  /* 0x0000000b050d7c10 */ /* 0x000fc80009ffe4ff */
        /* <DEDUP_REMOVED lines=24> */
[----:B------:R-:W-:-:S04]  /*2120*/  @!P3 LOP3.LUT R25, RZ, UR9, RZ, 0x33, !PT ;  /* 0x00000009ff19bc12 */ /* 0x000fc8000f8e33ff */
[----:B------:R-:W-:-:S04]  /*2130*/  ISETP.NE.U32.AND P2, PT, R25, RZ, PT ;  /* 0x000000ff1900720c */ /* 0x000fc80003f45070 */
[----:B------:R-:W-:Y:S01]  /*2140*/  ISETP.NE.AND.EX P2, PT, RZ, RZ, PT, P2 ;  /* 0x000000ffff00720c */ /* 0x000fe20003f45320 */
[----:B------:R-:W-:-:S12]  /*2150*/  BRA `(.L_x_94) ;  /* 0x0000000000207947 */ /* 0x000fd80003800000 */
.L_x_93:
[----:B------:R-:W0:Y:S01]  /*2160*/  LDCU.64 UR10, c[0x0][0x388] ;  /* 0x00007100ff0a77ac */ /* 0x000e220008000a00 */
[----:B------:R-:W-:Y:S02]  /*2170*/  MOV R22, R28 ;  /* 0x0000001c00167202 */ /* 0x000fe40000000f00 */
[----:B------:R-:W-:Y:S01]  /*2180*/  MOV R24, 0x21c0 ;  /* 0x000021c000187802 */ /* 0x000fe20000000f00 */
[----:B0-----:R-:W-:Y:S02]  /*2190*/  IMAD.U32 R14, RZ, RZ, UR10 ;  /* 0x0000000aff0e7e24 */ /* 0x001fe4000f8e00ff */
[----:B------:R-:W-:-:S07]  /*21a0*/  IMAD.U32 R13, RZ, RZ, UR11 ;  /* 0x0000000bff0d7e24 */ /* 0x000fce000f8e00ff */
[----:B------:R-:W-:Y:S05]  /*21b0*/  CALL.REL.NOINC `($__internal_5_$__cuda_sm20_rem_u64) ;  /* 0x00000028005c7944 */ /* 0x000fea0003c00000 */
[----:B------:R-:W-:-:S04]  /*21c0*/  ISETP.NE.U32.AND P2, PT, R22, RZ, PT ;  /* 0x000000ff1600720c */ /* 0x000fc80003f45070 */
[----:B------:R-:W-:-:S13]  /*21d0*/  ISETP.NE.AND.EX P2, PT, R23, RZ, PT, P2 ;  /* 0x000000ff1700720c */ /* 0x000fda0003f45320 */
.L_x_94:
[----:B------:R-:W-:Y:S05]  /*21e0*/  BSYNC.RECONVERGENT B2 ;  /* 0x0000000000027941 */ /* 0x000fea0003800200 */
.L_x_92:
        /* <DEDUP_REMOVED lines=14> */
.L_x_91:
[----:B------:R-:W-:Y:S05]  /*22d0*/  BSYNC.RECONVERGENT B1 ;  /* 0x0000000000017941 */ /* 0x000fea0003800200 */
.L_x_90:
[----:B------:R-:W0:Y:S01]  /*22e0*/  LDCU.64 UR10, c[0x0][0x398] ;  /* 0x00007300ff0a77ac */ /* 0x000e220008000a00 */
[----:B------:R-:W-:Y:S01]  /*22f0*/  MOV R23, UR18 ;  /* 0x0000001200177c02 */ /* 0x000fe20008000f00 */
[----:B------:R-:W-:Y:S01]  /*2300*/  BSSY.RECONVERGENT B1, `(.L_x_95) ;  /* 0x000002a000017945 */ /* 0x000fe20003800200 */
[----:B------:R-:W1:Y:S02]  /*2310*/  LDCU UR9, c[0x0][0x38c] ;  /* 0x00007180ff0977ac */ /* 0x000e640008000800 */
[----:B------:R-:W-:-:S04]  /*2320*/  LEA R22, P2, R23, R12, 0x3 ;  /* 0x0000000c17167211 */ /* 0x000fc800078418ff */
[----:B------:R-:W-:-:S05]  /*2330*/  IADD3.X R23, PT, PT, R9, UR27, RZ, P2, !PT ;  /* 0x0000001b09177c10 */ /* 0x000fca00097fe4ff */
[----:B-----5:R2:W-:Y:S01]  /*2340*/  STG.E.64 desc[UR22][R22.64], R32 ;  /* 0x0000002016007986 */ /* 0x0205e2000c101b16 */
[----:B0-----:R-:W-:-:S04]  /*2350*/  IADD3 R21, P3, PT, R20, UR10, RZ ;  /* 0x0000000a14157c10 */ /* 0x001fc8000ff7e0ff */
[----:B------:R-:W-:Y:S02]  /*2360*/  IADD3.X R31, PT, PT, R31, UR11, RZ, P3, !PT ;  /* 0x0000000b1f1f7c10 */ /* 0x000fe40009ffe4ff */
[----:B------:R-:W-:-:S05]  /*2370*/  IADD3 R20, P2, PT, -R21, R16, RZ ;  /* 0x0000001015147210 */ /* 0x000fca0007f5e1ff */
[----:B------:R-:W-:-:S05]  /*2380*/  IMAD.X R28, R17, 0x1, ~R31, P2 ;  /* 0x00000001111c7824 */ /* 0x000fca00010e0e1f */
[----:B-1----:R-:W-:-:S04]  /*2390*/  LOP3.LUT R13, R28, UR9, RZ, 0xfc, !PT ;  /* 0x000000091c0d7c12 */ /* 0x002fc8000f8efcff */
[----:B------:R-:W-:-:S13]  /*23a0*/  ISETP.NE.U32.AND P2, PT, R13, RZ, PT ;  /* 0x000000ff0d00720c */ /* 0x000fda0003f45070 */
[----:B--2---:R-:W-:Y:S05]  /*23b0*/  @P2 BRA `(.L_x_96) ;  /* 0x0000000000542947 */ /* 0x004fea0003800000 */
        /* <DEDUP_REMOVED lines=21> */
.L_x_96:
[----:B------:R-:W0:Y:S01]  /*2510*/  LDCU.64 UR10, c[0x0][0x388] ;  /* 0x00007100ff0a77ac */ /* 0x000e220008000a00 */
[----:B------:R-:W-:Y:S01]  /*2520*/  IMAD.MOV.U32 R32, RZ, RZ, R20 ;  /* 0x000000ffff207224 */ /* 0x000fe200078e0014 */
[----:B------:R-:W-:Y:S01]  /*2530*/  MOV R22, 0x2580 ;  /* 0x0000258000167802 */ /* 0x000fe20000000f00 */
[----:B------:R-:W-:Y:S02]  /*2540*/  IMAD.MOV.U32 R30, RZ, RZ, R28 ;  /* 0x000000ffff1e7224 */ /* 0x000fe400078e001c */
[----:B0-----:R-:W-:Y:S01]  /*2550*/  IMAD.U32 R14, RZ, RZ, UR10 ;  /* 0x0000000aff0e7e24 */ /* 0x001fe2000f8e00ff */
[----:B------:R-:W-:-:S07]  /*2560*/  MOV R13, UR11 ;  /* 0x0000000b000d7c02 */ /* 0x000fce0008000f00 */
[----:B------:R-:W-:Y:S05]  /*2570*/  CALL.REL.NOINC `($__internal_4_$__cuda_sm20_div_u64) ;  /* 0x0000002000587944 */ /* 0x000fea0003c00000 */
[----:B------:R-:W-:Y:S01]  /*2580*/  IMAD.MOV.U32 R34, RZ, RZ, R14 ;  /* 0x000000ffff227224 */ /* 0x000fe200078e000e */
[----:B------:R-:W-:-:S07]  /*2590*/  MOV R35, R25 ;  /* 0x0000001900237202 */ /* 0x000fce0000000f00 */
.L_x_97:
[----:B------:R-:W-:Y:S05]  /*25a0*/  BSYNC.RECONVERGENT B1 ;  /* 0x0000000000017941 */ /* 0x000fea0003800200 */
.L_x_95:
[----:B------:R-:W-:Y:S01]  /*25b0*/  IMAD.U32 R13, RZ, RZ, UR20 ;  /* 0x00000014ff0d7e24 */ /* 0x000fe2000f8e00ff */
[----:B------:R-:W-:Y:S01]  /*25c0*/  BSSY.RECONVERGENT B1, `(.L_x_98) ;  /* 0x0000039000017945 */ /* 0x000fe20003800200 */
[----:B------:R-:W-:-:S03]  /*25d0*/  CS2R R32, SRZ ;  /* 0x0000000000207805 */ /* 0x000fc6000001ff00 */
[----:B------:R-:W-:-:S04]  /*25e0*/  LEA R13, P3, R13, R6, 0x1 ;  /* 0x000000060d0d7211 */ /* 0x000fc800078608ff */
        /* <DEDUP_REMOVED lines=30> */
.L_x_101:
[----:B------:R-:W0:Y:S01]  /*27d0*/  LDCU.64 UR10, c[0x0][0x388] ;  /* 0x00007100ff0a77ac */ /* 0x000e220008000a00 */
[----:B------:R-:W-:Y:S01]  /*27e0*/  IMAD.MOV.U32 R22, RZ, RZ, R20 ;  /* 0x000000ffff167224 */ /* 0x000fe200078e0014 */
[----:B------:R-:W-:Y:S01]  /*27f0*/  MOV R24, 0x2840 ;  /* 0x0000284000187802 */ /* 0x000fe20000000f00 */
[----:B------:R-:W-:Y:S01]  /*2800*/  IMAD.MOV.U32 R30, RZ, RZ, R28 ;  /* 0x000000ffff1e7224 */ /* 0x000fe200078e001c */
[----:B0-----:R-:W-:Y:S01]  /*2810*/  MOV R14, UR10 ;  /* 0x0000000a000e7c02 */ /* 0x001fe20008000f00 */
[----:B------:R-:W-:-:S07]  /*2820*/  IMAD.U32 R13, RZ, RZ, UR11 ;  /* 0x0000000bff0d7e24 */ /* 0x000fce000f8e00ff */
[----:B------:R-:W-:Y:S05]  /*2830*/  CALL.REL.NOINC `($__internal_5_$__cuda_sm20_rem_u64) ;  /* 0x0000002000bc7944 */ /* 0x000fea0003c00000 */
[----:B------:R-:W-:-:S04]  /*2840*/  ISETP.NE.U32.AND P2, PT, R22, RZ, PT ;  /* 0x000000ff1600720c */ /* 0x000fc80003f45070 */
[----:B------:R-:W-:-:S13]  /*2850*/  ISETP.NE.AND.EX P2, PT, R23, RZ, PT, P2 ;  /* 0x000000ff1700720c */ /* 0x000fda0003f45320 */
.L_x_102:
[----:B------:R-:W-:Y:S05]  /*2860*/  BSYNC.RECONVERGENT B2 ;  /* 0x0000000000027941 */ /* 0x000fea0003800200 */
.L_x_100:
        /* <DEDUP_REMOVED lines=14> */
.L_x_99:
[----:B------:R-:W-:Y:S05]  /*2950*/  BSYNC.RECONVERGENT B1 ;  /* 0x0000000000017941 */ /* 0x000fea0003800200 */
.L_x_98:
[----:B------:R-:W0:Y:S01]  /*2960*/  LDCU.64 UR10, c[0x0][0x398] ;  /* 0x00007300ff0a77ac */ /* 0x000e220008000a00 */
[----:B------:R-:W-:Y:S01]  /*2970*/  MOV R23, UR18 ;  /* 0x0000001200177c02 */ /* 0x000fe20008000f00 */
[----:B------:R-:W-:Y:S01]  /*2980*/  BSSY.RECONVERGENT B1, `(.L_x_103) ;  /* 0x0000027000017945 */ /* 0x000fe20003800200 */
[----:B------:R-:W1:Y:S02]  /*2990*/  LDCU UR9, c[0x0][0x38c] ;  /* 0x00007180ff0977ac */ /* 0x000e640008000800 */
[----:B------:R-:W-:-:S04]  /*29a0*/  LEA R22, P2, R23, R12, 0x4 ;  /* 0x0000000c17167211 */ /* 0x000fc800078420ff */
[----:B------:R-:W-:-:S05]  /*29b0*/  IADD3.X R23, PT, PT, R9, UR26, RZ, P2, !PT ;  /* 0x0000001a09177c10 */ /* 0x000fca00097fe4ff */
[----:B-----5:R2:W-:Y:S01]  /*29c0*/  STG.E.64 desc[UR22][R22.64], R32 ;  /* 0x0000002016007986 */ /* 0x0205e2000c101b16 */
[----:B0-----:R-:W-:-:S04]  /*29d0*/  IADD3 R21, P2, P3, R16, -UR10, -R21 ;  /* 0x8000000a10157c10 */ /* 0x001fc8000fb5e815 */
[----:B------:R-:W-:-:S04]  /*29e0*/  IADD3.X R30, PT, PT, R17, ~UR11, ~R31, P2, P3 ;  /* 0x8000000b111e7c10 */ /* 0x000fc800097e6c1f */
[----:B-1----:R-:W-:-:S04]  /*29f0*/  LOP3.LUT R13, R30, UR9, RZ, 0xfc, !PT ;  /* 0x000000091e0d7c12 */ /* 0x002fc8000f8efcff */
[----:B------:R-:W-:-:S13]  /*2a00*/  ISETP.NE.U32.AND P2, PT, R13, RZ, PT ;  /* 0x000000ff0d00720c */ /* 0x000fda0003f45070 */
[----:B--2---:R-:W-:Y:S05]  /*2a10*/  @P2 BRA `(.L_x_104) ;  /* 0x0000000000542947 */ /* 0x004fea0003800000 */
        /* <DEDUP_REMOVED lines=21> */
.L_x_104:
        /* <DEDUP_REMOVED lines=8> */
.L_x_105:
[----:B------:R-:W-:Y:S05]  /*2bf0*/  BSYNC.RECONVERGENT B1 ;  /* 0x0000000000017941 */ /* 0x000fea0003800200 */
.L_x_103:
[----:B------:R-:W0:Y:S01]  /*2c00*/  LDC.64 R22, c[0x0][0x398] ;  /* 0x0000e600ff167b82 */ /* 0x000e220000000a00 */
[----:B------:R-:W-:Y:S01]  /*2c10*/  MOV R25, R5 ;  /* 0x0000000500197202 */ /* 0x000fe20000000f00 */
[----:B------:R-:W-:Y:S01]  /*2c20*/  IMAD.MOV.U32 R24, RZ, RZ, R6 ;  /* 0x000000ffff187224 */ /* 0x000fe200078e0006 */
[----:B------:R-:W-:Y:S01]  /*2c30*/  BSSY.RECONVERGENT B1, `(.L_x_106) ;  /* 0x0000039000017945 */ /* 0x000fe20003800200 */
[----:B------:R-:W-:Y:S02]  /*2c40*/  CS2R R34, SRZ ;  /* 0x0000000000227805 */ /* 0x000fe4000001ff00 */
[----:B0-----:R-:W-:-:S04]  /*2c50*/  IMAD.WIDE.U32 R24, R22, 0x3, R24 ;  /* 0x0000000316187825 */ /* 0x001fc800078e0018 */
[----:B------:R-:W-:Y:S01]  /*2c60*/  IMAD R13, R23, 0x3, RZ ;  /* 0x00000003170d7824 */ /* 0x000fe200078e02ff */
[----:B------:R-:W-:-:S03]  /*2c70*/  ISETP.LT.U32.AND P2, PT, R16, R24, PT ;  /* 0x000000181000720c */ /* 0x000fc60003f41070 */
[----:B------:R-:W-:-:S05]  /*2c80*/  IMAD.IADD R13, R25, 0x1, R13 ;  /* 0x00000001190d7824 */ /* 0x000fca00078e020d */
        /* <DEDUP_REMOVED lines=28> */
.L_x_109:
        /* <DEDUP_REMOVED lines=8> */
.L_x_110:
[----:B------:R-:W-:Y:S05]  /*2ed0*/  BSYNC.RECONVERGENT B2 ;  /* 0x0000000000027941 */ /* 0x000fea0003800200 */
.L_x_108:
        /* <DEDUP_REMOVED lines=14> */
.L_x_107:
[----:B------:R-:W-:Y:S05]  /*2fc0*/  BSYNC.RECONVERGENT B1 ;  /* 0x0000000000017941 */ /* 0x000fea0003800200 */
.L_x_106:
[----:B------:R-:W-:Y:S01]  /*2fd0*/  MOV R13, R9 ;  /* 0x00000009000d7202 */ /* 0x000fe20000000f00 */
[----:B------:R-:W-:Y:S01]  /*2fe0*/  IMAD.U32 R21, RZ, RZ, UR18 ;  /* 0x00000012ff157e24 */ /* 0x000fe2000f8e00ff */
[----:B------:R-:W-:Y:S01]  /*2ff0*/  UIMAD UR9, UR6, 0x18, URZ ;  /* 0x00000018060978a4 */ /* 0x000fe2000f8e02ff */
[----:B------:R-:W-:Y:S02]  /*3000*/  IADD3 R4, P2, PT, R4, -0x4, RZ ;  /* 0xfffffffc04047810 */ /* 0x000fe40007f5e0ff */
[----:B------:R-:W-:Y:S01]  /*3010*/  IMAD.WIDE.U32 R20, R21, 0x18, R12 ;  /* 0x0000001815147825 */ /* 0x000fe200078e000c */
[----:B------:R-:W-:Y:S02]  /*3020*/  MOV R23, UR18 ;  /* 0x0000001200177c02 */ /* 0x000fe40008000f00 */
[----:B------:R-:W-:Y:S01]  /*3030*/  IADD3.X R0, PT, PT, R0, -0x1, RZ, P2, !PT ;  /* 0xffffffff00007810 */ /* 0x000fe200017fe4ff */
[----:B------:R-:W-:Y:S01]  /*3040*/  VIADD R21, R21, UR9 ;  /* 0x0000000915157c36 */ /* 0x000fe20008000000 */
[----:B------:R-:W-:Y:S01]  /*3050*/  ISETP.NE.U32.AND P2, PT, R4, RZ, PT ;  /* 0x000000ff0400720c */ /* 0x000fe20003f45070 */
[----:B------:R-:W-:Y:S01]  /*3060*/  IMAD.U32 R13, RZ, RZ, UR20 ;  /* 0x00000014ff0d7e24 */ /* 0x000fe2000f8e00ff */
[----:B------:R-:W-:-:S02]  /*3070*/  IADD3 R3, P5, PT, R3, 0x4, RZ ;  /* 0x0000000403037810 */ /* 0x000fc40007fbe0ff */
[----:B-----5:R0:W-:Y:S01]  /*3080*/  STG.E.64 desc[UR22][R20.64], R34 ;  /* 0x0000002214007986 */ /* 0x0201e2000c101b16 */
[----:B------:R-:W-:Y:S02]  /*3090*/  ISETP.NE.AND.EX P2, PT, R0, RZ, PT, P2 ;  /* 0x000000ff0000720c */ /* 0x000fe40003f45320 */
[----:B------:R-:W-:Y:S01]  /*30a0*/  LEA R6, P3, R13, R6, 0x2 ;  /* 0x000000060d067211 */ /* 0x000fe200078610ff */
[----:B------:R-:W-:Y:S01]  /*30b0*/  IMAD.X R2, RZ, RZ, R2, P5 ;  /* 0x000000ffff027224 */ /* 0x000fe200028e0602 */
[----:B------:R-:W-:Y:S02]  /*30c0*/  LEA R12, P4, R23, R12, 0x5 ;  /* 0x0000000c170c7211 */ /* 0x000fe400078828ff */
[----:B------:R-:W-:Y:S02]  /*30d0*/  IADD3.X R5, PT, PT, R5, UR25, RZ, P3, !PT ;  /* 0x0000001905057c10 */ /* 0x000fe40009ffe4ff */
[----:B------:R-:W-:-:S05]  /*30e0*/  IADD3.X R9, PT, PT, R9, UR21, RZ, P4, !PT ;  /* 0x0000001509097c10 */ /* 0x000fca000a7fe4ff */
[----:B0-----:R-:W-:Y:S05]  /*30f0*/  @P2 BRA `(.L_x_111) ;  /* 0xffffffe400582947 */ /* 0x001fea000383ffff */
[----:B------:R-:W0:Y:S01]  /*3100*/  LDCU UR9, c[0x0][0x384] ;  /* 0x00007080ff0977ac */ /* 0x000e220008000800 */
[----:B------:R-:W-:Y:S01]  /*3110*/  IMAD.U32 R0, RZ, RZ, UR5 ;  /* 0x00000005ff007e24 */ /* 0x000fe2000f8e00ff */
[----:B0-----:R-:W-:-:S07]  /*3120*/  MOV R2, UR9 ;  /* 0x0000000900027c02 */ /* 0x001fce0008000f00 */
.L_x_78:
[----:B------:R-:W-:-:S04]  /*3130*/  UISETP.NE.U32.AND UP0, UPT, UR24, URZ, UPT ;  /* 0x000000ff1800728c */ /* 0x000fc8000bf05070 */
[----:B------:R-:W-:-:S09]  /*3140*/  UISETP.NE.AND.EX UP0, UPT, URZ, URZ, UPT, UP0 ;  /* 0x000000ffff00728c */ /* 0x000fd2000bf05300 */
[----:B------:R-:W-:Y:S05]  /*3150*/  BRA.U !UP0, `(.L_x_112) ;  /* 0x0000001108fc7547 */ /* 0x000fea000b800000 */
[----:B------:R-:W0:Y:S01]  /*3160*/  LDCU.64 UR10, c[0x0][0x398] ;  /* 0x00007300ff0a77ac */ /* 0x000e220008000a00 */
[----:B------:R-:W-:Y:S01]  /*3170*/  BSSY.RECONVERGENT B1, `(.L_x_113) ;  /* 0x0000028000017945 */ /* 0x000fe20003800200 */
[----:B------:R-:W1:Y:S01]  /*3180*/  LDCU UR9, c[0x0][0x38c] ;  /* 0x00007180ff0977ac */ /* 0x000e620008000800 */
[----:B0-----:R-:W-:Y:S02]  /*3190*/  IMAD R3, R2, UR10, RZ ;  /* 0x0000000a02037c24 */ /* 0x001fe4000f8e02ff */
[----:B------:R-:W-:-:S04]  /*31a0*/  IMAD.WIDE.U32 R4, R0, UR10, RZ ;  /* 0x0000000a00047c25 */ /* 0x000fc8000f8e00ff */
[----:B------:R-:W-:Y:S01]  /*31b0*/  IMAD R3, R0, UR11, R3 ;  /* 0x0000000b00037c24 */ /* 0x000fe2000f8e0203 */
[----:B------:R-:W-:-:S03]  /*31c0*/  IADD3 R2, P2, PT, R16, -R4, RZ ;  /* 0x8000000410027210 */ /* 0x000fc60007f5e0ff */
[----:B------:R-:W-:-:S04]  /*31d0*/  IMAD.IADD R3, R5, 0x1, R3 ;  /* 0x0000000105037824 */ /* 0x000fc800078e0203 */
[----:B------:R-:W-:-:S05]  /*31e0*/  IMAD.X R30, R17, 0x1, ~R3, P2 ;  /* 0x00000001111e7824 */ /* 0x000fca00010e0e03 */
        /* <DEDUP_REMOVED lines=9> */
[----:B------:R-:W0:Y:S02]  /*3280*/  F2I.FTZ.U32.TRUNC.NTZ R21, R21 ;  /* 0x0000001500157305 */ /* 0x000e24000021f000 */
[----:B0-----:R-:W-:-:S04]  /*3290*/  IMAD.MOV R13, RZ, RZ, -R21 ;  /* 0x000000ffff0d7224 */ /* 0x001fc800078e0a15 */
[----:B------:R-:W-:-:S04]  /*32a0*/  IMAD R13, R13, UR9, RZ ;  /* 0x000000090d0d7c24 */ /* 0x000fc8000f8e02ff */
[----:B------:R-:W-:-:S04]  /*32b0*/  IMAD.HI.U32 R13, R21, R13, R20 ;  /* 0x0000000d150d7227 */ /* 0x000fc800078e0014 */
[----:B------:R-:W-:Y:S02]  /*32c0*/  IMAD.MOV.U32 R21, RZ, RZ, RZ ;  /* 0x000000ffff157224 */ /* 0x000fe400078e00ff */
[----:B------:R-:W-:-:S05]  /*32d0*/  IMAD.HI.U32 R20, R13, R2, RZ ;  /* 0x000000020d147227 */ /* 0x000fca00078e00ff */
[----:B------:R-:W-:-:S05]  /*32e0*/  IADD3 R13, PT, PT, -R20, RZ, RZ ;  /* 0x000000ff140d7210 */ /* 0x000fca0007ffe1ff */
[----:B------:R-:W-:-:S05]  /*32f0*/  IMAD R6, R13, UR9, R2 ;  /* 0x000000090d067c24 */ /* 0x000fca000f8e0202 */
[----:B------:R-:W-:-:S13]  /*3300*/  ISETP.GE.U32.AND P2, PT, R6, UR9, PT ;  /* 0x0000000906007c0c */ /* 0x000fda000bf46070 */
[----:B------:R-:W-:Y:S02]  /*3310*/  @P2 VIADD R6, R6, -UR9 ;  /* 0x8000000906062c36 */ /* 0x000fe40008000000 */
[----:B------:R-:W-:-:S03]  /*3320*/  @P2 VIADD R20, R20, 0x1 ;  /* 0x0000000114142836 */ /* 0x000fc60000000000 */
[----:B------:R-:W-:-:S13]  /*3330*/  ISETP.GE.U32.AND P3, PT, R6, UR9, PT ;  /* 0x0000000906007c0c */ /* 0x000fda000bf66070 */
[----:B------:R-:W-:Y:S02]  /*3340*/  @P3 IADD3 R20, PT, PT, R20, 0x1, RZ ;  /* 0x0000000114143810 */ /* 0x000fe40007ffe0ff */
[----:B------:R-:W-:Y:S01]  /*3350*/  @!P4 LOP3.LUT R20, RZ, UR9, RZ, 0x33, !PT ;  /* 0x00000009ff14cc12 */ /* 0x000fe2000f8e33ff */
[----:B------:R-:W-:Y:S06]  /*3360*/  BRA `(.L_x_115) ;  /* 0x0000000000207947 */ /* 0x000fec0003800000 */
.L_x_114:
[----:B------:R-:W0:Y:S01]  /*3370*/  LDCU.64 UR10, c[0x0][0x388] ;  /* 0x00007100ff0a77ac */ /* 0x000e220008000a00 */
[----:B------:R-:W-:Y:S01]  /*3380*/  IMAD.MOV.U32 R32, RZ, RZ, R2 ;  /* 0x000000ffff207224 */ /* 0x000fe200078e0002 */
[----:B------:R-:W-:Y:S02]  /*3390*/  MOV R22, 0x33d0 ;  /* 0x000033d000167802 */ /* 0x000fe40000000f00 */
[----:B0-----:R-:W-:Y:S01]  /*33a0*/  MOV R14, UR10 ;  /* 0x0000000a000e7c02 */ /* 0x001fe20008000f00 */
[----:B------:R-:W-:-:S07]  /*33b0*/  IMAD.U32 R13, RZ, RZ, UR11 ;  /* 0x0000000bff0d7e24 */ /* 0x000fce000f8e00ff */
[----:B------:R-:W-:Y:S05]  /*33c0*/  CALL.REL.NOINC `($__internal_4_$__cuda_sm20_div_u64) ;  /* 0x0000001000c47944 */ /* 0x000fea0003c00000 */
[----:B------:R-:W-:Y:S01]  /*33d0*/  IMAD.MOV.U32 R20, RZ, RZ, R14 ;  /* 0x000000ffff147224 */ /* 0x000fe200078e000e */
[----:B------:R-:W-:-:S07]  /*33e0*/  MOV R21, R25 ;  /* 0x0000001900157202 */ /* 0x000fce0000000f00 */
.L_x_115:
[----:B------:R-:W-:Y:S05]  /*33f0*/  BSYNC.RECONVERGENT B1 ;  /* 0x0000000000017941 */ /* 0x000fea0003800200 */
.L_x_113:
        /* <DEDUP_REMOVED lines=27> */
[----:B------:R-:W-:-:S04]  /*35b0*/  @!P3 LOP3.LUT R2, RZ, UR9, RZ, 0x33, !PT ;  /* 0x00000009ff02bc12 */ /* 0x000fc8000f8e33ff */
[----:B------:R-:W-:-:S04]  /*35c0*/  ISETP.NE.U32.AND P2, PT, R2, RZ, PT ;  /* 0x000000ff0200720c */ /* 0x000fc80003f45070 */
[----:B------:R-:W-:Y:S01]  /*35d0*/  ISETP.NE.AND.EX P2, PT, RZ, RZ, PT, P2 ;  /* 0x000000ffff00720c */ /* 0x000fe20003f45320 */
[----:B------:R-:W-:-:S12]  /*35e0*/  BRA `(.L_x_120) ;  /* 0x0000000000207947 */ /* 0x000fd80003800000 */
.L_x_119:
[----:B------:R-:W0:Y:S01]  /*35f0*/  LDCU.64 UR10, c[0x0][0x388] ;  /* 0x00007100ff0a77ac */ /* 0x000e220008000a00 */
[----:B------:R-:W-:Y:S01]  /*3600*/  IMAD.MOV.U32 R22, RZ, RZ, R2 ;  /* 0x000000ffff167224 */ /* 0x000fe200078e0002 */
[----:B------:R-:W-:Y:S01]  /*3610*/  MOV R24, 0x3650 ;  /* 0x0000365000187802 */ /* 0x000fe20000000f00 */
[----:B0-----:R-:W-:Y:S01]  /*3620*/  IMAD.U32 R14, RZ, RZ, UR10 ;  /* 0x0000000aff0e7e24 */ /* 0x001fe2000f8e00ff */
[----:B------:R-:W-:-:S07]  /*3630*/  MOV R13, UR11 ;  /* 0x0000000b000d7c02 */ /* 0x000fce0008000f00 */
[----:B------:R-:W-:Y:S05]  /*3640*/  CALL.REL.NOINC `($__internal_5_$__cuda_sm20_rem_u64) ;  /* 0x0000001400387944 */ /* 0x000fea0003c00000 */
[----:B------:R-:W-:-:S04]  /*3650*/  ISETP.NE.U32.AND P2, PT, R22, RZ, PT ;  /* 0x000000ff1600720c */ /* 0x000fc80003f45070 */
[----:B------:R-:W-:-:S13]  /*3660*/  ISETP.NE.AND.EX P2, PT, R23, RZ, PT, P2 ;  /* 0x000000ff1700720c */ /* 0x000fda0003f45320 */
.L_x_120:
[----:B------:R-:W-:Y:S05]  /*3670*/  BSYNC.RECONVERGENT B2 ;  /* 0x0000000000027941 */ /* 0x000fea0003800200 */
.L_x_118:
[----:B------:R-:W0:Y:S02]  /*3680*/  LDC.64 R22, c[0x0][0x3d8] ;  /* 0x0000f600ff167b82 */ /* 0x000e240000000a00 */
[----:B0-----:R-:W-:-:S04]  /*3690*/  ISETP.GE.U32.AND P3, PT, R20, R22, PT ;  /* 0x000000161400720c */ /* 0x001fc80003f66070 */
[----:B------:R-:W-:-:S13]  /*36a0*/  ISETP.GE.U32.OR.EX P2, PT, R21, R23, P2, P3 ;  /* 0x000000171500720c */ /* 0x000fda0001746530 */
[----:B------:R-:W-:Y:S05]  /*36b0*/  @P2 BRA `(.L_x_117) ;  /* 0x0000000000282947 */ /* 0x000fea0003800000 */
[----:B------:R-:W0:Y:S01]  /*36c0*/  LDCU.64 UR10, c[0x0][0x3e0] ;  /* 0x00007c00ff0a77ac */ /* 0x000e220008000a00 */
[-C--:B------:R-:W-:Y:S02]  /*36d0*/  IMAD R4, R19, R22.reuse, RZ ;  /* 0x0000001613047224 */ /* 0x080fe400078e02ff */
[----:B------:R-:W-:Y:S02]  /*36e0*/  IMAD.MOV.U32 R2, RZ, RZ, R20 ;  /* 0x000000ffff027224 */ /* 0x000fe400078e0014 */
[----:B------:R-:W-:Y:S02]  /*36f0*/  IMAD.MOV.U32 R3, RZ, RZ, R21 ;  /* 0x000000ffff037224 */ /* 0x000fe400078e0015 */
[C---:B------:R-:W-:Y:S02]  /*3700*/  IMAD R23, R18.reuse, R23, R4 ;  /* 0x0000001712177224 */ /* 0x040fe400078e0204 */
[----:B------:R-:W-:-:S05]  /*3710*/  IMAD.WIDE.U32 R2, R18, R22, R2 ;  /* 0x0000001612027225 */ /* 0x000fca00078e0002 */
[----:B------:R-:W-:Y:S02]  /*3720*/  IADD3 R3, PT, PT, R23, R3, RZ ;  /* 0x0000000317037210 */ /* 0x000fe40007ffe0ff */
[----:B0-----:R-:W-:-:S04]  /*3730*/  LEA R4, P2, R2, UR10, 0x3 ;  /* 0x0000000a02047c11 */ /* 0x001fc8000f8418ff */
[----:B------:R-:W-:-:S06]  /*3740*/  LEA.HI.X R5, R2, UR11, R3, 0x3, P2 ;  /* 0x0000000b02057c11 */ /* 0x000fcc00090f1c03 */
[----:B------:R-:W5:Y:S03]  /*3750*/  LDG.E.64 R4, desc[UR22][R4.64] ;  /* 0x0000001604047981 */ /* 0x000f66000c1e1b00 */
.L_x_117:
[----:B------:R-:W-:Y:S05]  /*3760*/  BSYNC.RECONVERGENT B1 ;  /* 0x0000000000017941 */ /* 0x000fea0003800200 */
.L_x_116:
[----:B------:R-:W-:Y:S01]  /*3770*/  IMAD.MOV.U32 R2, RZ, RZ, R12 ;  /* 0x000000ffff027224 */ /* 0x000fe200078e000c */
[----:B------:R-:W-:Y:S01]  /*3780*/  UISETP.NE.U32.AND UP0, UPT, UR24, 0x1, UPT ;  /* 0x000000011800788c */ /* 0x000fe2000bf05070 */
[----:B------:R-:W-:Y:S01]  /*3790*/  IMAD.MOV.U32 R3, RZ, RZ, R9 ;  /* 0x000000ffff037224 */ /* 0x000fe200078e0009 */
[----:B------:R-:W-:Y:S01]  /*37a0*/  MOV R13, UR18 ;  /* 0x00000012000d7c02 */ /* 0x000fe20008000f00 */
[----:B------:R-:W-:Y:S01]  /*37b0*/  IMAD.U32 R6, RZ, RZ, UR18 ;  /* 0x00000012ff067e24 */ /* 0x000fe2000f8e00ff */
[----:B------:R-:W-:Y:S02]  /*37c0*/  UISETP.NE.AND.EX UP0, UPT, URZ, URZ, UPT, UP0 ;  /* 0x000000ffff00728c */ /* 0x000fe4000bf05300 */
[----:B-----5:R0:W-:Y:S01]  /*37d0*/  STG.E.64 desc[UR22][R2.64], R4 ;  /* 0x0000000402007986 */ /* 0x0201e2000c101b16 */
[----:B------:R-:W-:Y:S01]  /*37e0*/  LEA R12, P2, R13, R12, 0x3 ;  /* 0x0000000c0d0c7211 */ /* 0x000fe200078418ff */
[----:B------:R-:W-:-:S05]  /*37f0*/  IMAD.U32 R13, RZ, RZ, UR6 ;  /* 0x00000006ff0d7e24 */ /* 0x000fca000f8e00ff */
[----:B------:R-:W-:Y:S01]  /*3800*/  LEA.HI.X R9, R6, R9, R13, 0x3, P2 ;  /* 0x0000000906097211 */ /* 0x000fe200010f1c0d */
[----:B------:R-:W-:Y:S06]  /*3810*/  BRA.U !UP0, `(.L_x_112) ;  /* 0x0000000d084c7547 */ /* 0x000fec000b800000 */
[----:B------:R-:W1:Y:S01]  /*3820*/  LDCU.64 UR10, c[0x0][0x398] ;  /* 0x00007300ff0a77ac */ /* 0x000e620008000a00 */
[----:B0-----:R-:W-:Y:S01]  /*3830*/  IADD3 R3, PT, PT, R0, 0x1, RZ ;  /* 0x0000000100037810 */ /* 0x001fe20007ffe0ff */
[----:B------:R-:W-:Y:S01]  /*3840*/  BSSY.RECONVERGENT B1, `(.L_x_121) ;  /* 0x0000026000017945 */ /* 0x000fe20003800200 */
[----:B------:R-:W0:Y:S03]  /*3850*/  LDCU UR9, c[0x0][0x38c] ;  /* 0x00007180ff0977ac */ /* 0x000e260008000800 */
[----:B-1----:R-:W-:-:S04]  /*3860*/  IMAD.WIDE.U32 R4, R3, UR10, RZ ;  /* 0x0000000a03047c25 */ /* 0x002fc8000f8e00ff */
[----:B------:R-:W-:Y:S01]  /*3870*/  IMAD R3, R3, UR11, R5 ;  /* 0x0000000b03037c24 */ /* 0x000fe2000f8e0205 */
[----:B------:R-:W-:-:S05]  /*3880*/  IADD3 R2, P2, PT, R16, -R4, RZ ;  /* 0x8000000410027210 */ /* 0x000fca0007f5e0ff */
[----:B------:R-:W-:-:S05]  /*3890*/  IMAD.X R30, R17, 0x1, ~R3, P2 ;  /* 0x00000001111e7824 */ /* 0x000fca00010e0e03 */
        /* <DEDUP_REMOVED lines=9> */
[----:B------:R-:W0:Y:S02]  /*3930*/  F2I.FTZ.U32.TRUNC.NTZ R21, R21 ;  /* 0x0000001500157305 */ /* 0x000e24000021f000 */
[----:B0-----:R-:W-:-:S05]  /*3940*/  IADD3 R13, PT, PT, RZ, -R21, RZ ;  /* 0x80000015ff0d7210 */ /* 0x001fca0007ffe0ff */
[----:B------:R-:W-:-:S04]  /*3950*/  IMAD R13, R13, UR9, RZ ;  /* 0x000000090d0d7c24 */ /* 0x000fc8000f8e02ff */
[----:B------:R-:W-:Y:S01]  /*3960*/  IMAD.HI.U32 R13, R21, R13, R20 ;  /* 0x0000000d150d7227 */ /* 0x000fe200078e0014 */
[----:B------:R-:W-:-:S05]  /*3970*/  MOV R21, RZ ;  /* 0x000000ff00157202 */ /* 0x000fca0000000f00 */
        /* <DEDUP_REMOVED lines=10> */
.L_x_122:
        /* <DEDUP_REMOVED lines=8> */
.L_x_123:
[----:B------:R-:W-:Y:S05]  /*3aa0*/  BSYNC.RECONVERGENT B1 ;  /* 0x0000000000017941 */ /* 0x000fea0003800200 */
.L_x_121:
        /* <DEDUP_REMOVED lines=31> */
.L_x_127:
        /* <DEDUP_REMOVED lines=8> */
.L_x_128:
[----:B------:R-:W-:Y:S05]  /*3d20*/  BSYNC.RECONVERGENT B2 ;  /* 0x0000000000027941 */ /* 0x000fea0003800200 */
.L_x_126:
        /* <DEDUP_REMOVED lines=14> */
.L_x_125:
[----:B------:R-:W-:Y:S05]  /*3e10*/  BSYNC.RECONVERGENT B1 ;  /* 0x0000000000017941 */ /* 0x000fea0003800200 */
.L_x_124:
[-C--:B------:R-:W-:Y:S01]  /*3e20*/  MOV R2, R12.reuse ;  /* 0x0000000c00027202 */ /* 0x080fe20000000f00 */
[----:B------:R-:W-:Y:S01]  /*3e30*/  IMAD.MOV.U32 R3, RZ, RZ, R9 ;  /* 0x000000ffff037224 */ /* 0x000fe200078e0009 */
[----:B------:R-:W-:Y:S01]  /*3e40*/  UISETP.NE.U32.AND UP0, UPT, UR24, 0x2, UPT ;  /* 0x000000021800788c */ /* 0x000fe2000bf05070 */
[----:B------:R-:W-:Y:S01]  /*3e50*/  IMAD.U32 R13, RZ, RZ, UR18 ;  /* 0x00000012ff0d7e24 */ /* 0x000fe2000f8e00ff */
[----:B------:R-:W-:Y:S02]  /*3e60*/  MOV R6, UR18 ;  /* 0x0000001200067c02 */ /* 0x000fe40008000f00 */
[----:B-----5:R1:W-:Y:S01]  /*3e70*/  STG.E.64 desc[UR22][R2.64], R4 ;  /* 0x0000000402007986 */ /* 0x0203e2000c101b16 */
[----:B------:R-:W-:Y:S01]  /*3e80*/  UISETP.NE.AND.EX UP0, UPT, URZ, URZ, UPT, UP0 ;  /* 0x000000ffff00728c */ /* 0x000fe2000bf05300 */
[----:B------:R-:W-:Y:S01]  /*3e90*/  LEA R12, P2, R13, R12, 0x3 ;  /* 0x0000000c0d0c7211 */ /* 0x000fe200078418ff */
[----:B------:R-:W-:-:S05]  /*3ea0*/  IMAD.U32 R13, RZ, RZ, UR6 ;  /* 0x00000006ff0d7e24 */ /* 0x000fca000f8e00ff */
[----:B------:R-:W-:Y:S02]  /*3eb0*/  LEA.HI.X R9, R6, R9, R13, 0x3, P2 ;  /* 0x0000000906097211 */ /* 0x000fe400010f1c0d */
[----:B------:R-:W-:Y:S05]  /*3ec0*/  BRA.U !UP0, `(.L_x_112) ;  /* 0x0000000508a07547 */ /* 0x000fea000b800000 */
[----:B------:R-:W0:Y:S01]  /*3ed0*/  LDCU.64 UR10, c[0x0][0x398] ;  /* 0x00007300ff0a77ac */ /* 0x000e220008000a00 */
[----:B-1----:R-:W-:Y:S01]  /*3ee0*/  VIADD R3, R0, 0x2 ;  /* 0x0000000200037836 */ /* 0x002fe20000000000 */
[----:B------:R-:W-:Y:S01]  /*3ef0*/  BSSY.RECONVERGENT B1, `(.L_x_129) ;  /* 0x0000026000017945 */ /* 0x000fe20003800200 */
[----:B------:R-:W1:Y:S02]  /*3f00*/  LDCU UR9, c[0x0][0x38c] ;  /* 0x00007180ff0977ac */ /* 0x000e640008000800 */
[----:B0-----:R-:W-:-:S04]  /*3f10*/  IMAD.WIDE.U32 R4, R3, UR10, RZ ;  /* 0x0000000a03047c25 */ /* 0x001fc8000f8e00ff */
[----:B------:R-:W-:Y:S01]  /*3f20*/  IMAD R3, R3, UR11, R5 ;  /* 0x0000000b03037c24 */ /* 0x000fe2000f8e0205 */
[----:B------:R-:W-:-:S04]  /*3f30*/  IADD3 R0, P2, PT, R16, -R4, RZ ;  /* 0x8000000410007210 */ /* 0x000fc80007f5e0ff */
[----:B------:R-:W-:-:S04]  /*3f40*/  IADD3.X R30, PT, PT, ~R3, R17, RZ, P2, !PT ;  /* 0x00000011031e7210 */ /* 0x000fc800017fe5ff */
[----:B-1----:R-:W-:-:S04]  /*3f50*/  LOP3.LUT R2, R30, UR9, RZ, 0xfc, !PT ;  /* 0x000000091e027c12 */ /* 0x002fc8000f8efcff */
[----:B------:R-:W-:-:S13]  /*3f60*/  ISETP.NE.U32.AND P2, PT, R2, RZ, PT ;  /* 0x000000ff0200720c */ /* 0x000fda0003f45070 */
[----:B------:R-:W-:Y:S05]  /*3f70*/  @P2 BRA `(.L_x_130) ;  /* 0x0000000000542947 */ /* 0x000fea0003800000 */
[----:B------:R-:W0:Y:S01]  /*3f80*/  LDCU UR9, c[0x0][0x388] ;  /* 0x00007100ff0977ac */ /* 0x000e220008000800 */
[----:B------:R-:W-:Y:S01]  /*3f90*/  HFMA2 R20, -RZ, RZ, 0, 0 ;  /* 0x00000000ff147431 */ /* 0x000fe200000001ff */
[----:B0-----:R-:W0:Y:S01]  /*3fa0*/  I2F.U32.RP R6, UR9 ;  /* 0x0000000900067d06 */ /* 0x001e220008209000 */
[----:B------:R-:W-:-:S07]  /*3fb0*/  ISETP.NE.U32.AND P4, PT, RZ, UR9, PT ;  /* 0x00000009ff007c0c */ /* 0x000fce000bf85070 */
[----:B0-----:R-:W0:Y:S02]  /*3fc0*/  MUFU.RCP R6, R6 ;  /* 0x0000000600067308 */ /* 0x001e240000001000 */
[----:B0-----:R-:W-:-:S06]  /*3fd0*/  VIADD R21, R6, 0xffffffe ;  /* 0x0ffffffe06157836 */ /* 0x001fcc0000000000 */
[----:B------:R-:W0:Y:S02]  /*3fe0*/  F2I.FTZ.U32.TRUNC.NTZ R21, R21 ;  /* 0x0000001500157305 */ /* 0x000e24000021f000 */
[----:B0-----:R-:W-:-:S04]  /*3ff0*/  IMAD.MOV R13, RZ, RZ, -R21 ;  /* 0x000000ffff0d7224 */ /* 0x001fc800078e0a15 */
[----:B------:R-:W-:-:S04]  /*4000*/  IMAD R13, R13, UR9, RZ ;  /* 0x000000090d0d7c24 */ /* 0x000fc8000f8e02ff */
[----:B------:R-:W-:-:S04]  /*4010*/  IMAD.HI.U32 R13, R21, R13, R20 ;  /* 0x0000000d150d7227 */ /* 0x000fc800078e0014 */
[----:B------:R-:W-:Y:S02]  /*4020*/  IMAD.MOV.U32 R21, RZ, RZ, RZ ;  /* 0x000000ffff157224 */ /* 0x000fe400078e00ff */
        /* <DEDUP_REMOVED lines=10> */
.L_x_130:
        /* <DEDUP_REMOVED lines=8> */
.L_x_131:
[----:B------:R-:W-:Y:S05]  /*4150*/  BSYNC.RECONVERGENT B1 ;  /* 0x0000000000017941 */ /* 0x000fea0003800200 */
.L_x_129:
[----:B------:R-:W-:Y:S01]  /*4160*/  ISETP.LT.U32.AND P2, PT, R16, R4, PT ;  /* 0x000000041000720c */ /* 0x000fe20003f41070 */
[----:B------:R-:W-:Y:S03]  /*4170*/  BSSY.RECONVERGENT B1, `(.L_x_132) ;  /* 0x0000035000017945 */ /* 0x000fe60003800200 */
[----:B------:R-:W-:Y:S02]  /*4180*/  ISETP.LT.U32.OR.EX P0, PT, R17, R3, P0, P2 ;  /* 0x000000031100720c */ /* 0x000fe40000701520 */
[----:B------:R-:W-:-:S11]  /*4190*/  CS2R R2, SRZ ;  /* 0x0000000000027805 */ /* 0x000fd6000001ff00 */
        /* <DEDUP_REMOVED lines=27> */
.L_x_135:
        /* <DEDUP_REMOVED lines=8> */
.L_x_136:
[----:B------:R-:W-:Y:S05]  /*43d0*/  BSYNC.RECONVERGENT B2 ;  /* 0x0000000000027941 */ /* 0x000fea0003800200 */
.L_x_134:
        /* <DEDUP_REMOVED lines=12> */
[----:B------:R-:W-:-:S05]  /*44a0*/  LEA.HI.X R5, R2, UR11, R3, 0x3, P0 ;  /* 0x0000000b02057c11 */ /* 0x000fca00080f1c03 */
[----:B------:R0:W5:Y:S04]  /*44b0*/  LDG.E.64 R2, desc[UR22][R4.64] ;  /* 0x0000001604027981 */ /* 0x000168000c1e1b00 */
.L_x_133:
[----:B------:R-:W-:Y:S05]  /*44c0*/  BSYNC.RECONVERGENT B1 ;  /* 0x0000000000017941 */ /* 0x000fea0003800200 */
.L_x_132:
[----:B0-----:R-:W-:Y:S01]  /*44d0*/  IMAD.MOV.U32 R4, RZ, RZ, R12 ;  /* 0x000000ffff047224 */ /* 0x001fe200078e000c */
[----:B------:R-:W-:Y:S01]  /*44e0*/  MOV R5, R9 ;  /* 0x0000000900057202 */ /* 0x000fe20000000f00 */
[----:B------:R-:W-:Y:S01]  /*44f0*/  IMAD.U32 R13, RZ, RZ, UR18 ;  /* 0x00000012ff0d7e24 */ /* 0x000fe2000f8e00ff */
[----:B------:R-:W-:Y:S01]  /*4500*/  MOV R6, UR6 ;  /* 0x0000000600067c02 */ /* 0x000fe20008000f00 */
[----:B------:R-:W-:Y:S02]  /*4510*/  IMAD.U32 R0, RZ, RZ, UR18 ;  /* 0x00000012ff007e24 */ /* 0x000fe4000f8e00ff */
[----:B-----5:R2:W-:Y:S01]  /*4520*/  STG.E.64 desc[UR22][R4.64], R2 ;  /* 0x0000000204007986 */ /* 0x0205e2000c101b16 */
[----:B------:R-:W-:-:S04]  /*4530*/  LEA R12, P0, R13, R12, 0x3 ;  /* 0x0000000c0d0c7211 */ /* 0x000fc800078018ff */
[----:B------:R-:W-:-:S09]  /*4540*/  LEA.HI.X R9, R0, R9, R6, 0x3, P0 ;  /* 0x0000000900097211 */ /* 0x000fd200000f1c06 */
.L_x_112:
[----:B------:R-:W-:Y:S05]  /*4550*/  @!P1 BRA `(.L_x_137) ;  /* 0xffffffc800b09947 */ /* 0x000fea000383ffff */
[----:B------:R-:W3:Y:S01]  /*4560*/  LDCU.64 UR12, c[0x0][0x3a8] ;  /* 0x00007500ff0c77ac */ /* 0x000ee20008000a00 */
[----:B------:R-:W-:Y:S01]  /*4570*/  VIADD R0, R15, UR8 ;  /* 0x000000080f007c36 */ /* 0x000fe20008000000 */
[----:B------:R-:W3:Y:S04]  /*4580*/  LDCU.64 UR14, c[0x0][0x3b8] ;  /* 0x00007700ff0e77ac */ /* 0x000ee80008000a00 */
[----:B------:R-:W-:Y:S01]  /*4590*/  MOV R15, R0 ;  /* 0x00000000000f7202 */ /* 0x000fe20000000f00 */
[----:B------:R-:W4:Y:S01]  /*45a0*/  LDCU.64 UR16, c[0x0][0x3c0] ;  /* 0x00007800ff1077ac */ /* 0x000f220008000a00 */
[----:B---3--:R-:W-:Y:S02]  /*45b0*/  UIMAD UR13, UR13, UR14, URZ ;  /* 0x0000000e0d0d72a4 */ /* 0x008fe4000f8e02ff */
[----:B------:R-:W-:-:S02]  /*45c0*/  UIMAD.WIDE.U32 UR10, UR12, UR14, URZ ;  /* 0x0000000e0c0a72a5 */ /* 0x000fc4000f8e00ff */
[----:B------:R-:W-:Y:S01]  /*45d0*/  UIMAD UR13, UR12, UR15, UR13 ;  /* 0x0000000f0c0d72a4 */ /* 0x000fe2000f8e020d */
[----:B------:R-:W3:Y:S03]  /*45e0*/  LDCU.64 UR14, c[0x0][0x3d0] ;  /* 0x00007a00ff0e77ac */ /* 0x000ee60008000a00 */
[----:B------:R-:W-:-:S04]  /*45f0*/  UIADD3 UR13, UPT, UPT, UR11, UR13, URZ ;  /* 0x0000000d0b0d7290 */ /* 0x000fc8000fffe0ff */
[----:B----4-:R-:W-:Y:S02]  /*4600*/  UIMAD UR9, UR13, UR16, URZ ;  /* 0x000000100d0972a4 */ /* 0x010fe4000f8e02ff */
[----:B------:R-:W-:Y:S02]  /*4610*/  UIMAD.WIDE.U32 UR12, UR10, UR16, URZ ;  /* 0x000000100a0c72a5 */ /* 0x000fe4000f8e00ff */
[----:B------:R-:W-:-:S04]  /*4620*/  UIMAD UR9, UR10, UR17, UR9 ;  /* 0x000000110a0972a4 */ /* 0x000fc8000f8e0209 */
[----:B------:R-:W-:Y:S02]  /*4630*/  UIADD3 UR9, UPT, UPT, UR13, UR9, URZ ;  /* 0x000000090d097290 */ /* 0x000fe4000fffe0ff */
[----:B---3--:R-:W-:Y:S02]  /*4640*/  UIMAD.WIDE.U32 UR10, UR12, UR14, URZ ;  /* 0x0000000e0c0a72a5 */ /* 0x008fe4000f8e00ff */
[----:B------:R-:W-:-:S04]  /*4650*/  UIMAD UR9, UR9, UR14, URZ ;  /* 0x0000000e090972a4 */ /* 0x000fc8000f8e02ff */
[----:B------:R-:W-:Y:S01]  /*4660*/  UIMAD UR9, UR12, UR15, UR9 ;  /* 0x0000000f0c0972a4 */ /* 0x000fe2000f8e0209 */
[----:B------:R-:W-:-:S03]  /*4670*/  ISETP.LT.U32.AND P0, PT, R0, UR10, PT ;  /* 0x0000000a00007c0c */ /* 0x000fc6000bf01070 */
[----:B------:R-:W-:-:S06]  /*4680*/  UIADD3 UR9, UPT, UPT, UR11, UR9, URZ ;  /* 0x000000090b097290 */ /* 0x000fcc000fffe0ff */
[----:B012---:R-:W-:-:S05]  /*4690*/  IMAD.U32 R2, RZ, RZ, UR9 ;  /* 0x00000009ff027e24 */ /* 0x007fca000f8e00ff */
[----:B------:R-:W-:-:S13]  /*46a0*/  ISETP.GT.U32.AND.EX P0, PT, R2, RZ, PT, P0 ;  /* 0x000000ff0200720c */ /* 0x000fda0003f04100 */
[----:B------:R-:W-:Y:S05]  /*46b0*/  @P0 BRA `(.L_x_138) ;  /* 0xffffffbc00100947 */ /* 0x000fea000383ffff */
[----:B------:R-:W-:Y:S05]  /*46c0*/  BSYNC.RECONVERGENT B0 ;  /* 0x0000000000007941 */ /* 0x000fea0003800200 */
.L_x_58:
[----:B------:R-:W-:Y:S05]  /*46d0*/  EXIT ;  /* 0x000000000000794d */ /* 0x000fea0003800000 */
        .weak           $__internal_4_$__cuda_sm20_div_u64
        .type           $__internal_4_$__cuda_sm20_div_u64,@function
        .size           $__internal_4_$__cuda_sm20_div_u64,($__internal_5_$__cuda_sm20_rem_u64 - $__internal_4_$__cuda_sm20_div_u64)
$__internal_4_$__cuda_sm20_div_u64:
[----:B------:R-:W-:Y:S02]  /*46e0*/  IMAD.MOV.U32 R34, RZ, RZ, R14 ;  /* 0x000000ffff227224 */ /* 0x000fe400078e000e */
[----:B------:R-:W-:-:S04]  /*46f0*/  IMAD.MOV.U32 R35, RZ, RZ, R13 ;  /* 0x000000ffff237224 */ /* 0x000fc800078e000d */
[----:B------:R-:W0:Y:S08]  /*4700*/  I2F.U64.RP R25, R34 ;  /* 0x0000002200197312 */ /* 0x000e300000309000 */
[----:B0-----:R-:W0:Y:S02]  /*4710*/  MUFU.RCP R36, R25 ;  /* 0x0000001900247308 */ /* 0x001e240000001000 */
[----:B0-----:R-:W-:-:S06]  /*4720*/  IADD3 R36, PT, PT, R36, 0x1ffffffe, RZ ;  /* 0x1ffffffe24247810 */ /* 0x001fcc0007ffe0ff */
[----:B------:R-:W0:Y:S02]  /*4730*/  F2I.U64.TRUNC R36, R36 ;  /* 0x0000002400247311 */ /* 0x000e24000020d800 */
[----:B0-----:R-:W-:-:S04]  /*4740*/  IMAD.WIDE.U32 R26, R36, R14, RZ ;  /* 0x0000000e241a7225 */ /* 0x001fc800078e00ff */
[C---:B------:R-:W-:Y:S01]  /*4750*/  IMAD R23, R36.reuse, R13, R27 ;  /* 0x0000000d24177224 */ /* 0x040fe200078e021b */
[----:B------:R-:W-:Y:S01]  /*4760*/  IADD3 R26, P2, PT, RZ, -R26, RZ ;  /* 0x8000001aff1a7210 */ /* 0x000fe20007f5e0ff */
[----:B------:R-:W-:Y:S02]  /*4770*/  IMAD.MOV.U32 R35, RZ, RZ, R36 ;  /* 0x000000ffff237224 */ /* 0x000fe400078e0024 */
        /* <DEDUP_REMOVED lines=17> */
[----:B------:R-:W-:-:S04]  /*4890*/  IMAD.HI.U32 R25, P3, R23, R24, R34 ;  /* 0x0000001817197227 */ /* 0x000fc80007860022 */
[----:B------:R-:W-:Y:S02]  /*48a0*/  HFMA2 R35, -RZ, RZ, 0, 0 ;  /* 0x00000000ff237431 */ /* 0x000fe400000001ff */
[CC--:B------:R-:W-:Y:S02]  /*48b0*/  IMAD R24, R23.reuse, R26.reuse, RZ ;  /* 0x0000001a17187224 */ /* 0x0c0fe400078e02ff */
[----:B------:R-:W-:-:S03]  /*48c0*/  IMAD.HI.U32 R26, R23, R26, RZ ;  /* 0x0000001a171a7227 */ /* 0x000fc600078e00ff */
[----:B------:R-:W-:Y:S01]  /*48d0*/  IADD3 R27, P5, PT, R24, R25, RZ ;  /* 0x00000019181b7210 */ /* 0x000fe20007fbe0ff */
[----:B------:R-:W-:-:S04]  /*48e0*/  IMAD.X R25, R26, 0x1, R23, P2 ;  /* 0x000000011a197824 */ /* 0x000fc800010e0617 */
        /* <DEDUP_REMOVED lines=8> */
[----:B------:R-:W-:-:S04]  /*4970*/  IMAD.WIDE.U32 R26, R23, R14, RZ ;  /* 0x0000000e171a7225 */ /* 0x000fc800078e00ff */
[----:B------:R-:W-:Y:S01]  /*4980*/  IMAD.X R25, RZ, RZ, R24, P3 ;  /* 0x000000ffff197224 */ /* 0x000fe200018e0618 */
[----:B------:R-:W-:Y:S01]  /*4990*/  IADD3 R29, P3, PT, -R26, R32, RZ ;  /* 0x000000201a1d7210 */ /* 0x000fe20007f7e1ff */
[C---:B------:R-:W-:Y:S01]  /*49a0*/  IMAD R24, R23.reuse, R13, R27 ;  /* 0x0000000d17187224 */ /* 0x040fe200078e021b */
[----:B------:R-:W-:Y:S02]  /*49b0*/  IADD3 R26, P5, PT, R23, 0x1, RZ ;  /* 0x00000001171a7810 */ /* 0x000fe40007fbe0ff */
[-C--:B------:R-:W-:Y:S01]  /*49c0*/  ISETP.GE.U32.AND P2, PT, R29, R14.reuse, PT ;  /* 0x0000000e1d00720c */ /* 0x080fe20003f46070 */
[----:B------:R-:W-:-:S05]  /*49d0*/  IMAD R27, R25, R14, R24 ;  /* 0x0000000e191b7224 */ /* 0x000fca00078e0218 */
[----:B------:R-:W-:Y:S02]  /*49e0*/  IADD3.X R24, PT, PT, ~R27, R30, RZ, P3, !PT ;  /* 0x0000001e1b187210 */ /* 0x000fe40001ffe5ff */
[----:B------:R-:W-:Y:S02]  /*49f0*/  IADD3 R32, P3, PT, -R14, R29, RZ ;  /* 0x0000001d0e207210 */ /* 0x000fe40007f7e1ff */
[----:B------:R-:W-:-:S03]  /*4a00*/  ISETP.GE.U32.AND.EX P2, PT, R24, R13, PT, P2 ;  /* 0x0000000d1800720c */ /* 0x000fc60003f46120 */
[----:B------:R-:W-:Y:S01]  /*4a10*/  IMAD.X R27, R24, 0x1, ~R13, P3 ;  /* 0x00000001181b7824 */ /* 0x000fe200018e0e0d */
[----:B------:R-:W-:Y:S01]  /*4a20*/  SEL R29, R32, R29, P2 ;  /* 0x0000001d201d7207 */ /* 0x000fe20001000000 */
[----:B------:R-:W-:Y:S01]  /*4a30*/  IMAD.X R32, RZ, RZ, R25, P5 ;  /* 0x000000ffff207224 */ /* 0x000fe200028e0619 */
[----:B------:R-:W-:Y:S02]  /*4a40*/  SEL R26, R26, R23, P2 ;  /* 0x000000171a1a7207 */ /* 0x000fe40001000000 */
[----:B------:R-:W-:Y:S02]  /*4a50*/  SEL R24, R27, R24, P2 ;  /* 0x000000181b187207 */ /* 0x000fe40001000000 */
[----:B------:R-:W-:Y:S02]  /*4a60*/  SEL R32, R32, R25, P2 ;  /* 0x0000001920207207 */ /* 0x000fe40001000000 */
[----:B------:R-:W-:Y:S02]  /*4a70*/  ISETP.GE.U32.AND P2, PT, R29, R14, PT ;  /* 0x0000000e1d00720c */ /* 0x000fe40003f46070 */
[----:B------:R-:W-:-:S02]  /*4a80*/  IADD3 R23, P5, PT, R26, 0x1, RZ ;  /* 0x000000011a177810 */ /* 0x000fc40007fbe0ff */
[----:B------:R-:W-:Y:S02]  /*4a90*/  ISETP.NE.U32.AND P3, PT, R14, RZ, PT ;  /* 0x000000ff0e00720c */ /* 0x000fe40003f65070 */
[----:B------:R-:W-:Y:S02]  /*4aa0*/  ISETP.GE.U32.AND.EX P2, PT, R24, R13, PT, P2 ;  /* 0x0000000d1800720c */ /* 0x000fe40003f46120 */
[----:B------:R-:W-:Y:S02]  /*4ab0*/  ISETP.NE.AND.EX P3, PT, R13, RZ, PT, P3 ;  /* 0x000000ff0d00720c */ /* 0x000fe40003f65330 */
[----:B------:R-:W-:Y:S02]  /*4ac0*/  SEL R23, R23, R26, P2 ;  /* 0x0000001a17177207 */ /* 0x000fe40001000000 */
[-C--:B------:R-:W-:Y:S02]  /*4ad0*/  IADD3.X R25, PT, PT, RZ, R32.reuse, RZ, P5, !PT ;  /* 0x00000020ff197210 */ /* 0x080fe40002ffe4ff */
[----:B------:R-:W-:Y:S01]  /*4ae0*/  SEL R14, R23, 0xffffffff, P3 ;  /* 0xffffffff170e7807 */ /* 0x000fe20001800000 */
[----:B------:R-:W-:Y:S01]  /*4af0*/  IMAD.MOV.U32 R23, RZ, RZ, 0x0 ;  /* 0x00000000ff177424 */ /* 0x000fe200078e00ff */
[----:B------:R-:W-:-:S04]  /*4b00*/  SEL R25, R25, R32, P2 ;  /* 0x0000002019197207 */ /* 0x000fc80001000000 */
[----:B------:R-:W-:Y:S01]  /*4b10*/  SEL R25, R25, 0xffffffff, P3 ;  /* 0xffffffff19197807 */ /* 0x000fe20001800000 */
[----:B------:R-:W-:Y:S06]  /*4b20*/  RET.REL.NODEC R22 `(unfold_output_into_patches_f64) ;  /* 0xffffffb416347950 */ /* 0x000fec0003c3ffff */
        .weak           $__internal_5_$__cuda_sm20_rem_u64
        .type           $__internal_5_$__cuda_sm20_rem_u64,@function
        .size           $__internal_5_$__cuda_sm20_rem_u64,(.L_x_482 - $__internal_5_$__cuda_sm20_rem_u64)
$__internal_5_$__cuda_sm20_rem_u64:
[----:B------:R-:W-:Y:S01]  /*4b30*/  IMAD.MOV.U32 R28, RZ, RZ, R14 ;  /* 0x000000ffff1c7224 */ /* 0x000fe200078e000e */
[----:B------:R-:W-:-:S04]  /*4b40*/  MOV R29, R13 ;  /* 0x0000000d001d7202 */ /* 0x000fc80000000f00 */
[----:B------:R-:W0:Y:S08]  /*4b50*/  I2F.U64.RP R23, R28 ;  /* 0x0000001c00177312 */ /* 0x000e300000309000 */
[----:B0-----:R-:W0:Y:S02]  /*4b60*/  MUFU.RCP R27, R23 ;  /* 0x00000017001b7308 */ /* 0x001e240000001000 */
[----:B0-----:R-:W-:-:S06]  /*4b70*/  VIADD R27, R27, 0x1ffffffe ;  /* 0x1ffffffe1b1b7836 */ /* 0x001fcc0000000000 */
        /* <DEDUP_REMOVED lines=17> */
[----:B------:R-:W-:Y:S01]  /*4c90*/  IADD3 R28, P2, PT, RZ, -R28, RZ ;  /* 0x8000001cff1c7210 */ /* 0x000fe20007f5e0ff */
[----:B------:R-:W-:Y:S02]  /*4ca0*/  IMAD.MOV.U32 R29, RZ, RZ, RZ ;  /* 0x000000ffff1d7224 */ /* 0x000fe400078e00ff */
[----:B------:R-:W-:Y:S02]  /*4cb0*/  IMAD R26, R23, R14, R26 ;  /* 0x0000000e171a7224 */ /* 0x000fe400078e021a */
[----:B------:R-:W-:-:S04]  /*4cc0*/  IMAD.HI.U32 R36, R37, R28, RZ ;  /* 0x0000001c25247227 */ /* 0x000fc800078e00ff */
[----:B------:R-:W-:-:S04]  /*4cd0*/  IMAD.X R26, RZ, RZ, ~R26, P2 ;  /* 0x000000ffff1a7224 */ /* 0x000fc800010e0e1a */
[----:B------:R-:W-:-:S04]  /*4ce0*/  IMAD.WIDE.U32 R36, P2, R37, R26, R36 ;  /* 0x0000001a25247225 */ /* 0x000fc80007840024 */
[----:B------:R-:W-:-:S04]  /*4cf0*/  IMAD.HI.U32 R25, P3, R23, R28, R36 ;  /* 0x0000001c17197227 */ /* 0x000fc80007860024 */
[CC--:B------:R-:W-:Y:S02]  /*4d00*/  IMAD R28, R23.reuse, R26.reuse, RZ ;  /* 0x0000001a171c7224 */ /* 0x0c0fe400078e02ff */
[----:B------:R-:W-:-:S03]  /*4d10*/  IMAD.HI.U32 R26, R23, R26, RZ ;  /* 0x0000001a171a7227 */ /* 0x000fc600078e00ff */
[----:B------:R-:W-:Y:S02]  /*4d20*/  IADD3 R25, P4, PT, R28, R25, RZ ;  /* 0x000000191c197210 */ /* 0x000fe40007f9e0ff */
[----:B------:R-:W-:-:S03]  /*4d30*/  IADD3.X R26, PT, PT, R26, R23, RZ, P2, !PT ;  /* 0x000000171a1a7210 */ /* 0x000fc600017fe4ff */
[----:B------:R-:W-:-:S04]  /*4d40*/  IMAD.HI.U32 R28, R25, R22, RZ ;  /* 0x00000016191c7227 */ /* 0x000fc800078e00ff */
[----:B------:R-:W-:Y:S01]  /*4d50*/  IMAD.WIDE.U32 R28, R25, R30, R28 ;  /* 0x0000001e191c7225 */ /* 0x000fe200078e001c */
[----:B------:R-:W-:-:S05]  /*4d60*/  IADD3.X R25, PT, PT, RZ, RZ, R26, P4, P3 ;  /* 0x000000ffff197210 */ /* 0x000fca00027e641a */
[----:B------:R-:W-:-:S04]  /*4d70*/  IMAD.HI.U32 R23, P2, R25, R22, R28 ;  /* 0x0000001619177227 */ /* 0x000fc8000784001c */
[CC--:B------:R-:W-:Y:S02]  /*4d80*/  IMAD R26, R25.reuse, R30.reuse, RZ ;  /* 0x0000001e191a7224 */ /* 0x0c0fe400078e02ff */
[----:B------:R-:W-:-:S03]  /*4d90*/  IMAD.HI.U32 R25, R25, R30, RZ ;  /* 0x0000001e19197227 */ /* 0x000fc600078e00ff */
[----:B------:R-:W-:Y:S01]  /*4da0*/  IADD3 R23, P3, PT, R26, R23, RZ ;  /* 0x000000171a177210 */ /* 0x000fe20007f7e0ff */
[----:B------:R-:W-:-:S04]  /*4db0*/  IMAD.X R25, RZ, RZ, R25, P2 ;  /* 0x000000ffff197224 */ /* 0x000fc800010e0619 */
[----:B------:R-:W-:Y:S01]  /*4dc0*/  IMAD.WIDE.U32 R26, R23, R14, RZ ;  /* 0x0000000e171a7225 */ /* 0x000fe200078e00ff */
[----:B------:R-:W-:-:S03]  /*4dd0*/  IADD3.X R25, PT, PT, RZ, R25, RZ, P3, !PT ;  /* 0x00000019ff197210 */ /* 0x000fc60001ffe4ff */
[----:B------:R-:W-:Y:S01]  /*4de0*/  IMAD R23, R23, R13, R27 ;  /* 0x0000000d17177224 */ /* 0x000fe200078e021b */
[----:B------:R-:W-:-:S03]  /*4df0*/  IADD3 R27, P3, PT, -R26, R22, RZ ;  /* 0x000000161a1b7210 */ /* 0x000fc60007f7e1ff */
[-C--:B------:R-:W-:Y:S01]  /*4e00*/  IMAD R23, R25, R14.reuse, R23 ;  /* 0x0000000e19177224 */ /* 0x080fe200078e0217 */
[----:B------:R-:W-:Y:S01]  /*4e10*/  ISETP.GE.U32.AND P2, PT, R27, R14, PT ;  /* 0x0000000e1b00720c */ /* 0x000fe20003f46070 */
[----:B------:R-:W-:Y:S02]  /*4e20*/  IMAD.MOV.U32 R25, RZ, RZ, 0x0 ;  /* 0x00000000ff197424 */ /* 0x000fe400078e00ff */
[----:B------:R-:W-:Y:S01]  /*4e30*/  IMAD.X R30, R30, 0x1, ~R23, P3 ;  /* 0x000000011e1e7824 */ /* 0x000fe200018e0e17 */
[----:B------:R-:W-:-:S04]  /*4e40*/  IADD3 R22, P3, PT, -R14, R27, RZ ;  /* 0x0000001b0e167210 */ /* 0x000fc80007f7e1ff */
[C---:B------:R-:W-:Y:S01]  /*4e50*/  ISETP.GE.U32.AND.EX P2, PT, R30.reuse, R13, PT, P2 ;  /* 0x0000000d1e00720c */ /* 0x040fe20003f46120 */
[----:B------:R-:W-:Y:S01]  /*4e60*/  IMAD.X R23, R30, 0x1, ~R13, P3 ;  /* 0x000000011e177824 */ /* 0x000fe200018e0e0d */
[----:B------:R-:W-:Y:S02]  /*4e70*/  ISETP.NE.U32.AND P3, PT, R14, RZ, PT ;  /* 0x000000ff0e00720c */ /* 0x000fe40003f65070 */
[----:B------:R-:W-:Y:S02]  /*4e80*/  SEL R27, R22, R27, P2 ;  /* 0x0000001b161b7207 */ /* 0x000fe40001000000 */
[----:B------:R-:W-:Y:S02]  /*4e90*/  SEL R30, R23, R30, P2 ;  /* 0x0000001e171e7207 */ /* 0x000fe40001000000 */
[----:B------:R-:W-:Y:S02]  /*4ea0*/  ISETP.GE.U32.AND P2, PT, R27, R14, PT ;  /* 0x0000000e1b00720c */ /* 0x000fe40003f46070 */
[----:B------:R-:W-:-:S02]  /*4eb0*/  IADD3 R22, P4, PT, -R14, R27, RZ ;  /* 0x0000001b0e167210 */ /* 0x000fc40007f9e1ff */
[----:B------:R-:W-:Y:S02]  /*4ec0*/  ISETP.GE.U32.AND.EX P2, PT, R30, R13, PT, P2 ;  /* 0x0000000d1e00720c */ /* 0x000fe40003f46120 */
[CC--:B------:R-:W-:Y:S02]  /*4ed0*/  IADD3.X R23, PT, PT, ~R13.reuse, R30.reuse, RZ, P4, !PT ;  /* 0x0000001e0d177210 */ /* 0x0c0fe400027fe5ff */
[----:B------:R-:W-:Y:S02]  /*4ee0*/  ISETP.NE.AND.EX P3, PT, R13, RZ, PT, P3 ;  /* 0x000000ff0d00720c */ /* 0x000fe40003f65330 */
[----:B------:R-:W-:Y:S02]  /*4ef0*/  SEL R22, R22, R27, P2 ;  /* 0x0000001b16167207 */ /* 0x000fe40001000000 */
[----:B------:R-:W-:Y:S02]  /*4f00*/  SEL R23, R23, R30, P2 ;  /* 0x0000001e17177207 */ /* 0x000fe40001000000 */
[----:B------:R-:W-:-:S02]  /*4f10*/  SEL R22, R22, 0xffffffff, P3 ;  /* 0xffffffff16167807 */ /* 0x000fc40001800000 */
[----:B------:R-:W-:Y:S01]  /*4f20*/  SEL R23, R23, 0xffffffff, P3 ;  /* 0xffffffff17177807 */ /* 0x000fe20001800000 */
[----:B------:R-:W-:Y:S06]  /*4f30*/  RET.REL.NODEC R24 `(unfold_output_into_patches_f64) ;  /* 0xffffffb018307950 */ /* 0x000fec0003c3ffff */
.L_x_139:
        /* <DEDUP_REMOVED lines=12> */
.L_x_482:


//--------------------- .text.unfold_input_into_patches_f64 --------------------------
	.section	.text.unfold_input_into_patches_f64,"ax",@progbits
	.align	128
        .global         unfold_input_into_patches_f64
        .type           unfold_input_into_patches_f64,@function
        .size           unfold_input_into_patches_f64,(.L_x_484 - unfold_input_into_patches_f64)
        .other          unfold_input_into_patches_f64,@"STO_CUDA_ENTRY STV_DEFAULT"
unfold_input_into_patches_f64:
.text.unfold_input_into_patches_f64:
[----:B------:R-:W-:Y:S01]  /*0000*/  LDC R1, c[0x0][0x37c] ;  /* 0x0000df00ff017b82 */ /* 0x000fe20000000800 */
[----:B------:R-:W0:Y:S01]  /*0010*/  LDCU.128 UR8, c[0x0][0x3a0] ;  /* 0x00007400ff0877ac */ /* 0x000e220008000c00 */
[----:B------:R-:W1:Y:S06]  /*0020*/  S2R R0, SR_TID.X ;  /* 0x0000000000007919 */ /* 0x000e6c0000002100 */
[----:B------:R-:W1:Y:S01]  /*0030*/  LDC R3, c[0x0][0x360] ;  /* 0x0000d800ff037b82 */ /* 0x000e620000000800 */
[----:B------:R-:W2:Y:S01]  /*0040*/  LDCU.64 UR12, c[0x0][0x3b0] ;  /* 0x00007600ff0c77ac */ /* 0x000ea20008000a00 */
[----:B------:R-:W3:Y:S01]  /*0050*/  LDCU.64 UR14, c[0x0][0x3d8] ;  /* 0x00007b00ff0e77ac */ /* 0x000ee20008000a00 */
[----:B0-----:R-:W-:-:S02]  /*0060*/  UIMAD UR6, UR11, UR8, URZ ;  /* 0x000000080b0672a4 */ /* 0x001fc4000f8e02ff */
[----:B------:R-:W-:-:S03]  /*0070*/  UIMAD.WIDE.U32 UR4, UR10, UR8, URZ ;  /* 0x000000080a0472a5 */ /* 0x000fc6000f8e00ff */
[----:B------:R-:W1:Y:S01]  /*0080*/  S2UR UR8, SR_CTAID.X ;  /* 0x00000000000879c3 */ /* 0x000e620000002500 */
[----:B------:R-:W-:Y:S01]  /*0090*/  UIMAD UR6, UR10, UR9, UR6 ;  /* 0x000000090a0672a4 */ /* 0x000fe2000f8e0206 */
[----:B------:R-:W0:Y:S03]  /*00a0*/  LDCU.64 UR10, c[0x0][0x3c8] ;  /* 0x00007900ff0a77ac */ /* 0x000e260008000a00 */
[----:B------:R-:W-:Y:S02]  /*00b0*/  UIADD3 UR5, UPT, UPT, UR5, UR6, URZ ;  /* 0x0000000605057290 */ /* 0x000fe4000fffe0ff */
[----:B--2---:R-:W-:Y:S02]  /*00c0*/  UIMAD.WIDE.U32 UR6, UR4, UR12, URZ ;  /* 0x0000000c040672a5 */ /* 0x004fe4000f8e00ff */
[----:B------:R-:W-:-:S04]  /*00d0*/  UIMAD UR5, UR5, UR12, URZ ;  /* 0x0000000c050572a4 */ /* 0x000fc8000f8e02ff */
[----:B------:R-:W-:-:S04]  /*00e0*/  UIMAD UR4, UR4, UR13, UR5 ;  /* 0x0000000d040472a4 */ /* 0x000fc8000f8e0205 */
[----:B------:R-:W-:-:S04]  /*00f0*/  UIADD3 UR4, UPT, UPT, UR7, UR4, URZ ;  /* 0x0000000407047290 */ /* 0x000fc8000fffe0ff */
[----:B0-----:R-:W-:Y:S01]  /*0100*/  UIMAD UR7, UR4, UR10, URZ ;  /* 0x0000000a040772a4 */ /* 0x001fe2000f8e02ff */
[----:B-1----:R-:W-:Y:S01]  /*0110*/  IMAD R0, R3, UR8, R0 ;  /* 0x0000000803007c24 */ /* 0x002fe2000f8e0200 */
        /* <DEDUP_REMOVED lines=8> */
[----:B------:R-:W-:-:S04]  /*01a0*/  MOV R2, UR8 ;  /* 0x0000000800027c02 */ /* 0x000fc80008000f00 */
[----:B------:R-:W-:-:S13]  /*01b0*/  ISETP.GT.U32.AND.EX P0, PT, R2, RZ, PT, P0 ;  /* 0x000000ff0200720c */ /* 0x000fda0003f04100 */
[----:B------:R-:W-:Y:S05]  /*01c0*/  @!P0 EXIT ;  /* 0x000000000000894d */ /* 0x000fea0003800000 */
[----:B------:R-:W0:Y:S01]  /*01d0*/  LDCU.64 UR4, c[0x0][0x380] ;  /* 0x00007000ff0477ac */ /* 0x000e220008000a00 */
[----:B------:R-:W-:Y:S01]  /*01e0*/  UIMAD.WIDE.U32 UR12, UR10, UR14, URZ ;  /* 0x0000000e0a0c72a5 */ /* 0x000fe2000f8e00ff */
[----:B0-----:R-:W-:Y:S01]  /*01f0*/  ISETP.NE.U32.AND P0, PT, RZ, UR4, PT ;  /* 0x00000004ff007c0c */ /* 0x001fe2000bf05070 */
[----:B------:R-:W-:-:S03]  /*0200*/  UIMAD UR4, UR11, UR14, URZ ;  /* 0x0000000e0b0472a4 */ /* 0x000fc6000f8e02ff */
[----:B------:R-:W-:Y:S01]  /*0210*/  ISETP.NE.AND.EX P0, PT, RZ, UR5, PT, P0 ;  /* 0x00000005ff007c0c */ /* 0x000fe2000bf05300 */
[----:B------:R-:W-:-:S12]  /*0220*/  UIMAD UR4, UR10, UR15, UR4 ;  /* 0x0000000f0a0472a4 */ /* 0x000fd8000f8e0204 */
[----:B------:R-:W-:Y:S05]  /*0230*/  @!P0 EXIT ;  /* 0x000000000000894d */ /* 0x000fea0003800000 */
[----:B------:R-:W0:Y:S01]  /*0240*/  LDCU UR5, c[0x0][0x370] ;  /* 0x00006e00ff0577ac */ /* 0x000e220008000800 */
[----:B------:R-:W-:Y:S01]  /*0250*/  IMAD.MOV.U32 R18, RZ, RZ, R0 ;  /* 0x000000ffff127224 */ /* 0x000fe200078e0000 */
[----:B------:R-:W-:Y:S02]  /*0260*/  UIADD3 UR9, UPT, UPT, UR13, UR4, URZ ;  /* 0x000000040d097290 */ /* 0x000fe4000fffe0ff */
[----:B------:R-:W-:Y:S02]  /*0270*/  USHF.L.U32 UR6, UR12, 0x3, URZ ;  /* 0x000000030c067899 */ /* 0x000fe400080006ff */
[----:B------:R-:W-:Y:S01]  /*0280*/  USHF.L.U64.HI UR4, UR12, 0x3, UR9 ;  /* 0x000000030c047899 */ /* 0x000fe20008010209 */
[----:B------:R-:W1:Y:S03]  /*0290*/  LDCU.64 UR14, c[0x0][0x358] ;  /* 0x00006b00ff0e77ac */ /* 0x000e660008000a00 */
[----:B------:R-:W-:-:S02]  /*02a0*/  MOV R2, UR6 ;  /* 0x0000000600027c02 */ /* 0x000fc40008000f00 */
[----:B------:R-:W-:Y:S01]  /*02b0*/  IMAD.U32 R4, RZ, RZ, UR4 ;  /* 0x00000004ff047e24 */ /* 0x000fe2000f8e00ff */
[----:B------:R-:W-:Y:S02]  /*02c0*/  USHF.L.U64.HI UR19, UR12, 0x6, UR9 ;  /* 0x000000060c137899 */ /* 0x000fe40008010209 */
[----:B------:R-:W-:Y:S01]  /*02d0*/  USHF.L.U64.HI UR18, UR12, 0x5, UR9 ;  /* 0x000000050c127899 */ /* 0x000fe20008010209 */
[----:B0-----:R-:W-:Y:S01]  /*02e0*/  IMAD R3, R3, UR5, RZ ;  /* 0x0000000503037c24 */ /* 0x001fe2000f8e02ff */
[----:B------:R-:W-:-:S12]  /*02f0*/  USHF.L.U64.HI UR17, UR12, 0x4, UR9 ;  /* 0x000000040c117899 */ /* 0x000fd80008010209 */
.L_x_157:
[----:B0-----:R-:W0:Y:S01]  /*0300*/  LDCU UR4, c[0x0][0x3dc] ;  /* 0x00007b80ff0477ac */ /* 0x001e220008000800 */
[----:B------:R-:W-:Y:S01]  /*0310*/  HFMA2 R20, -RZ, RZ, 0, 0 ;  /* 0x00000000ff147431 */ /* 0x000fe200000001ff */
[----:B0-----:R-:W-:-:S09]  /*0320*/  UISETP.NE.U32.AND UP0, UPT, UR4, URZ, UPT ;  /* 0x000000ff0400728c */ /* 0x001fd2000bf05070 */
[----:B----4-:R-:W-:Y:S05]  /*0330*/  BRA.U UP0, `(.L_x_140) ;  /* 0x0000000100607547 */ /* 0x010fea000b800000 */
[----:B------:R-:W0:Y:S01]  /*0340*/  LDCU UR4, c[0x0][0x3d8] ;  /* 0x00007b00ff0477ac */ /* 0x000e220008000800 */
[----:B------:R-:W-:Y:S01]  /*0350*/  IMAD.MOV.U32 R13, RZ, RZ, RZ ;  /* 0x000000ffff0d7224 */ /* 0x000fe200078e00ff */
[----:B------:R-:W-:Y:S01]  /*0360*/  MOV R11, RZ ;  /* 0x000000ff000b7202 */ /* 0x000fe20000000f00 */
[----:B0-----:R-:W0:Y:S01]  /*0370*/  I2F.U32.RP R5, UR4 ;  /* 0x0000000400057d06 */ /* 0x001e220008209000 */
[----:B------:R-:W-:-:S07]  /*0380*/  ISETP.NE.U32.AND P2, PT, RZ, UR4, PT ;  /* 0x00000004ff007c0c */ /* 0x000fce000bf45070 */
[----:B0-----:R-:W0:Y:S02]  /*0390*/  MUFU.RCP R5, R5 ;  /* 0x0000000500057308 */ /* 0x001e240000001000 */
[----:B0-----:R-:W-:-:S06]  /*03a0*/  VIADD R6, R5, 0xffffffe ;  /* 0x0ffffffe05067836 */ /* 0x001fcc0000000000 */
[----:B------:R0:W2:Y:S02]  /*03b0*/  F2I.FTZ.U32.TRUNC.NTZ R7, R6 ;  /* 0x0000000600077305 */ /* 0x0000a4000021f000 */
[----:B0-----:R-:W-:Y:S01]  /*03c0*/  IMAD.MOV.U32 R6, RZ, RZ, RZ ;  /* 0x000000ffff067224 */ /* 0x001fe200078e00ff */
[----:B--2---:R-:W-:-:S05]  /*03d0*/  IADD3 R9, PT, PT, RZ, -R7, RZ ;  /* 0x80000007ff097210 */ /* 0x004fca0007ffe0ff */
[----:B------:R-:W-:-:S04]  /*03e0*/  IMAD R9, R9, UR4, RZ ;  /* 0x0000000409097c24 */ /* 0x000fc8000f8e02ff */
[----:B------:R-:W-:-:S06]  /*03f0*/  IMAD.HI.U32 R7, R7, R9, R6 ;  /* 0x0000000907077227 */ /* 0x000fcc00078e0006 */
[----:B------:R-:W-:-:S05]  /*0400*/  IMAD.HI.U32 R10, R7, R18, RZ ;  /* 0x00000012070a7227 */ /* 0x000fca00078e00ff */
[----:B------:R-:W-:-:S05]  /*0410*/  IADD3 R7, PT, PT, -R10, RZ, RZ ;  /* 0x000000ff0a077210 */ /* 0x000fca0007ffe1ff */
[----:B------:R-:W-:-:S05]  /*0420*/  IMAD R7, R7, UR4, R18 ;  /* 0x0000000407077c24 */ /* 0x000fca000f8e0212 */
[----:B------:R-:W-:-:S13]  /*0430*/  ISETP.GE.U32.AND P0, PT, R7, UR4, PT ;  /* 0x0000000407007c0c */ /* 0x000fda000bf06070 */
[----:B------:R-:W-:Y:S01]  /*0440*/  @P0 VIADD R7, R7, -UR4 ;  /* 0x8000000407070c36 */ /* 0x000fe20008000000 */
[----:B------:R-:W-:-:S04]  /*0450*/  @P0 IADD3 R10, PT, PT, R10, 0x1, RZ ;  /* 0x000000010a0a0810 */ /* 0x000fc80007ffe0ff */
[----:B------:R-:W-:-:S13]  /*0460*/  ISETP.GE.U32.AND P1, PT, R7, UR4, PT ;  /* 0x0000000407007c0c */ /* 0x000fda000bf26070 */
[----:B------:R-:W-:Y:S01]  /*0470*/  @P1 VIADD R10, R10, 0x1 ;  /* 0x000000010a0a1836 */ /* 0x000fe20000000000 */
[----:B------:R-:W-:-:S04]  /*0480*/  @!P2 LOP3.LUT R10, RZ, UR4, RZ, 0x33, !PT ;  /* 0x00000004ff0aac12 */ /* 0x000fc8000f8e33ff */
[----:B------:R-:W-:-:S05]  /*0490*/  IADD3 R5, PT, PT, -R10, RZ, RZ ;  /* 0x000000ff0a057210 */ /* 0x000fca0007ffe1ff */
[----:B------:R-:W-:Y:S01]  /*04a0*/  IMAD R12, R5, UR4, R18 ;  /* 0x00000004050c7c24 */ /* 0x000fe2000f8e0212 */
[----:B------:R-:W-:Y:S06]  /*04b0*/  BRA `(.L_x_141) ;  /* 0x00000000003c7947 */ /* 0x000fec0003800000 */
.L_x_140:
[----:B------:R-:W0:Y:S01]  /*04c0*/  LDCU.64 UR4, c[0x0][0x3d8] ;  /* 0x00007b00ff0477ac */ /* 0x000e220008000a00 */
[----:B------:R-:W-:Y:S01]  /*04d0*/  MOV R6, 0x510 ;  /* 0x0000051000067802 */ /* 0x000fe20000000f00 */
[----:B0-----:R-:W-:Y:S01]  /*04e0*/  IMAD.U32 R19, RZ, RZ, UR4 ;  /* 0x00000004ff137e24 */ /* 0x001fe2000f8e00ff */
[----:B------:R-:W-:-:S07]  /*04f0*/  MOV R7, UR5 ;  /* 0x0000000500077c02 */ /* 0x000fce0008000f00 */
[----:B-1----:R-:W-:Y:S05]  /*0500*/  CALL.REL.NOINC `($__internal_6_$__cuda_sm20_div_u64) ;  /* 0x0000002800847944 */ /* 0x002fea0003c00000 */
[----:B------:R-:W0:Y:S01]  /*0510*/  LDCU.64 UR4, c[0x0][0x3d8] ;  /* 0x00007b00ff0477ac */ /* 0x000e220008000a00 */
[-C--:B------:R-:W-:Y:S01]  /*0520*/  IADD3 R6, P0, PT, RZ, -R17.reuse, RZ ;  /* 0x80000011ff067210 */ /* 0x080fe20007f1e0ff */
[--C-:B------:R-:W-:Y:S01]  /*0530*/  IMAD.MOV.U32 R11, RZ, RZ, R16.reuse ;  /* 0x000000ffff0b7224 */ /* 0x100fe200078e0010 */
[----:B------:R-:W-:Y:S02]  /*0540*/  MOV R19, R20 ;  /* 0x0000001400137202 */ /* 0x000fe40000000f00 */
[----:B------:R-:W-:Y:S01]  /*0550*/  MOV R10, R17 ;  /* 0x00000011000a7202 */ /* 0x000fe20000000f00 */
[----:B------:R-:W-:-:S04]  /*0560*/  IMAD.X R5, RZ, RZ, ~R16, P0 ;  /* 0x000000ffff057224 */ /* 0x000fc800000e0e10 */
[----:B0-----:R-:W-:Y:S02]  /*0570*/  IMAD R5, R5, UR4, RZ ;  /* 0x0000000405057c24 */ /* 0x001fe4000f8e02ff */
[----:B------:R-:W-:-:S04]  /*0580*/  IMAD.WIDE.U32 R12, R6, UR4, R18 ;  /* 0x00000004060c7c25 */ /* 0x000fc8000f8e0012 */
[----:B------:R-:W-:-:S04]  /*0590*/  IMAD R5, R6, UR5, R5 ;  /* 0x0000000506057c24 */ /* 0x000fc8000f8e0205 */
[----:B------:R-:W-:-:S07]  /*05a0*/  IMAD.IADD R13, R13, 0x1, R5 ;  /* 0x000000010d0d7824 */ /* 0x000fce00078e0205 */
.L_x_141:
        /* <DEDUP_REMOVED lines=10> */
[----:B0-----:R-:W-:Y:S02]  /*0650*/  IADD3 R6, PT, PT, R5, 0xffffffe, RZ ;  /* 0x0ffffffe05067810 */ /* 0x001fe40007ffe0ff */
[----:B------:R-:W-:-:S04]  /*0660*/  MOV R5, RZ ;  /* 0x000000ff00057202 */ /* 0x000fc80000000f00 */
[----:B------:R0:W2:Y:S02]  /*0670*/  F2I.FTZ.U32.TRUNC.NTZ R7, R6 ;  /* 0x0000000600077305 */ /* 0x0000a4000021f000 */
[----:B0-----:R-:W-:Y:S02]  /*0680*/  HFMA2 R6, -RZ, RZ, 0, 0 ;  /* 0x00000000ff067431 */ /* 0x001fe400000001ff */
[----:B--2---:R-:W-:-:S04]  /*0690*/  IMAD.MOV R9, RZ, RZ, -R7 ;  /* 0x000000ffff097224 */ /* 0x004fc800078e0a07 */
        /* <DEDUP_REMOVED lines=12> */
[----:B------:R-:W-:Y:S02]  /*0760*/  IMAD R22, R9, UR4, R10 ;  /* 0x0000000409167c24 */ /* 0x000fe4000f8e020a */
[----:B------:R-:W-:Y:S01]  /*0770*/  IMAD.MOV.U32 R10, RZ, RZ, R7 ;  /* 0x000000ffff0a7224 */ /* 0x000fe200078e0007 */
[----:B------:R-:W-:Y:S06]  /*0780*/  BRA `(.L_x_144) ;  /* 0x0000000000487947 */ /* 0x000fec0003800000 */
.L_x_143:
[----:B------:R-:W0:Y:S01]  /*0790*/  LDCU.64 UR4, c[0x0][0x3c8] ;  /* 0x00007900ff0477ac */ /* 0x000e220008000a00 */
[----:B------:R-:W-:Y:S01]  /*07a0*/  IMAD.MOV.U32 R18, RZ, RZ, R10 ;  /* 0x000000ffff127224 */ /* 0x000fe200078e000a */
[----:B------:R-:W-:Y:S02]  /*07b0*/  MOV R20, R11 ;  /* 0x0000000b00147202 */ /* 0x000fe40000000f00 */
[----:B------:R-:W-:Y:S02]  /*07c0*/  MOV R6, 0x800 ;  /* 0x0000080000067802 */ /* 0x000fe40000000f00 */
[----:B0-----:R-:W-:Y:S01]  /*07d0*/  MOV R19, UR4 ;  /* 0x0000000400137c02 */ /* 0x001fe20008000f00 */
[----:B------:R-:W-:-:S07]  /*07e0*/  IMAD.U32 R7, RZ, RZ, UR5 ;  /* 0x00000005ff077e24 */ /* 0x000fce000f8e00ff */
[----:B-1----:R-:W-:Y:S05]  /*07f0*/  CALL.REL.NOINC `($__internal_6_$__cuda_sm20_div_u64) ;  /* 0x0000002400c87944 */ /* 0x002fea0003c00000 */
[----:B------:R-:W0:Y:S01]  /*0800*/  LDCU.64 UR4, c[0x0][0x3c8] ;  /* 0x00007900ff0477ac */ /* 0x000e220008000a00 */
[----:B------:R-:W-:Y:S01]  /*0810*/  IADD3 R6, P0, PT, RZ, -R17, RZ ;  /* 0x80000011ff067210 */ /* 0x000fe20007f1e0ff */
[----:B------:R-:W-:Y:S01]  /*0820*/  IMAD.MOV.U32 R23, RZ, RZ, R11 ;  /* 0x000000ffff177224 */ /* 0x000fe200078e000b */
[----:B------:R-:W-:Y:S01]  /*0830*/  MOV R22, R10 ;  /* 0x0000000a00167202 */ /* 0x000fe20000000f00 */
[----:B------:R-:W-:Y:S01]  /*0840*/  IMAD.MOV.U32 R10, RZ, RZ, R17 ;  /* 0x000000ffff0a7224 */ /* 0x000fe200078e0011 */
[----:B------:R-:W-:Y:S01]  /*0850*/  MOV R11, R16 ;  /* 0x00000010000b7202 */ /* 0x000fe20000000f00 */
[----:B------:R-:W-:-:S04]  /*0860*/  IMAD.X R5, RZ, RZ, ~R16, P0 ;  /* 0x000000ffff057224 */ /* 0x000fc800000e0e10 */
[----:B0-----:R-:W-:Y:S02]  /*0870*/  IMAD R5, R5, UR4, RZ ;  /* 0x0000000405057c24 */ /* 0x001fe4000f8e02ff */
[----:B------:R-:W-:-:S04]  /*0880*/  IMAD.WIDE.U32 R22, R6, UR4, R22 ;  /* 0x0000000406167c25 */ /* 0x000fc8000f8e0016 */
[----:B------:R-:W-:-:S05]  /*0890*/  IMAD R5, R6, UR5, R5 ;  /* 0x0000000506057c24 */ /* 0x000fca000f8e0205 */
[----:B------:R-:W-:-:S07]  /*08a0*/  IADD3 R5, PT, PT, R23, R5, RZ ;  /* 0x0000000517057210 */ /* 0x000fce0007ffe0ff */
.L_x_144:
[----:B-1----:R-:W-:Y:S05]  /*08b0*/  BSYNC.RECONVERGENT B0 ;  /* 0x0000000000007941 */ /* 0x002fea0003800200 */
.L_x_142:
[----:B------:R-:W0:Y:S01]  /*08c0*/  LDC.64 R6, c[0x0][0x3b0] ;  /* 0x0000ec00ff067b82 */ /* 0x000e220000000a00 */
[----:B------:R-:W0:Y:S01]  /*08d0*/  LDCU.64 UR4, c[0x0][0x3a0] ;  /* 0x00007400ff0477ac */ /* 0x000e220008000a00 */
[----:B------:R-:W-:Y:S01]  /*08e0*/  BSSY.RECONVERGENT B0, `(.L_x_145) ;  /* 0x000002c000007945 */ /* 0x000fe20003800200 */
[----:B0-----:R-:W-:Y:S02]  /*08f0*/  IMAD R7, R7, UR4, RZ ;  /* 0x0000000407077c24 */ /* 0x001fe4000f8e02ff */
[----:B------:R-:W-:-:S04]  /*0900*/  IMAD.WIDE.U32 R14, R6, UR4, RZ ;  /* 0x00000004060e7c25 */ /* 0x000fc8000f8e00ff */
[----:B------:R-:W-:-:S04]  /*0910*/  IMAD R7, R6, UR5, R7 ;  /* 0x0000000506077c24 */ /* 0x000fc8000f8e0207 */
[----:B------:R-:W-:-:S05]  /*0920*/  IMAD.IADD R7, R15, 0x1, R7 ;  /* 0x000000010f077824 */ /* 0x000fca00078e0207 */
[----:B------:R-:W-:-:S04]  /*0930*/  LOP3.LUT R6, R11, R7, RZ, 0xfc, !PT ;  /* 0x000000070b067212 */ /* 0x000fc800078efcff */
[----:B------:R-:W-:-:S13]  /*0940*/  ISETP.NE.U32.AND P0, PT, R6, RZ, PT ;  /* 0x000000ff0600720c */ /* 0x000fda0003f05070 */
[----:B------:R-:W-:Y:S05]  /*0950*/  @P0 BRA `(.L_x_146) ;  /* 0x00000000005c0947 */ /* 0x000fea0003800000 */
[----:B------:R-:W0:Y:S01]  /*0960*/  I2F.U32.RP R6, R14 ;  /* 0x0000000e00067306 */ /* 0x000e220000209000 */
[----:B------:R-:W-:-:S07]  /*0970*/  ISETP.NE.U32.AND P2, PT, R14, RZ, PT ;  /* 0x000000ff0e00720c */ /* 0x000fce0003f45070 */
[----:B0-----:R-:W0:Y:S02]  /*0980*/  MUFU.RCP R6, R6 ;  /* 0x0000000600067308 */ /* 0x001e240000001000 */
[----:B0-----:R-:W-:Y:S02]  /*0990*/  IADD3 R8, PT, PT, R6, 0xffffffe, RZ ;  /* 0x0ffffffe06087810 */ /* 0x001fe40007ffe0ff */
[----:B------:R-:W-:-:S04]  /*09a0*/  MOV R6, RZ ;  /* 0x000000ff00067202 */ /* 0x000fc80000000f00 */
[----:B------:R0:W1:Y:S02]  /*09b0*/  F2I.FTZ.U32.TRUNC.NTZ R9, R8 ;  /* 0x0000000800097305 */ /* 0x000064000021f000 */
[----:B0-----:R-:W-:Y:S02]  /*09c0*/  HFMA2 R8, -RZ, RZ, 0, 0 ;  /* 0x00000000ff087431 */ /* 0x001fe400000001ff */
[----:B-1----:R-:W-:-:S04]  /*09d0*/  IMAD.MOV R11, RZ, RZ, -R9 ;  /* 0x000000ffff0b7224 */ /* 0x002fc800078e0a09 */
[----:B------:R-:W-:-:S04]  /*09e0*/  IMAD R11, R11, R14, RZ ;  /* 0x0000000e0b0b7224 */ /* 0x000fc800078e02ff */
[----:B------:R-:W-:-:S06]  /*09f0*/  IMAD.HI.U32 R9, R9, R11, R8 ;  /* 0x0000000b09097227 */ /* 0x000fcc00078e0008 */
[----:B------:R-:W-:-:S04]  /*0a00*/  IMAD.HI.U32 R8, R9, R10, RZ ;  /* 0x0000000a09087227 */ /* 0x000fc800078e00ff */
        /* <DEDUP_REMOVED lines=9> */
[----:B------:R-:W-:Y:S02]  /*0aa0*/  IMAD R10, R14, R9, R10 ;  /* 0x000000090e0a7224 */ /* 0x000fe400078e020a */
[----:B------:R-:W-:Y:S01]  /*0ab0*/  IMAD.MOV.U32 R9, RZ, RZ, RZ ;  /* 0x000000ffff097224 */ /* 0x000fe200078e00ff */
[----:B------:R-:W-:Y:S06]  /*0ac0*/  BRA `(.L_x_147) ;  /* 0x0000000000347947 */ /* 0x000fec0003800000 */
.L_x_146:
[----:B------:R-:W-:Y:S01]  /*0ad0*/  MOV R18, R10 ;  /* 0x0000000a00127202 */ /* 0x000fe20000000f00 */
[----:B------:R-:W-:Y:S01]  /*0ae0*/  IMAD.MOV.U32 R20, RZ, RZ, R11 ;  /* 0x000000ffff147224 */ /* 0x000fe200078e000b */
[----:B------:R-:W-:Y:S02]  /*0af0*/  MOV R19, R14 ;  /* 0x0000000e00137202 */ /* 0x000fe40000000f00 */
[----:B------:R-:W-:-:S07]  /*0b00*/  MOV R6, 0xb20 ;  /* 0x00000b2000067802 */ /* 0x000fce0000000f00 */
[----:B------:R-:W-:Y:S05]  /*0b10*/  CALL.REL.NOINC `($__internal_6_$__cuda_sm20_div_u64) ;  /* 0x0000002400007944 */ /* 0x000fea0003c00000 */
[----:B------:R-:W-:Y:S01]  /*0b20*/  IADD3 R9, P0, PT, RZ, -R17, RZ ;  /* 0x80000011ff097210 */ /* 0x000fe20007f1e0ff */
[----:B------:R-:W-:-:S04]  /*0b30*/  IMAD.MOV.U32 R8, RZ, RZ, R17 ;  /* 0x000000ffff087224 */ /* 0x000fc800078e0011 */
[----:B------:R-:W-:Y:S02]  /*0b40*/  IMAD.X R19, RZ, RZ, ~R16, P0 ;  /* 0x000000ffff137224 */ /* 0x000fe400000e0e10 */
[----:B------:R-:W-:-:S04]  /*0b50*/  IMAD.WIDE.U32 R10, R14, R9, R10 ;  /* 0x000000090e0a7225 */ /* 0x000fc800078e000a */
[----:B------:R-:W-:-:S04]  /*0b60*/  IMAD R6, R19, R14, RZ ;  /* 0x0000000e13067224 */ /* 0x000fc800078e02ff */
[----:B------:R-:W-:-:S05]  /*0b70*/  IMAD R9, R7, R9, R6 ;  /* 0x0000000907097224 */ /* 0x000fca00078e0206 */
[----:B------:R-:W-:Y:S02]  /*0b80*/  IADD3 R6, PT, PT, R11, R9, RZ ;  /* 0x000000090b067210 */ /* 0x000fe40007ffe0ff */
[----:B------:R-:W-:-:S07]  /*0b90*/  MOV R9, R16 ;  /* 0x0000001000097202 */ /* 0x000fce0000000f00 */
.L_x_147:
[----:B------:R-:W-:Y:S05]  /*0ba0*/  BSYNC.RECONVERGENT B0 ;  /* 0x0000000000007941 */ /* 0x000fea0003800200 */
.L_x_145:
        /* <DEDUP_REMOVED lines=22> */
[----:B------:R-:W-:Y:S02]  /*0d10*/  @P0 IADD3 R8, PT, PT, R8, -UR4, RZ ;  /* 0x8000000408080c10 */ /* 0x000fe4000fffe0ff */
[----:B------:R-:W-:Y:S01]  /*0d20*/  @!P1 LOP3.LUT R8, RZ, UR4, RZ, 0x33, !PT ;  /* 0x00000004ff089c12 */ /* 0x000fe2000f8e33ff */
[----:B------:R-:W-:Y:S06]  /*0d30*/  BRA `(.L_x_150) ;  /* 0x0000000000107947 */ /* 0x000fec0003800000 */
.L_x_149:
[----:B------:R-:W-:Y:S01]  /*0d40*/  MOV R11, R8 ;  /* 0x00000008000b7202 */ /* 0x000fe20000000f00 */
[----:B------:R-:W-:Y:S01]  /*0d50*/  IMAD.MOV.U32 R17, RZ, RZ, R9 ;  /* 0x000000ffff117224 */ /* 0x000fe200078e0009 */
[----:B------:R-:W-:-:S07]  /*0d60*/  MOV R16, 0xd80 ;  /* 0x00000d8000107802 */ /* 0x000fce0000000f00 */
[----:B------:R-:W-:Y:S05]  /*0d70*/  CALL.REL.NOINC `($__internal_7_$__cuda_sm20_rem_u64) ;  /* 0x0000002400807944 */ /* 0x000fea0003c00000 */
.L_x_150:
[----:B------:R-:W-:Y:S05]  /*0d80*/  BSYNC.RECONVERGENT B0 ;  /* 0x0000000000007941 */ /* 0x000fea0003800200 */
.L_x_148:
[----:B------:R-:W0:Y:S01]  /*0d90*/  LDCU.64 UR20, c[0x0][0x380] ;  /* 0x00007000ff1477ac */ /* 0x000e220008000a00 */
[----:B------:R-:W1:Y:S01]  /*0da0*/  LDCU.64 UR10, c[0x0][0x3c8] ;  /* 0x00007900ff0a77ac */ /* 0x000e620008000a00 */
[----:B------:R-:W2:Y:S01]  /*0db0*/  LDCU.64 UR22, c[0x0][0x3d8] ;  /* 0x00007b00ff1677ac */ /* 0x000ea20008000a00 */
[----:B0-----:R-:W-:Y:S02]  /*0dc0*/  UIMAD UR6, UR21, UR20, URZ ;  /* 0x00000014150672a4 */ /* 0x001fe4000f8e02ff */
[----:B------:R-:W-:Y:S02]  /*0dd0*/  UIMAD.WIDE.U32 UR4, UR20, UR20, URZ ;  /* 0x00000014140472a5 */ /* 0x000fe4000f8e00ff */
[----:B------:R-:W-:-:S04]  /*0de0*/  UIMAD UR6, UR20, UR21, UR6 ;  /* 0x00000015140672a4 */ /* 0x000fc8000f8e0206 */
[----:B------:R-:W-:-:S04]  /*0df0*/  UIADD3 UR6, UPT, UPT, UR5, UR6, URZ ;  /* 0x0000000605067290 */ /* 0x000fc8000fffe0ff */
[----:B-1----:R-:W-:Y:S02]  /*0e00*/  UIMAD UR5, UR6, UR10, URZ ;  /* 0x0000000a060572a4 */ /* 0x002fe4000f8e02ff */
[----:B------:R-:W-:Y:S02]  /*0e10*/  UIMAD.WIDE.U32 UR6, UR4, UR10, URZ ;  /* 0x0000000a040672a5 */ /* 0x000fe4000f8e00ff */
[----:B------:R-:W-:Y:S01]  /*0e20*/  UIMAD UR5, UR4, UR11, UR5 ;  /* 0x0000000b040572a4 */ /* 0x000fe2000f8e0205 */
[----:B------:R-:W0:Y:S03]  /*0e30*/  LDCU.64 UR10, c[0x0][0x3f0] ;  /* 0x00007e00ff0a77ac */ /* 0x000e260008000a00 */
[----:B------:R-:W-:-:S06]  /*0e40*/  UIADD3 UR5, UPT, UPT, UR7, UR5, URZ ;  /* 0x0000000507057290 */ /* 0x000fcc000fffe0ff */
[----:B------:R-:W-:Y:S02]  /*0e50*/  IMAD R11, R10, UR5, RZ ;  /* 0x000000050a0b7c24 */ /* 0x000fe4000f8e02ff */
[----:B------:R-:W-:Y:S02]  /*0e60*/  IMAD R16, R14, UR5, RZ ;  /* 0x000000050e107c24 */ /* 0x000fe4000f8e02ff */
[----:B------:R-:W-:Y:S01]  /*0e70*/  IMAD R17, R6, UR6, R11 ;  /* 0x0000000606117c24 */ /* 0x000fe2000f8e020b */
[----:B------:R-:W1:Y:S01]  /*0e80*/  LDCU.64 UR4, c[0x0][0x390] ;  /* 0x00007200ff0477ac */ /* 0x000e620008000a00 */
[----:B------:R-:W-:-:S04]  /*0e90*/  IMAD.WIDE.U32 R10, R10, UR6, RZ ;  /* 0x000000060a0a7c25 */ /* 0x000fc8000f8e00ff */
[----:B------:R-:W-:Y:S01]  /*0ea0*/  IMAD R19, R7, UR6, R16 ;  /* 0x0000000607137c24 */ /* 0x000fe2000f8e0210 */
[----:B------:R-:W-:Y:S01]  /*0eb0*/  IADD3 R11, PT, PT, R11, R17, RZ ;  /* 0x000000110b0b7210 */ /* 0x000fe20007ffe0ff */
[----:B------:R-:W-:Y:S01]  /*0ec0*/  IMAD.WIDE.U32 R14, R14, UR6, RZ ;  /* 0x000000060e0e7c25 */ /* 0x000fe2000f8e00ff */
[----:B------:R-:W3:Y:S01]  /*0ed0*/  LDC.64 R6, c[0x0][0x388] ;  /* 0x0000e200ff067b82 */ /* 0x000ee20000000a00 */
[----:B------:R-:W-:Y:S02]  /*0ee0*/  ULOP3.LUT UR6, UR20, 0x7, URZ, 0xc0, !UPT ;  /* 0x0000000714067892 */ /* 0x000fe4000f8ec0ff */
[----:B------:R-:W-:Y:S02]  /*0ef0*/  IMAD.IADD R15, R15, 0x1, R19 ;  /* 0x000000010f0f7824 */ /* 0x000fe400078e0213 */
[----:B------:R-:W-:-:S04]  /*0f00*/  IMAD.WIDE.U32 R10, R8, R14, R10 ;  /* 0x0000000e080a7225 */ /* 0x000fc800078e000a */
[----:B------:R-:W-:Y:S01]  /*0f10*/  IMAD R15, R15, R8, RZ ;  /* 0x000000080f0f7224 */ /* 0x000fe200078e02ff */
[----:B-1----:R-:W-:-:S03]  /*0f20*/  UIADD3 UR4, UP0, UPT, URZ, -UR4, URZ ;  /* 0x80000004ff047290 */ /* 0x002fc6000ff1e0ff */
[----:B------:R-:W-:Y:S01]  /*0f30*/  IMAD R15, R9, R14, R15 ;  /* 0x0000000e090f7224 */ /* 0x000fe200078e020f */
[----:B------:R-:W-:Y:S01]  /*0f40*/  IADD3 R9, P0, PT, R22, R10, RZ ;  /* 0x0000000a16097210 */ /* 0x000fe20007f1e0ff */
[----:B------:R-:W-:Y:S02]  /*0f50*/  UIADD3.X UR5, UPT, UPT, URZ, ~UR5, URZ, UP0, !UPT ;  /* 0x80000005ff057290 */ /* 0x000fe400087fe4ff */
[----:B------:R-:W-:Y:S01]  /*0f60*/  UIADD3 UR6, UP0, UPT, UR6, -0x1, URZ ;  /* 0xffffffff06067890 */ /* 0x000fe2000ff1e0ff */
[----:B------:R-:W-:Y:S01]  /*0f70*/  IADD3.X R10, PT, PT, R5, R11, R15, P0, !PT ;  /* 0x0000000b050a7210 */ /* 0x000fe200007fe40f */
[----:B--2---:R-:W-:Y:S02]  /*0f80*/  IMAD.WIDE.U32 R14, R9, UR22, R12 ;  /* 0x00000016090e7c25 */ /* 0x004fe4000f8e000c */
[----:B------:R-:W-:Y:S02]  /*0f90*/  UIADD3.X UR7, UPT, UPT, URZ, -0x1, URZ, UP0, !UPT ;  /* 0xffffffffff077890 */ /* 0x000fe400087fe4ff */
[----:B------:R-:W-:Y:S01]  /*0fa0*/  IMAD R10, R10, UR22, RZ ;  /* 0x000000160a0a7c24 */ /* 0x000fe2000f8e02ff */
[----:B------:R-:W-:Y:S01]  /*0fb0*/  UISETP.GE.U32.AND UP0, UPT, UR6, 0x3, UPT ;  /* 0x000000030600788c */ /* 0x000fe2000bf06070 */
[----:B---3--:R-:W-:-:S02]  /*0fc0*/  IMAD R8, R5, R6, RZ ;  /* 0x0000000605087224 */ /* 0x008fc400078e02ff */
[-C--:B------:R-:W-:Y:S01]  /*0fd0*/  IMAD R11, R13, R6.reuse, RZ ;  /* 0x000000060d0b7224 */ /* 0x080fe200078e02ff */
[----:B------:R-:W-:Y:S01]  /*0fe0*/  UISETP.GE.U32.AND.EX UP0, UPT, UR7, URZ, UPT, UP0 ;  /* 0x000000ff0700728c */ /* 0x000fe2000bf06100 */
[----:B------:R-:W-:Y:S01]  /*0ff0*/  IMAD R5, R9, UR23, R10 ;  /* 0x0000001709057c24 */ /* 0x000fe2000f8e020a */
[----:B------:R-:W-:Y:S01]  /*1000*/  UMOV UR6, URZ ;  /* 0x000000ff00067c82 */ /* 0x000fe20008000000 */
[-C--:B------:R-:W-:Y:S01]  /*1010*/  IMAD R17, R12, R7.reuse, R11 ;  /* 0x000000070c117224 */ /* 0x080fe200078e020b */
[----:B------:R-:W-:Y:S01]  /*1020*/  UMOV UR7, URZ ;  /* 0x000000ff00077c82 */ /* 0x000fe20008000000 */
[----:B------:R-:W-:Y:S01]  /*1030*/  IMAD R9, R22, R7, R8 ;  /* 0x0000000716097224 */ /* 0x000fe200078e0208 */
[----:B0-----:R-:W-:Y:S01]  /*1040*/  LEA R8, P0, R14, UR10, 0x3 ;  /* 0x0000000a0e087c11 */ /* 0x001fe2000f8018ff */
[----:B------:R-:W-:Y:S01]  /*1050*/  IMAD.WIDE.U32 R10, R22, R6, UR4 ;  /* 0x00000004160a7e25 */ /* 0x000fe2000f8e0006 */
[----:B------:R-:W-:-:S03]  /*1060*/  IADD3 R5, PT, PT, R15, R5, RZ ;  /* 0x000000050f057210 */ /* 0x000fc60007ffe0ff */
[----:B------:R-:W-:Y:S01]  /*1070*/  IMAD.WIDE.U32 R12, R12, R6, UR4 ;  /* 0x000000040c0c7e25 */ /* 0x000fe2000f8e0006 */
[----:B------:R-:W-:-:S03]  /*1080*/  LEA.HI.X R5, R14, UR11, R5, 0x3, P0 ;  /* 0x0000000b0e057c11 */ /* 0x000fc600080f1c05 */
[----:B------:R-:W-:Y:S01]  /*1090*/  IMAD.IADD R7, R11, 0x1, R9 ;  /* 0x000000010b077824 */ /* 0x000fe200078e0209 */
[----:B------:R-:W-:-:S07]  /*10a0*/  IADD3 R9, PT, PT, R13, R17, RZ ;  /* 0x000000110d097210 */ /* 0x000fce0007ffe0ff */
.L_x_156:
[----:B0-----:R-:W0:Y:S01]  /*10b0*/  LDCU.64 UR10, c[0x0][0x398] ;  /* 0x00007300ff0a77ac */ /* 0x001e220008000a00 */
[----:B------:R-:W-:Y:S01]  /*10c0*/  IMAD.MOV.U32 R6, RZ, RZ, R10 ;  /* 0x000000ffff067224 */ /* 0x000fe200078e000a */
[----:B-12---:R-:W1:Y:S01]  /*10d0*/  LDCU.64 UR4, c[0x0][0x380] ;  /* 0x00007000ff0477ac */ /* 0x006e620008000a00 */
[----:B0---4-:R-:W-:Y:S01]  /*10e0*/  IMAD.U32 R14, RZ, RZ, UR10 ;  /* 0x0000000aff0e7e24 */ /* 0x011fe2000f8e00ff */
[----:B------:R-:W-:Y:S01]  /*10f0*/  MOV R15, UR11 ;  /* 0x0000000b000f7c02 */ /* 0x000fe20008000f00 */
[----:B-1----:R-:W-:Y:S02]  /*1100*/  UISETP.GE.U32.AND UP2, UPT, UR4, 0x8, UPT ;  /* 0x000000080400788c */ /* 0x002fe4000bf46070 */
[C---:B---3--:R-:W-:Y:S02]  /*1110*/  IMAD R18, R14.reuse, UR7, RZ ;  /* 0x000000070e127c24 */ /* 0x048fe4000f8e02ff */
[----:B------:R-:W-:Y:S01]  /*1120*/  IMAD.WIDE.U32 R16, R14, UR6, R6 ;  /* 0x000000060e107c25 */ /* 0x000fe2000f8e0006 */
[----:B------:R-:W-:-:S03]  /*1130*/  UISETP.GE.U32.AND.EX UP2, UPT, UR5, URZ, UPT, UP2 ;  /* 0x000000ff0500728c */ /* 0x000fc6000bf46120 */
[----:B------:R-:W-:Y:S01]  /*1140*/  IMAD R19, R15, UR6, R18 ;  /* 0x000000060f137c24 */ /* 0x000fe2000f8e0212 */
[----:B------:R-:W-:-:S04]  /*1150*/  UIADD3 UR6, UP1, UPT, UR6, 0x1, URZ ;  /* 0x0000000106067890 */ /* 0x000fc8000ff3e0ff */
[----:B------:R-:W-:Y:S01]  /*1160*/  UIADD3.X UR7, UPT, UPT, URZ, UR7, URZ, UP1, !UPT ;  /* 0x00000007ff077290 */ /* 0x000fe20008ffe4ff */
[----:B------:R-:W-:Y:S01]  /*1170*/  IADD3 R6, PT, PT, R17, R19, RZ ;  /* 0x0000001311067210 */ /* 0x000fe20007ffe0ff */
[----:B------:R-:W-:-:S03]  /*1180*/  UISETP.GE.U32.AND UP1, UPT, UR6, UR4, UPT ;  /* 0x000000040600728c */ /* 0x000fc6000bf26070 */
[----:B------:R-:W-:Y:S01]  /*1190*/  UMOV UR4, URZ ;  /* 0x000000ff00047c82 */ /* 0x000fe20008000000 */
[----:B------:R-:W-:-:S03]  /*11a0*/  UISETP.GE.U32.AND.EX UP1, UPT, UR7, UR5, UPT, UP1 ;  /* 0x000000050700728c */ /* 0x000fc6000bf26110 */
[----:B------:R-:W-:Y:S01]  /*11b0*/  UMOV UR5, URZ ;  /* 0x000000ff00057c82 */ /* 0x000fe20008000000 */
[----:B------:R-:W-:Y:S07]  /*11c0*/  BRA.U !UP2, `(.L_x_151) ;  /* 0x0000000d0a707547 */ /* 0x000fee000b800000 */
[----:B------:R-:W0:Y:S01]  /*11d0*/  LDCU.64 UR4, c[0x0][0x3c0] ;  /* 0x00007800ff0477ac */ /* 0x000e220008000a00 */
[----:B------:R-:W1:Y:S01]  /*11e0*/  LDCU UR11, c[0x0][0x384] ;  /* 0x00007080ff0b77ac */ /* 0x000e620008000800 */
[----:B------:R-:W2:Y:S01]  /*11f0*/  LDCU.64 UR22, c[0x0][0x3d0] ;  /* 0x00007a00ff1677ac */ /* 0x000ea20008000a00 */
[----:B------:R-:W-:Y:S01]  /*1200*/  ULOP3.LUT UR10, UR20, 0xfffffff8, URZ, 0xc0, !UPT ;  /* 0xfffffff8140a7892 */ /* 0x000fe2000f8ec0ff */
[----:B0-----:R-:W-:Y:S01]  /*1210*/  ISETP.GE.U32.AND P0, PT, R16, UR4, PT ;  /* 0x0000000410007c0c */ /* 0x001fe2000bf06070 */
[----:B------:R-:W-:-:S03]  /*1220*/  UMOV UR4, URZ ;  /* 0x000000ff00047c82 */ /* 0x000fc60008000000 */
[----:B------:R-:W-:Y:S01]  /*1230*/  ISETP.GE.U32.AND.EX P0, PT, R6, UR5, PT, P0 ;  /* 0x0000000506007c0c */ /* 0x000fe2000bf06100 */
[----:B-12---:R-:W-:-:S12]  /*1240*/  UMOV UR5, URZ ;  /* 0x000000ff00057c82 */ /* 0x006fd80008000000 */
.L_x_152:
[----:B0-----:R-:W0:Y:S01]  /*1250*/  LDC.64 R14, c[0x0][0x398] ;  /* 0x0000e600ff0e7b82 */ /* 0x001e220000000a00 */
[----:B------:R-:W-:Y:S01]  /*1260*/  MOV R19, R9 ;  /* 0x0000000900137202 */ /* 0x000fe20000000f00 */
[----:B------:R-:W-:Y:S02]  /*1270*/  IMAD.MOV.U32 R18, RZ, RZ, R12 ;  /* 0x000000ffff127224 */ /* 0x000fe400078e000c */
[C---:B0-----:R-:W-:Y:S02]  /*1280*/  IMAD R22, R14.reuse, UR5, RZ ;  /* 0x000000050e167c24 */ /* 0x041fe4000f8e02ff */
[----:B------:R-:W-:-:S04]  /*1290*/  IMAD.WIDE.U32 R20, R14, UR4, R18 ;  /* 0x000000040e147c25 */ /* 0x000fc8000f8e0012 */
[----:B------:R-:W-:Y:S01]  /*12a0*/  IMAD R19, R15, UR4, R22 ;  /* 0x000000040f137c24 */ /* 0x000fe2000f8e0216 */
[----:B------:R-:W-:-:S03]  /*12b0*/  ISETP.GE.U32.AND P1, PT, R20, UR22, PT ;  /* 0x0000001614007c0c */ /* 0x000fc6000bf26070 */
[----:B------:R-:W-:-:S05]  /*12c0*/  IMAD.IADD R26, R21, 0x1, R19 ;  /* 0x00000001151a7824 */ /* 0x000fca00078e0213 */
[----:B------:R-:W-:-:S13]  /*12d0*/  ISETP.GE.U32.OR.EX P1, PT, R26, UR23, P0, P1 ;  /* 0x000000171a007c0c */ /* 0x000fda0008726510 */
[----:B------:R-:W0:Y:S02]  /*12e0*/  @!P1 LDC.64 R24, c[0x0][0x3e8] ;  /* 0x0000fa00ff189b82 */ /* 0x000e240000000a00 */
[----:B0-----:R-:W2:Y:S04]  /*12f0*/  @!P1 LDG.E.64 R22, desc[UR14][R24.64+0x10] ;  /* 0x0000100e18169981 */ /* 0x001ea8000c1e1b00 */
[----:B------:R-:W3:Y:S01]  /*1300*/  @!P1 LDG.E.64 R18, desc[UR14][R24.64+0x18] ;  /* 0x0000180e18129981 */ /* 0x000ee2000c1e1b00 */
[----:B--2---:R-:W-:-:S04]  /*1310*/  @!P1 IMAD R21, R23, R16, RZ ;  /* 0x0000001017159224 */ /* 0x004fc800078e02ff */
[C---:B------:R-:W-:Y:S02]  /*1320*/  @!P1 IMAD R21, R22.reuse, R6, R21 ;  /* 0x0000000616159224 */ /* 0x040fe400078e0215 */
[----:B------:R-:W-:-:S04]  /*1330*/  @!P1 IMAD.WIDE.U32 R22, R22, R16, RZ ;  /* 0x0000001016169225 */ /* 0x000fc800078e00ff */
[----:B---3--:R-:W-:Y:S01]  /*1340*/  @!P1 IMAD R19, R19, R20, RZ ;  /* 0x0000001413139224 */ /* 0x008fe200078e02ff */
[----:B------:R-:W-:-:S03]  /*1350*/  @!P1 IADD3 R23, PT, PT, R23, R21, RZ ;  /* 0x0000001517179210 */ /* 0x000fc60007ffe0ff */
[C---:B------:R-:W-:Y:S02]  /*1360*/  @!P1 IMAD R21, R18.reuse, R26, R19 ;  /* 0x0000001a12159224 */ /* 0x040fe400078e0213 */
[----:B------:R-:W-:Y:S02]  /*1370*/  @!P1 IMAD.WIDE.U32 R22, R18, R20, R22 ;  /* 0x0000001412169225 */ /* 0x000fe400078e0016 */
[----:B------:R-:W0:Y:S02]  /*1380*/  @!P1 LDC.64 R18, c[0x0][0x3e0] ;  /* 0x0000f800ff129b82 */ /* 0x000e240000000a00 */
[----:B------:R-:W-:Y:S01]  /*1390*/  @!P1 IMAD.IADD R21, R23, 0x1, R21 ;  /* 0x0000000117159824 */ /* 0x000fe200078e0215 */
[----:B0-----:R-:W-:-:S04]  /*13a0*/  @!P1 LEA R24, P2, R22, R18, 0x3 ;  /* 0x0000001216189211 */ /* 0x001fc800078418ff */
[----:B------:R-:W-:Y:S02]  /*13b0*/  @!P1 LEA.HI.X R25, R22, R19, R21, 0x3, P2 ;  /* 0x0000001316199211 */ /* 0x000fe400010f1c15 */
[----:B------:R-:W-:-:S06]  /*13c0*/  CS2R R18, SRZ ;  /* 0x0000000000127805 */ /* 0x000fcc000001ff00 */
[----:B------:R-:W2:Y:S01]  /*13d0*/  @!P1 LDG.E.64 R18, desc[UR14][R24.64] ;  /* 0x0000000e18129981 */ /* 0x000ea2000c1e1b00 */
[----:B------:R-:W-:Y:S01]  /*13e0*/  IADD3 R27, P2, PT, R20, R14, RZ ;  /* 0x0000000e141b7210 */ /* 0x000fe20007f5e0ff */
[----:B------:R-:W-:Y:S01]  /*13f0*/  IMAD.MOV.U32 R20, RZ, RZ, R8 ;  /* 0x000000ffff147224 */ /* 0x000fe200078e0008 */
[----:B------:R-:W-:Y:S02]  /*1400*/  MOV R21, R5 ;  /* 0x0000000500157202 */ /* 0x000fe40000000f00 */
[----:B------:R-:W-:Y:S02]  /*1410*/  ISETP.GE.U32.AND P1, PT, R27, UR22, PT ;  /* 0x000000161b007c0c */ /* 0x000fe4000bf26070 */
[----:B------:R-:W-:-:S04]  /*1420*/  IADD3.X R26, PT, PT, R26, R15, RZ, P2, !PT ;  /* 0x0000000f1a1a7210 */ /* 0x000fc800017fe4ff */
[----:B------:R-:W-:-:S13]  /*1430*/  ISETP.GE.U32.OR.EX P1, PT, R26, UR23, P0, P1 ;  /* 0x000000171a007c0c */ /* 0x000fda0008726510 */
[----:B------:R-:W0:Y:S01]  /*1440*/  @!P1 LDC.64 R28, c[0x0][0x3e8] ;  /* 0x0000fa00ff1c9b82 */ /* 0x000e220000000a00 */
[----:B--2---:R1:W-:Y:S04]  /*1450*/  STG.E.64 desc[UR14][R20.64], R18 ;  /* 0x0000001214007986 */ /* 0x0043e8000c101b0e */
[----:B0-----:R-:W2:Y:S04]  /*1460*/  @!P1 LDG.E.64 R22, desc[UR14][R28.64+0x10] ;  /* 0x0000100e1c169981 */ /* 0x001ea8000c1e1b00 */
[----:B-1----:R0:W3:Y:S02]  /*1470*/  @!P1 LDG.E.64 R18, desc[UR14][R28.64+0x18] ;  /* 0x0000180e1c129981 */ /* 0x0020e4000c1e1b00 */
[----:B0-----:R-:W-:Y:S01]  /*1480*/  CS2R R28, SRZ ;  /* 0x00000000001c7805 */ /* 0x001fe2000001ff00 */
[----:B--2---:R-:W-:-:S02]  /*1490*/  @!P1 IMAD R23, R23, R16, RZ ;  /* 0x0000001017179224 */ /* 0x004fc400078e02ff */
[----:B------:R-:W-:-:S04]  /*14a0*/  @!P1 IMAD.WIDE.U32 R24, R22, R16, RZ ;  /* 0x0000001016189225 */ /* 0x000fc800078e00ff */
[----:B------:R-:W-:-:S04]  /*14b0*/  @!P1 IMAD R23, R22, R6, R23 ;  /* 0x0000000616179224 */ /* 0x000fc800078e0217 */
[----:B------:R-:W-:Y:S02]  /*14c0*/  @!P1 IMAD.IADD R25, R25, 0x1, R23 ;  /* 0x0000000119199824 */ /* 0x000fe400078e0217 */
[-C--:B---3--:R-:W-:Y:S02]  /*14d0*/  @!P1 IMAD R23, R19, R27.reuse, RZ ;  /* 0x0000001b13179224 */ /* 0x088fe400078e02ff */
[----:B------:R-:W-:-:S04]  /*14e0*/  @!P1 IMAD.WIDE.U32 R24, R18, R27, R24 ;  /* 0x0000001b12189225 */ /* 0x000fc800078e0018 */
[----:B------:R-:W-:Y:S02]  /*14f0*/  @!P1 IMAD R23, R18, R26, R23 ;  /* 0x0000001a12179224 */ /* 0x000fe400078e0217 */
[----:B------:R-:W0:Y:S03]  /*1500*/  @!P1 LDC.64 R18, c[0x0][0x3e0] ;  /* 0x0000f800ff129b82 */ /* 0x000e260000000a00 */
[----:B------:R-:W-:Y:S02]  /*1510*/  @!P1 IADD3 R23, PT, PT, R25, R23, RZ ;  /* 0x0000001719179210 */ /* 0x000fe40007ffe0ff */
[----:B0-----:R-:W-:-:S04]  /*1520*/  @!P1 LEA R22, P2, R24, R18, 0x3 ;  /* 0x0000001218169211 */ /* 0x001fc800078418ff */
[----:B------:R-:W-:-:S05]  /*1530*/  @!P1 LEA.HI.X R23, R24, R19, R23, 0x3, P2 ;  /* 0x0000001318179211 */ /* 0x000fca00010f1c17 */
[----:B------:R-:W2:Y:S01]  /*1540*/  @!P1 LDG.E.64 R28, desc[UR14][R22.64] ;  /* 0x0000000e161c9981 */ /* 0x000ea2000c1e1b00 */
[----:B------:R-:W-:-:S04]  /*1550*/  IADD3 R25, P2, PT, R27, R14, RZ ;  /* 0x0000000e1b197210 */ /* 0x000fc80007f5e0ff */
[----:B------:R-:W-:Y:S01]  /*1560*/  ISETP.GE.U32.AND P1, PT, R25, UR22, PT ;  /* 0x0000001619007c0c */ /* 0x000fe2000bf26070 */
[----:B------:R-:W-:Y:S01]  /*1570*/  IMAD.X R24, R26, 0x1, R15, P2 ;  /* 0x000000011a187824 */ /* 0x000fe200010e060f */
[----:B------:R-:W-:-:S04]  /*1580*/  IADD3 R18, P2, PT, R8, R2, RZ ;  /* 0x0000000208127210 */ /* 0x000fc80007f5e0ff */
[----:B------:R-:W-:Y:S02]  /*1590*/  ISETP.GE.U32.OR.EX P1, PT, R24, UR23, P0, P1 ;  /* 0x0000001718007c0c */ /* 0x000fe40008726510 */
[----:B------:R-:W-:-:S05]  /*15a0*/  IADD3.X R19, PT, PT, R5, R4, RZ, P2, !PT ;  /* 0x0000000405137210 */ /* 0x000fca00017fe4ff */
[----:B--2---:R0:W-:Y:S06]  /*15b0*/  STG.E.64 desc[UR14][R18.64], R28 ;  /* 0x0000001c12007986 */ /* 0x0041ec000c101b0e */
[----:B0-----:R-:W0:Y:S02]  /*15c0*/  @!P1 LDC.64 R28, c[0x0][0x3e8] ;  /* 0x0000fa00ff1c9b82 */ /* 0x001e240000000a00 */
[----:B0-----:R-:W2:Y:S04]  /*15d0*/  @!P1 LDG.E.64 R26, desc[UR14][R28.64+0x10] ;  /* 0x0000100e1c1a9981 */ /* 0x001ea8000c1e1b00 */
[----:B------:R0:W3:Y:S02]  /*15e0*/  @!P1 LDG.E.64 R18, desc[UR14][R28.64+0x18] ;  /* 0x0000180e1c129981 */ /* 0x0000e4000c1e1b00 */
[----:B0-----:R-:W-:Y:S01]  /*15f0*/  CS2R R28, SRZ ;  /* 0x00000000001c7805 */ /* 0x001fe2000001ff00 */
[----:B--2---:R-:W-:-:S04]  /*1600*/  @!P1 IMAD R23, R27, R16, RZ ;  /* 0x000000101b179224 */ /* 0x004fc800078e02ff */
[C---:B------:R-:W-:Y:S02]  /*1610*/  @!P1 IMAD R27, R26.reuse, R6, R23 ;  /* 0x000000061a1b9224 */ /* 0x040fe400078e0217 */
[----:B------:R-:W-:-:S04]  /*1620*/  @!P1 IMAD.WIDE.U32 R22, R26, R16, RZ ;  /* 0x000000101a169225 */ /* 0x000fc800078e00ff */
        /* <DEDUP_REMOVED lines=9> */
[----:B------:R-:W-:Y:S02]  /*16c0*/  IADD3 R25, P2, PT, R25, R14, RZ ;  /* 0x0000000e19197210 */ /* 0x000fe40007f5e0ff */
[----:B------:R-:W-:Y:S02]  /*16d0*/  MOV R27, UR12 ;  /* 0x0000000c001b7c02 */ /* 0x000fe40008000f00 */
[----:B------:R-:W-:Y:S01]  /*16e0*/  ISETP.GE.U32.AND P1, PT, R25, UR22, PT ;  /* 0x0000001619007c0c */ /* 0x000fe2000bf26070 */
[----:B------:R-:W-:Y:S01]  /*16f0*/  IMAD.X R24, R24, 0x1, R15, P2 ;  /* 0x0000000118187824 */ /* 0x000fe200010e060f */
[----:B------:R-:W-:-:S04]  /*1700*/  LEA R26, P2, R27, R8, 0x4 ;  /* 0x000000081b1a7211 */ /* 0x000fc800078420ff */
[----:B------:R-:W-:Y:S02]  /*1710*/  ISETP.GE.U32.OR.EX P1, PT, R24, UR23, P0, P1 ;  /* 0x0000001718007c0c */ /* 0x000fe40008726510 */
[----:B------:R-:W-:-:S05]  /*1720*/  IADD3.X R27, PT, PT, R5, UR17, RZ, P2, !PT ;  /* 0x00000011051b7c10 */ /* 0x000fca00097fe4ff */
        /* <DEDUP_REMOVED lines=8> */
[-C--:B---3--:R-:W-:Y:S02]  /*17b0*/  @!P1 IMAD R19, R19, R25.reuse, RZ ;  /* 0x0000001913139224 */ /* 0x088fe400078e02ff */
[----:B------:R-:W-:Y:S02]  /*17c0*/  @!P1 IMAD.IADD R23, R23, 0x1, R27 ;  /* 0x0000000117179824 */ /* 0x000fe400078e021b */
[C---:B------:R-:W-:Y:S02]  /*17d0*/  @!P1 IMAD R27, R18.reuse, R24, R19 ;  /* 0x00000018121b9224 */ /* 0x040fe400078e0213 */
[----:B------:R-:W-:Y:S02]  /*17e0*/  @!P1 IMAD.WIDE.U32 R22, R18, R25, R22 ;  /* 0x0000001912169225 */ /* 0x000fe400078e0016 */
[----:B------:R-:W0:Y:S03]  /*17f0*/  @!P1 LDC.64 R18, c[0x0][0x3e0] ;  /* 0x0000f800ff129b82 */ /* 0x000e260000000a00 */
[----:B------:R-:W-:-:S02]  /*1800*/  @!P1 IADD3 R27, PT, PT, R23, R27, RZ ;  /* 0x0000001b171b9210 */ /* 0x000fc40007ffe0ff */
[----:B0-----:R-:W-:-:S04]  /*1810*/  @!P1 LEA R18, P2, R22, R18, 0x3 ;  /* 0x0000001216129211 */ /* 0x001fc800078418ff */
[----:B------:R-:W-:-:S05]  /*1820*/  @!P1 LEA.HI.X R19, R22, R19, R27, 0x3, P2 ;  /* 0x0000001316139211 */ /* 0x000fca00010f1c1b */
[----:B------:R-:W2:Y:S01]  /*1830*/  @!P1 LDG.E.64 R28, desc[UR14][R18.64] ;  /* 0x0000000e121c9981 */ /* 0x000ea2000c1e1b00 */
[----:B------:R-:W-:Y:S01]  /*1840*/  IADD3 R25, P2, PT, R25, R14, RZ ;  /* 0x0000000e19197210 */ /* 0x000fe20007f5e0ff */
[----:B------:R-:W-:Y:S01]  /*1850*/  IMAD.U32 R27, RZ, RZ, UR12 ;  /* 0x0000000cff1b7e24 */ /* 0x000fe2000f8e00ff */
[----:B------:R-:W-:Y:S02]  /*1860*/  UIMAD UR16, UR9, 0x18, URZ ;  /* 0x00000018091078a4 */ /* 0x000fe4000f8e02ff */
[----:B------:R-:W-:Y:S01]  /*1870*/  ISETP.GE.U32.AND P1, PT, R25, UR22, PT ;  /* 0x0000001619007c0c */ /* 0x000fe2000bf26070 */
[----:B------:R-:W-:Y:S01]  /*1880*/  IMAD.WIDE.U32 R26, R27, 0x18, R20 ;  /* 0x000000181b1a7825 */ /* 0x000fe200078e0014 */
[----:B------:R-:W-:-:S03]  /*1890*/  IADD3.X R24, PT, PT, R24, R15, RZ, P2, !PT ;  /* 0x0000000f18187210 */ /* 0x000fc600017fe4ff */
[----:B------:R-:W-:Y:S01]  /*18a0*/  VIADD R27, R27, UR16 ;  /* 0x000000101b1b7c36 */ /* 0x000fe20008000000 */
[----:B------:R-:W-:-:S04]  /*18b0*/  ISETP.GE.U32.OR.EX P1, PT, R24, UR23, P0, P1 ;  /* 0x0000001718007c0c */ /* 0x000fc80008726510 */
[----:B--2---:R0:W-:Y:S09]  /*18c0*/  STG.E.64 desc[UR14][R26.64], R28 ;  /* 0x0000001c1a007986 */ /* 0x0041f2000c101b0e */
[----:B0-----:R-:W0:Y:S02]  /*18d0*/  @!P1 LDC.64 R28, c[0x0][0x3e8] ;  /* 0x0000fa00ff1c9b82 */ /* 0x001e240000000a00 */
[----:B0-----:R-:W2:Y:S04]  /*18e0*/  @!P1 LDG.E.64 R22, desc[UR14][R28.64+0x10] ;  /* 0x0000100e1c169981 */ /* 0x001ea8000c1e1b00 */
[----:B------:R0:W3:Y:S02]  /*18f0*/  @!P1 LDG.E.64 R18, desc[UR14][R28.64+0x18] ;  /* 0x0000180e1c129981 */ /* 0x0000e4000c1e1b00 */
[----:B0-----:R-:W-:Y:S01]  /*1900*/  CS2R R28, SRZ ;  /* 0x00000000001c7805 */ /* 0x001fe2000001ff00 */
        /* <DEDUP_REMOVED lines=10> */
[----:B------:R-:W-:-:S05]  /*19b0*/  @!P1 LEA.HI.X R19, R22, R19, R27, 0x3, P2 ;  /* 0x0000001316139211 */ /* 0x000fca00010f1c1b */
[----:B------:R-:W2:Y:S01]  /*19c0*/  @!P1 LDG.E.64 R28, desc[UR14][R18.64] ;  /* 0x0000000e121c9981 */ /* 0x000ea2000c1e1b00 */
[----:B------:R-:W-:Y:S01]  /*19d0*/  IADD3 R25, P2, PT, R25, R14, RZ ;  /* 0x0000000e19197210 */ /* 0x000fe20007f5e0ff */
[----:B------:R-:W-:-:S03]  /*19e0*/  IMAD.U32 R27, RZ, RZ, UR12 ;  /* 0x0000000cff1b7e24 */ /* 0x000fc6000f8e00ff */
[----:B------:R-:W-:Y:S02]  /*19f0*/  ISETP.GE.U32.AND P1, PT, R25, UR22, PT ;  /* 0x0000001619007c0c */ /* 0x000fe4000bf26070 */
[----:B------:R-:W-:Y:S02]  /*1a00*/  IADD3.X R24, PT, PT, R24, R15, RZ, P2, !PT ;  /* 0x0000000f18187210 */ /* 0x000fe400017fe4ff */
[----:B------:R-:W-:Y:S02]  /*1a10*/  LEA R26, P2, R27, R8, 0x5 ;  /* 0x000000081b1a7211 */ /* 0x000fe400078428ff */
        /* <DEDUP_REMOVED lines=20> */
[----:B------:R-:W-:Y:S01]  /*1b60*/  UIMAD UR16, UR9, 0x28, URZ ;  /* 0x00000028091078a4 */ /* 0x000fe2000f8e02ff */
[----:B------:R-:W-:Y:S02]  /*1b70*/  MOV R27, UR12 ;  /* 0x0000000c001b7c02 */ /* 0x000fe40008000f00 */
[----:B------:R-:W-:Y:S01]  /*1b80*/  ISETP.GE.U32.AND P1, PT, R25, UR22, PT ;  /* 0x0000001619007c0c */ /* 0x000fe2000bf26070 */
[----:B------:R-:W-:Y:S02]  /*1b90*/  IMAD.X R24, R24, 0x1, R15, P2 ;  /* 0x0000000118187824 */ /* 0x000fe400010e060f */
[----:B------:R-:W-:-:S03]  /*1ba0*/  IMAD.WIDE.U32 R26, R27, 0x28, R20 ;  /* 0x000000281b1a7825 */ /* 0x000fc600078e0014 */
[----:B------:R-:W-:Y:S02]  /*1bb0*/  ISETP.GE.U32.OR.EX P1, PT, R24, UR23, P0, P1 ;  /* 0x0000001718007c0c */ /* 0x000fe40008726510 */
[----:B------:R-:W-:-:S05]  /*1bc0*/  IADD3 R27, PT, PT, R27, UR16, RZ ;  /* 0x000000101b1b7c10 */ /* 0x000fca000fffe0ff */
[----:B--2---:R0:W-:Y:S06]  /*1bd0*/  STG.E.64 desc[UR14][R26.64], R28 ;  /* 0x0000001c1a007986 */ /* 0x0041ec000c101b0e */
[----:B0-----:R-:W0:Y:S02]  /*1be0*/  @!P1 LDC.64 R28, c[0x0][0x3e8] ;  /* 0x0000fa00ff1c9b82 */ /* 0x001e240000000a00 */
[----:B0-----:R-:W2:Y:S04]  /*1bf0*/  @!P1 LDG.E.64 R22, desc[UR14][R28.64+0x10] ;  /* 0x0000100e1c169981 */ /* 0x001ea8000c1e1b00 */
[----:B------:R-:W3:Y:S01]  /*1c00*/  @!P1 LDG.E.64 R18, desc[UR14][R28.64+0x18] ;  /* 0x0000180e1c129981 */ /* 0x000ee2000c1e1b00 */
        /* <DEDUP_REMOVED lines=10> */
[----:B------:R-:W-:Y:S02]  /*1cb0*/  @!P1 LEA.HI.X R19, R22, R19, R27, 0x3, P2 ;  /* 0x0000001316139211 */ /* 0x000fe400010f1c1b */
[----:B------:R-:W-:-:S06]  /*1cc0*/  CS2R R22, SRZ ;  /* 0x0000000000167805 */ /* 0x000fcc000001ff00 */
[----:B------:R-:W2:Y:S01]  /*1cd0*/  @!P1 LDG.E.64 R22, desc[UR14][R18.64] ;  /* 0x0000000e12169981 */ /* 0x000ea2000c1e1b00 */
[----:B------:R-:W-:Y:S01]  /*1ce0*/  IADD3 R29, P2, PT, R25, R14, RZ ;  /* 0x0000000e191d7210 */ /* 0x000fe20007f5e0ff */
[----:B------:R-:W-:Y:S01]  /*1cf0*/  IMAD.U32 R25, RZ, RZ, UR12 ;  /* 0x0000000cff197e24 */ /* 0x000fe2000f8e00ff */
[----:B------:R-:W-:Y:S02]  /*1d00*/  UIMAD UR16, UR9, 0x30, URZ ;  /* 0x00000030091078a4 */ /* 0x000fe4000f8e02ff */
[----:B------:R-:W-:Y:S02]  /*1d10*/  ISETP.GE.U32.AND P1, PT, R29, UR22, PT ;  /* 0x000000161d007c0c */ /* 0x000fe4000bf26070 */
[----:B------:R-:W-:Y:S01]  /*1d20*/  IADD3.X R28, PT, PT, R24, R15, RZ, P2, !PT ;  /* 0x0000000f181c7210 */ /* 0x000fe200017fe4ff */
[----:B------:R-:W-:-:S03]  /*1d30*/  IMAD.WIDE.U32 R24, R25, 0x30, R20 ;  /* 0x0000003019187825 */ /* 0x000fc600078e0014 */
[----:B------:R-:W-:Y:S01]  /*1d40*/  ISETP.GE.U32.OR.EX P1, PT, R28, UR23, P0, P1 ;  /* 0x000000171c007c0c */ /* 0x000fe20008726510 */
[----:B------:R-:W-:-:S05]  /*1d50*/  VIADD R25, R25, UR16 ;  /* 0x0000001019197c36 */ /* 0x000fca0008000000 */
[----:B--2---:R0:W-:Y:S07]  /*1d60*/  STG.E.64 desc[UR14][R24.64], R22 ;  /* 0x0000001618007986 */ /* 0x0041ee000c101b0e */
[----:B0-----:R-:W0:Y:S02]  /*1d70*/  @!P1 LDC.64 R24, c[0x0][0x3e8] ;  /* 0x0000fa00ff189b82 */ /* 0x001e240000000a00 */
        /* <DEDUP_REMOVED lines=15> */
[----:B------:R-:W-:Y:S01]  /*1e70*/  MOV R25, UR12 ;  /* 0x0000000c00197c02 */ /* 0x000fe20008000f00 */
[----:B------:R-:W-:Y:S02]  /*1e80*/  UIMAD UR16, UR9, 0x38, URZ ;  /* 0x00000038091078a4 */ /* 0x000fe4000f8e02ff */
[----:B------:R-:W-:Y:S02]  /*1e90*/  UIADD3 UR10, UP2, UPT, UR10, -0x8, URZ ;  /* 0xfffffff80a0a7890 */ /* 0x000fe4000ff5e0ff */
[----:B------:R-:W-:Y:S01]  /*1ea0*/  IMAD.WIDE.U32 R20, R25, 0x38, R20 ;  /* 0x0000003819147825 */ /* 0x000fe200078e0014 */
[----:B------:R-:W-:Y:S01]  /*1eb0*/  MOV R25, UR12 ;  /* 0x0000000c00197c02 */ /* 0x000fe20008000f00 */
[----:B------:R-:W-:Y:S02]  /*1ec0*/  UIADD3.X UR11, UPT, UPT, UR11, -0x1, URZ, UP2, !UPT ;  /* 0xffffffff0b0b7890 */ /* 0x000fe400097fe4ff */
[----:B------:R-:W-:Y:S01]  /*1ed0*/  VIADD R21, R21, UR16 ;  /* 0x0000001015157c36 */ /* 0x000fe20008000000 */
[----:B------:R-:W-:Y:S01]  /*1ee0*/  UISETP.NE.U32.AND UP2, UPT, UR10, URZ, UPT ;  /* 0x000000ff0a00728c */ /* 0x000fe2000bf45070 */
[----:B------:R-:W-:Y:S01]  /*1ef0*/  LEA R8, P1, R25, R8, 0x6 ;  /* 0x0000000819087211 */ /* 0x000fe200078230ff */
[----:B------:R-:W-:-:S02]  /*1f00*/  UIADD3 UR4, UP3, UPT, UR4, 0x8, URZ ;  /* 0x0000000804047890 */ /* 0x000fc4000ff7e0ff */
[----:B------:R-:W-:Y:S01]  /*1f10*/  UISETP.NE.AND.EX UP2, UPT, UR11, URZ, UPT, UP2 ;  /* 0x000000ff0b00728c */ /* 0x000fe2000bf45320 */
[----:B------:R-:W-:Y:S01]  /*1f20*/  IADD3.X R5, PT, PT, R5, UR19, RZ, P1, !PT ;  /* 0x0000001305057c10 */ /* 0x000fe20008ffe4ff */
[----:B------:R-:W-:Y:S01]  /*1f30*/  UIADD3.X UR5, UPT, UPT, URZ, UR5, URZ, UP3, !UPT ;  /* 0x00000005ff057290 */ /* 0x000fe20009ffe4ff */
[----:B--2---:R0:W-:Y:S06]  /*1f40*/  STG.E.64 desc[UR14][R20.64], R22 ;  /* 0x0000001614007986 */ /* 0x0041ec000c101b0e */
[----:B------:R-:W-:Y:S05]  /*1f50*/  BRA.U UP2, `(.L_x_152) ;  /* 0xfffffff102bc7547 */ /* 0x000fea000b83ffff */
[----:B------:R-:W1:Y:S01]  /*1f60*/  LDCU UR4, c[0x0][0x380] ;  /* 0x00007000ff0477ac */ /* 0x000e620008000800 */
[----:B------:R-:W2:Y:S01]  /*1f70*/  LDCU UR5, c[0x0][0x384] ;  /* 0x00007080ff0577ac */ /* 0x000ea20008000800 */
[----:B-1----:R-:W-:-:S12]  /*1f80*/  ULOP3.LUT UR4, UR4, 0xfffffff8, URZ, 0xc0, !UPT ;  /* 0xfffffff804047892 */ /* 0x002fd8000f8ec0ff */
.L_x_151:
[----:B------:R-:W1:Y:S02]  /*1f90*/  LDCU UR10, c[0x0][0x380] ;  /* 0x00007000ff0a77ac */ /* 0x000e640008000800 */
[----:B-1----:R-:W-:-:S04]  /*1fa0*/  ULOP3.LUT UR11, UR10, 0x7, URZ, 0xc0, !UPT ;  /* 0x000000070a0b7892 */ /* 0x002fc8000f8ec0ff */
[----:B------:R-:W-:-:S04]  /*1fb0*/  UISETP.NE.U32.AND UP2, UPT, UR11, URZ, UPT ;  /* 0x000000ff0b00728c */ /* 0x000fc8000bf45070 */
[----:B------:R-:W-:-:S09]  /*1fc0*/  UISETP.NE.AND.EX UP2, UPT, URZ, URZ, UPT, UP2 ;  /* 0x000000ffff00728c */ /* 0x000fd2000bf45320 */
[----:B------:R-:W-:Y:S05]  /*1fd0*/  BRA.U !UP2, `(.L_x_153) ;  /* 0x0000000d0a8c7547 */ /* 0x000fea000b800000 */
[----:B------:R-:W-:-:S04]  /*1fe0*/  ULOP3.LUT UR10, UR10, 0x3, URZ, 0xc0, !UPT ;  /* 0x000000030a0a7892 */ /* 0x000fc8000f8ec0ff */
[----:B------:R-:W-:-:S04]  /*1ff0*/  UISETP.NE.U32.AND UP2, UPT, UR10, URZ, UPT ;  /* 0x000000ff0a00728c */ /* 0x000fc8000bf45070 */
[----:B------:R-:W-:Y:S01]  /*2000*/  UISETP.NE.AND.EX UP2, UPT, URZ, URZ, UPT, UP2 ;  /* 0x000000ffff00728c */ /* 0x000fe2000bf45320 */
[----:B------:R-:W-:Y:S10]  /*2010*/  BRA.U !UP0, `(.L_x_154) ;  /* 0x0000000508d87547 */ /* 0x000ff4000b800000 */
[----:B------:R-:W1:Y:S01]  /*2020*/  LDCU.64 UR22, c[0x0][0x3c0] ;  /* 0x00007800ff1677ac */ /* 0x000e620008000a00 */
[----:B------:R-:W-:Y:S01]  /*2030*/  MOV R19, R9 ;  /* 0x0000000900137202 */ /* 0x000fe20000000f00 */
[C---:B--2---:R-:W-:Y:S01]  /*2040*/  IMAD R2, R14.reuse, UR5, RZ ;  /* 0x000000050e027c24 */ /* 0x044fe2000f8e02ff */
[----:B------:R-:W2:Y:S01]  /*2050*/  LDCU.64 UR24, c[0x0][0x3d0] ;  /* 0x00007a00ff1877ac */ /* 0x000ea20008000a00 */
[----:B------:R-:W-:Y:S02]  /*2060*/  IMAD.MOV.U32 R18, RZ, RZ, R12 ;  /* 0x000000ffff127224 */ /* 0x000fe400078e000c */
[----:B0-----:R-:W-:Y:S02]  /*2070*/  IMAD R23, R15, UR4, R2 ;  /* 0x000000040f177c24 */ /* 0x001fe4000f8e0202 */
[----:B------:R-:W-:-:S04]  /*2080*/  IMAD.WIDE.U32 R20, R14, UR4, R18 ;  /* 0x000000040e147c25 */ /* 0x000fc8000f8e0012 */
[----:B------:R-:W-:Y:S01]  /*2090*/  IMAD.IADD R21, R21, 0x1, R23 ;  /* 0x0000000115157824 */ /* 0x000fe200078e0217 */
[----:B-1----:R-:W-:-:S04]  /*20a0*/  ISETP.GE.U32.AND P0, PT, R16, UR22, PT ;  /* 0x0000001610007c0c */ /* 0x002fc8000bf06070 */
[----:B------:R-:W-:Y:S02]  /*20b0*/  ISETP.GE.U32.AND.EX P0, PT, R6, UR23, PT, P0 ;  /* 0x0000001706007c0c */ /* 0x000fe4000bf06100 */
[----:B--2---:R-:W-:-:S04]  /*20c0*/  ISETP.GE.U32.AND P1, PT, R20, UR24, PT ;  /* 0x0000001814007c0c */ /* 0x004fc8000bf26070 */
[----:B------:R-:W-:-:S13]  /*20d0*/  ISETP.GE.U32.OR.EX P1, PT, R21, UR25, P0, P1 ;  /* 0x0000001915007c0c */ /* 0x000fda0008726510 */
[----:B------:R-:W0:Y:S02]  /*20e0*/  @!P1 LDC.64 R28, c[0x0][0x3e8] ;  /* 0x0000fa00ff1c9b82 */ /* 0x000e240000000a00 */
[----:B0-----:R-:W2:Y:S04]  /*20f0*/  @!P1 LDG.E.64 R22, desc[UR14][R28.64+0x10] ;  /* 0x0000100e1c169981 */ /* 0x001ea8000c1e1b00 */
[----:B------:R-:W3:Y:S01]  /*2100*/  @!P1 LDG.E.64 R26, desc[UR14][R28.64+0x18] ;  /* 0x0000180e1c1a9981 */ /* 0x000ee2000c1e1b00 */
[----:B------:R-:W-:Y:S01]  /*2110*/  UIADD3 UR5, UPT, UPT, UR4, 0x1, URZ ;  /* 0x0000000104057890 */ /* 0x000fe2000fffe0ff */
[-C--:B--2---:R-:W-:Y:S02]  /*2120*/  @!P1 IMAD R23, R23, R16.reuse, RZ ;  /* 0x0000001017179224 */ /* 0x084fe400078e02ff */
[----:B------:R-:W-:-:S04]  /*2130*/  @!P1 IMAD.WIDE.U32 R24, R22, R16, RZ ;  /* 0x0000001016189225 */ /* 0x000fc800078e00ff */
[----:B------:R-:W-:-:S05]  /*2140*/  @!P1 IMAD R23, R22, R6, R23 ;  /* 0x0000000616179224 */ /* 0x000fca00078e0217 */
[----:B------:R-:W-:Y:S02]  /*2150*/  @!P1 IADD3 R25, PT, PT, R25, R23, RZ ;  /* 0x0000001719199210 */ /* 0x000fe40007ffe0ff */
[----:B------:R-:W0:Y:S01]  /*2160*/  @!P1 LDC.64 R22, c[0x0][0x3e0] ;  /* 0x0000f800ff169b82 */ /* 0x000e220000000a00 */
[----:B---3--:R-:W-:-:S04]  /*2170*/  @!P1 IMAD.WIDE.U32 R24, R26, R20, R24 ;  /* 0x000000141a189225 */ /* 0x008fc800078e0018 */
[----:B------:R-:W-:-:S04]  /*2180*/  @!P1 IMAD R20, R27, R20, RZ ;  /* 0x000000141b149224 */ /* 0x000fc800078e02ff */
[----:B------:R-:W-:-:S04]  /*2190*/  @!P1 IMAD R21, R26, R21, R20 ;  /* 0x000000151a159224 */ /* 0x000fc800078e0214 */
[----:B------:R-:W-:Y:S01]  /*21a0*/  @!P1 IMAD.IADD R2, R25, 0x1, R21 ;  /* 0x0000000119029824 */ /* 0x000fe200078e0215 */
[----:B0-----:R-:W-:-:S04]  /*21b0*/  @!P1 LEA R28, P2, R24, R22, 0x3 ;  /* 0x00000016181c9211 */ /* 0x001fc800078418ff */
[----:B------:R-:W-:Y:S02]  /*21c0*/  @!P1 LEA.HI.X R29, R24, R23, R2, 0x3, P2 ;  /* 0x00000017181d9211 */ /* 0x000fe400010f1c02 */
[----:B------:R-:W-:-:S06]  /*21d0*/  CS2R R22, SRZ ;  /* 0x0000000000167805 */ /* 0x000fcc000001ff00 */
[----:B------:R0:W2:Y:S01]  /*21e0*/  @!P1 LDG.E.64 R22, desc[UR14][R28.64] ;  /* 0x0000000e1c169981 */ /* 0x0000a2000c1e1b00 */
[----:B------:R-:W-:-:S04]  /*21f0*/  IMAD.WIDE.U32 R20, R14, UR5, R18 ;  /* 0x000000050e147c25 */ /* 0x000fc8000f8e0012 */
[----:B------:R-:W-:Y:S01]  /*2200*/  IMAD R21, R15, UR5, R21 ;  /* 0x000000050f157c24 */ /* 0x000fe2000f8e0215 */
[----:B------:R-:W-:-:S04]  /*2210*/  ISETP.GE.U32.AND P1, PT, R20, UR24, PT ;  /* 0x0000001814007c0c */ /* 0x000fc8000bf26070 */
[----:B------:R-:W-:Y:S01]  /*2220*/  ISETP.GE.U32.OR.EX P1, PT, R21, UR25, P0, P1 ;  /* 0x0000001915007c0c */ /* 0x000fe20008726510 */
[----:B0-----:R-:W-:Y:S01]  /*2230*/  IMAD.MOV.U32 R29, RZ, RZ, R5 ;  /* 0x000000ffff1d7224 */ /* 0x001fe200078e0005 */
[----:B------:R-:W-:-:S11]  /*2240*/  MOV R28, R8 ;  /* 0x00000008001c7202 */ /* 0x000fd60000000f00 */
[----:B------:R-:W0:Y:S01]  /*2250*/  @!P1 LDC.64 R26, c[0x0][0x3e8] ;  /* 0x0000fa00ff1a9b82 */ /* 0x000e220000000a00 */
[----:B--2---:R1:W-:Y:S04]  /*2260*/  STG.E.64 desc[UR14][R28.64], R22 ;  /* 0x000000161c007986 */ /* 0x0043e8000c101b0e */
[----:B0-----:R-:W2:Y:S04]  /*2270*/  @!P1 LDG.E.64 R24, desc[UR14][R26.64+0x10] ;  /* 0x0000100e1a189981 */ /* 0x001ea8000c1e1b00 */
[----:B-1----:R-:W3:Y:S01]  /*2280*/  @!P1 LDG.E.64 R22, desc[UR14][R26.64+0x18] ;  /* 0x0000180e1a169981 */ /* 0x002ee2000c1e1b00 */
[----:B------:R-:W-:Y:S01]  /*2290*/  MOV R4, UR12 ;  /* 0x0000000c00047c02 */ /* 0x000fe20008000f00 */
[----:B------:R-:W-:-:S03]  /*22a0*/  IMAD.U32 R2, RZ, RZ, UR12 ;  /* 0x0000000cff027e24 */ /* 0x000fc6000f8e00ff */
[----:B------:R-:W-:Y:S02]  /*22b0*/  LEA R4, P2, R4, R8, 0x3 ;  /* 0x0000000804047211 */ /* 0x000fe400078418ff */
[----:B------:R-:W-:-:S04]  /*22c0*/  MOV R8, UR9 ;  /* 0x0000000900087c02 */ /* 0x000fc80008000f00 */
[----:B------:R-:W-:Y:S01]  /*22d0*/  LEA.HI.X R5, R2, R5, R8, 0x3, P2 ;  /* 0x0000000502057211 */ /* 0x000fe200010f1c08 */
[----:B--2---:R-:W-:-:S04]  /*22e0*/  @!P1 IMAD R25, R25, R16, RZ ;  /* 0x0000001019199224 */ /* 0x004fc800078e02ff */
[C---:B------:R-:W-:Y:S02]  /*22f0*/  @!P1 IMAD R2, R24.reuse, R6, R25 ;  /* 0x0000000618029224 */ /* 0x040fe400078e0219 */
[----:B------:R-:W-:-:S04]  /*2300*/  @!P1 IMAD.WIDE.U32 R24, R24, R16, RZ ;  /* 0x0000001018189225 */ /* 0x000fc800078e00ff */
[----:B------:R-:W-:Y:S01]  /*2310*/  @!P1 IMAD.IADD R29, R25, 0x1, R2 ;  /* 0x00000001191d9824 */ /* 0x000fe200078e0202 */
[----:B------:R-:W-:Y:S02]  /*2320*/  @!P1 MOV R28, R24 ;  /* 0x00000018001c9202 */ /* 0x000fe40000000f00 */
[----:B------:R-:W0:Y:S03]  /*2330*/  @!P1 LDC.64 R24, c[0x0][0x3e0] ;  /* 0x0000f800ff189b82 */ /* 0x000e260000000a00 */
[----:B---3--:R-:W-:-:S04]  /*2340*/  @!P1 IMAD.WIDE.U32 R28, R22, R20, R28 ;  /* 0x00000014161c9225 */ /* 0x008fc800078e001c */
[----:B------:R-:W-:-:S04]  /*2350*/  @!P1 IMAD R20, R23, R20, RZ ;  /* 0x0000001417149224 */ /* 0x000fc800078e02ff */
[----:B------:R-:W-:-:S04]  /*2360*/  @!P1 IMAD R21, R22, R21, R20 ;  /* 0x0000001516159224 */ /* 0x000fc800078e0214 */
[----:B------:R-:W-:Y:S01]  /*2370*/  @!P1 IMAD.IADD R2, R29, 0x1, R21 ;  /* 0x000000011d029824 */ /* 0x000fe200078e0215 */
[----:B0-----:R-:W-:-:S04]  /*2380*/  @!P1 LEA R20, P2, R28, R24, 0x3 ;  /* 0x000000181c149211 */ /* 0x001fc800078418ff */
[----:B------:R-:W-:Y:S02]  /*2390*/  @!P1 LEA.HI.X R21, R28, R25, R2, 0x3, P2 ;  /* 0x000000191c159211 */ /* 0x000fe400010f1c02 */
[----:B------:R-:W-:-:S06]  /*23a0*/  CS2R R24, SRZ ;  /* 0x0000000000187805 */ /* 0x000fcc000001ff00 */
[----:B------:R-:W2:Y:S01]  /*23b0*/  @!P1 LDG.E.64 R24, desc[UR14][R20.64] ;  /* 0x0000000e14189981 */ /* 0x000ea2000c1e1b00 */
[----:B------:R-:W-:-:S06]  /*23c0*/  UIADD3 UR5, UPT, UPT, UR4, 0x2, URZ ;  /* 0x0000000204057890 */ /* 0x000fcc000fffe0ff */
[----:B------:R-:W-:-:S04]  /*23d0*/  IMAD.WIDE.U32 R22, R14, UR5, R18 ;  /* 0x000000050e167c25 */ /* 0x000fc8000f8e0012 */
[----:B------:R-:W-:Y:S01]  /*23e0*/  IMAD R23, R15, UR5, R23 ;  /* 0x000000050f177c24 */ /* 0x000fe2000f8e0217 */
[----:B------:R-:W-:-:S04]  /*23f0*/  ISETP.GE.U32.AND P1, PT, R22, UR24, PT ;  /* 0x0000001816007c0c */ /* 0x000fc8000bf26070 */
[----:B------:R-:W-:-:S13]  /*2400*/  ISETP.GE.U32.OR.EX P1, PT, R23, UR25, P0, P1 ;  /* 0x0000001917007c0c */ /* 0x000fda0008726510 */
[----:B------:R-:W0:Y:S01]  /*2410*/  @!P1 LDC.64 R28, c[0x0][0x3e8] ;  /* 0x0000fa00ff1c9b82 */ /* 0x000e220000000a00 */
[----:B--2---:R1:W-:Y:S04]  /*2420*/  STG.E.64 desc[UR14][R4.64], R24 ;  /* 0x0000001804007986 */ /* 0x0043e8000c101b0e */
[----:B0-----:R-:W2:Y:S04]  /*2430*/  @!P1 LDG.E.64 R26, desc[UR14][R28.64+0x10] ;  /* 0x0000100e1c1a9981 */ /* 0x001ea8000c1e1b00 */
[----:B-1----:R0:W3:Y:S01]  /*2440*/  @!P1 LDG.E.64 R24, desc[UR14][R28.64+0x18] ;  /* 0x0000180e1c189981 */ /* 0x0020e2000c1e1b00 */
[----:B------:R-:W-:Y:S01]  /*2450*/  MOV R2, UR12 ;  /* 0x0000000c00027c02 */ /* 0x000fe20008000f00 */
[----:B------:R-:W-:-:S03]  /*2460*/  IMAD.U32 R21, RZ, RZ, UR12 ;  /* 0x0000000cff157e24 */ /* 0x000fc6000f8e00ff */
[----:B------:R-:W-:Y:S02]  /*2470*/  LEA R20, P2, R2, R4, 0x3 ;  /* 0x0000000402147211 */ /* 0x000fe400078418ff */
[----:B------:R-:W-:Y:S02]  /*2480*/  MOV R2, UR9 ;  /* 0x0000000900027c02 */ /* 0x000fe40008000f00 */
[----:B0-----:R-:W-:Y:S02]  /*2490*/  CS2R R28, SRZ ;  /* 0x00000000001c7805 */ /* 0x001fe4000001ff00 */
[----:B------:R-:W-:Y:S02]  /*24a0*/  LEA.HI.X R21, R21, R5, R2, 0x3, P2 ;  /* 0x0000000515157211 */ /* 0x000fe400010f1c02 */
[----:B------:R-:W0:Y:S01]  /*24b0*/  @!P1 LDC.64 R4, c[0x0][0x3e0] ;  /* 0x0000f800ff049b82 */ /* 0x000e220000000a00 */
[----:B--2---:R-:W-:-:S04]  /*24c0*/  @!P1 IMAD R27, R27, R16, RZ ;  /* 0x000000101b1b9224 */ /* 0x004fc800078e02ff */
[C---:B------:R-:W-:Y:S02]  /*24d0*/  @!P1 IMAD R2, R26.reuse, R6, R27 ;  /* 0x000000061a029224 */ /* 0x040fe400078e021b */
[----:B------:R-:W-:-:S04]  /*24e0*/  @!P1 IMAD.WIDE.U32 R26, R26, R16, RZ ;  /* 0x000000101a1a9225 */ /* 0x000fc800078e00ff */
[----:B------:R-:W-:Y:S02]  /*24f0*/  @!P1 IMAD.IADD R27, R27, 0x1, R2 ;  /* 0x000000011b1b9824 */ /* 0x000fe400078e0202 */
[----:B---3--:R-:W-:-:S04]  /*2500*/  @!P1 IMAD.WIDE.U32 R26, R24, R22, R26 ;  /* 0x00000016181a9225 */ /* 0x008fc800078e001a */
[----:B------:R-:W-:Y:S01]  /*2510*/  @!P1 IMAD R22, R25, R22, RZ ;  /* 0x0000001619169224 */ /* 0x000fe200078e02ff */
[----:B0-----:R-:W-:-:S03]  /*2520*/  @!P1 LEA R4, P2, R26, R4, 0x3 ;  /* 0x000000041a049211 */ /* 0x001fc600078418ff */
[----:B------:R-:W-:-:S05]  /*2530*/  @!P1 IMAD R23, R24, R23, R22 ;  /* 0x0000001718179224 */ /* 0x000fca00078e0216 */
[----:B------:R-:W-:-:S04]  /*2540*/  @!P1 IADD3 R2, PT, PT, R27, R23, RZ ;  /* 0x000000171b029210 */ /* 0x000fc80007ffe0ff */
[----:B------:R-:W-:-:S05]  /*2550*/  @!P1 LEA.HI.X R5, R26, R5, R2, 0x3, P2 ;  /* 0x000000051a059211 */ /* 0x000fca00010f1c02 */
[----:B------:R0:W2:Y:S01]  /*2560*/  @!P1 LDG.E.64 R28, desc[UR14][R4.64] ;  /* 0x0000000e041c9981 */ /* 0x0000a2000c1e1b00 */
[----:B------:R-:W-:-:S06]  /*2570*/  UIADD3 UR5, UPT, UPT, UR4, 0x3, URZ ;  /* 0x0000000304057890 */ /* 0x000fcc000fffe0ff */
[----:B------:R-:W-:-:S04]  /*2580*/  IMAD.WIDE.U32 R22, R14, UR5, R18 ;  /* 0x000000050e167c25 */ /* 0x000fc8000f8e0012 */
[----:B------:R-:W-:Y:S01]  /*2590*/  IMAD R23, R15, UR5, R23 ;  /* 0x000000050f177c24 */ /* 0x000fe2000f8e0217 */
[----:B------:R-:W-:-:S04]  /*25a0*/  ISETP.GE.U32.AND P1, PT, R22, UR24, PT ;  /* 0x0000001816007c0c */ /* 0x000fc8000bf26070 */
[----:B------:R-:W-:-:S13]  /*25b0*/  ISETP.GE.U32.OR.EX P0, PT, R23, UR25, P0, P1 ;  /* 0x0000001917007c0c */ /* 0x000fda0008706510 */
[----:B------:R-:W1:Y:S08]  /*25c0*/  @!P0 LDC.64 R26, c[0x0][0x3e8] ;  /* 0x0000fa00ff1a8b82 */ /* 0x000e700000000a00 */
[----:B0-----:R-:W0:Y:S01]  /*25d0*/  @!P0 LDC.64 R4, c[0x0][0x3e0] ;  /* 0x0000f800ff048b82 */ /* 0x001e220000000a00 */
[----:B--2---:R2:W-:Y:S04]  /*25e0*/  STG.E.64 desc[UR14][R20.64], R28 ;  /* 0x0000001c14007986 */ /* 0x0045e8000c101b0e */
[----:B-1----:R-:W3:Y:S04]  /*25f0*/  @!P0 LDG.E.64 R24, desc[UR14][R26.64+0x10] ;  /* 0x0000100e1a188981 */ /* 0x002ee8000c1e1b00 */
[----:B------:R-:W4:Y:S01]  /*2600*/  @!P0 LDG.E.64 R18, desc[UR14][R26.64+0x18] ;  /* 0x0000180e1a128981 */ /* 0x000f22000c1e1b00 */
[----:B---3--:R-:W-:-:S04]  /*2610*/  @!P0 IMAD R25, R25, R16, RZ ;  /* 0x0000001019198224 */ /* 0x008fc800078e02ff */
[C---:B------:R-:W-:Y:S02]  /*2620*/  @!P0 IMAD R2, R24.reuse, R6, R25 ;  /* 0x0000000618028224 */ /* 0x040fe400078e0219 */
[----:B------:R-:W-:-:S04]  /*2630*/  @!P0 IMAD.WIDE.U32 R24, R24, R16, RZ ;  /* 0x0000001018188225 */ /* 0x000fc800078e00ff */
[----:B------:R-:W-:Y:S02]  /*2640*/  @!P0 IMAD.IADD R25, R25, 0x1, R2 ;  /* 0x0000000119198824 */ /* 0x000fe400078e0202 */
[----:B----4-:R-:W-:-:S04]  /*2650*/  @!P0 IMAD R2, R19, R22, RZ ;  /* 0x0000001613028224 */ /* 0x010fc800078e02ff */
[C---:B------:R-:W-:Y:S02]  /*2660*/  @!P0 IMAD R23, R18.reuse, R23, R2 ;  /* 0x0000001712178224 */ /* 0x040fe400078e0202 */
[----:B------:R-:W-:-:S05]  /*2670*/  @!P0 IMAD.WIDE.U32 R18, R18, R22, R24 ;  /* 0x0000001612128225 */ /* 0x000fca00078e0018 */
[----:B------:R-:W-:Y:S02]  /*2680*/  @!P0 IADD3 R2, PT, PT, R19, R23, RZ ;  /* 0x0000001713028210 */ /* 0x000fe40007ffe0ff */
[----:B0-----:R-:W-:-:S04]  /*2690*/  @!P0 LEA R22, P1, R18, R4, 0x3 ;  /* 0x0000000412168211 */ /* 0x001fc800078218ff */
[----:B------:R-:W-:Y:S02]  /*26a0*/  @!P0 LEA.HI.X R23, R18, R5, R2, 0x3, P1 ;  /* 0x0000000512178211 */ /* 0x000fe400008f1c02 */
[----:B------:R-:W-:-:S06]  /*26b0*/  CS2R R18, SRZ ;  /* 0x0000000000127805 */ /* 0x000fcc000001ff00 */
[----:B------:R-:W3:Y:S01]  /*26c0*/  @!P0 LDG.E.64 R18, desc[UR14][R22.64] ;  /* 0x0000000e16128981 */ /* 0x000ee2000c1e1b00 */
[----:B------:R-:W-:Y:S02]  /*26d0*/  USHF.L.U32 UR11, UR12, 0x3, URZ ;  /* 0x000000030c0b7899 */ /* 0x000fe400080006ff */
[----:B------:R-:W-:Y:S02]  /*26e0*/  USHF.L.U64.HI UR5, UR12, 0x3, UR9 ;  /* 0x000000030c057899 */ /* 0x000fe40008010209 */
[----:B------:R-:W-:Y:S02]  /*26f0*/  UIADD3 UR4, UPT, UPT, UR4, 0x4, URZ ;  /* 0x0000000404047890 */ /* 0x000fe4000fffe0ff */
[----:B------:R-:W-:Y:S02]  /*2700*/  IMAD.U32 R2, RZ, RZ, UR11 ;  /* 0x0000000bff027e24 */ /* 0x000fe4000f8e00ff */
[----:B------:R-:W-:Y:S01]  /*2710*/  MOV R4, UR5 ;  /* 0x0000000500047c02 */ /* 0x000fe20008000f00 */
[----:B------:R-:W-:-:S02]  /*2720*/  UMOV UR5, URZ ;  /* 0x000000ff00057c82 */ /* 0x000fc40008000000 */
[----:B--2---:R-:W-:-:S05]  /*2730*/  IADD3 R20, P0, PT, R20, R2, RZ ;  /* 0x0000000214147210 */ /* 0x004fca0007f1e0ff */
[----:B------:R-:W-:Y:S01]  /*2740*/  IMAD.X R21, R21, 0x1, R4, P0 ;  /* 0x0000000115157824 */ /* 0x000fe200000e0604 */
[----:B------:R-:W-:-:S04]  /*2750*/  IADD3 R8, P0, PT, R20, R2, RZ ;  /* 0x0000000214087210 */ /* 0x000fc80007f1e0ff */
[----:B------:R-:W-:Y:S01]  /*2760*/  IADD3.X R5, PT, PT, R21, R4, RZ, P0, !PT ;  /* 0x0000000415057210 */ /* 0x000fe200007fe4ff */
[----:B---3--:R1:W-:Y:S08]  /*2770*/  STG.E.64 desc[UR14][R20.64], R18 ;  /* 0x0000001214007986 */ /* 0x0083f0000c101b0e */
.L_x_154:
[----:B------:R-:W-:Y:S05]  /*2780*/  BRA.U !UP2, `(.L_x_153) ;  /* 0x000000050aa07547 */ /* 0x000fea000b800000 */
[----:B------:R-:W3:Y:S01]  /*2790*/  LDCU UR11, c[0x0][0x380] ;  /* 0x00007000ff0b77ac */ /* 0x000ee20008000800 */
[----:B------:R-:W-:-:S04]  /*27a0*/  UISETP.NE.U32.AND UP2, UPT, UR10, 0x1, UPT ;  /* 0x000000010a00788c */ /* 0x000fc8000bf45070 */
[----:B------:R-:W-:Y:S02]  /*27b0*/  UISETP.NE.AND.EX UP2, UPT, URZ, URZ, UPT, UP2 ;  /* 0x000000ffff00728c */ /* 0x000fe4000bf45320 */
[----:B---3--:R-:W-:-:S07]  /*27c0*/  ULOP3.LUT UP3, URZ, UR11, 0x1, URZ, 0xc0, !UPT ;  /* 0x000000010bff7892 */ /* 0x008fce000f86c0ff */
[----:B------:R-:W-:Y:S05]  /*27d0*/  BRA.U !UP2, `(.L_x_155) ;  /* 0x000000010af87547 */ /* 0x000fea000b800000 */
[----:B------:R-:W3:Y:S01]  /*27e0*/  LDCU.64 UR10, c[0x0][0x3c0] ;  /* 0x00007800ff0a77ac */ /* 0x000ee20008000a00 */
[----:B-1----:R-:W-:Y:S01]  /*27f0*/  MOV R19, R9 ;  /* 0x0000000900137202 */ /* 0x002fe20000000f00 */
[C---:B--2---:R-:W-:Y:S01]  /*2800*/  IMAD R2, R14.reuse, UR5, RZ ;  /* 0x000000050e027c24 */ /* 0x044fe2000f8e02ff */
[----:B------:R-:W1:Y:S01]  /*2810*/  LDCU.64 UR22, c[0x0][0x3d0] ;  /* 0x00007a00ff1677ac */ /* 0x000e620008000a00 */
[----:B------:R-:W-:Y:S02]  /*2820*/  IMAD.MOV.U32 R18, RZ, RZ, R12 ;  /* 0x000000ffff127224 */ /* 0x000fe400078e000c */
[----:B0-----:R-:W-:Y:S02]  /*2830*/  IMAD R23, R15, UR4, R2 ;  /* 0x000000040f177c24 */ /* 0x001fe4000f8e0202 */
[----:B------:R-:W-:-:S04]  /*2840*/  IMAD.WIDE.U32 R20, R14, UR4, R18 ;  /* 0x000000040e147c25 */ /* 0x000fc8000f8e0012 */
[----:B------:R-:W-:Y:S01]  /*2850*/  IMAD.IADD R21, R23, 0x1, R21 ;  /* 0x0000000117157824 */ /* 0x000fe200078e0215 */
[----:B---3--:R-:W-:-:S04]  /*2860*/  ISETP.GE.U32.AND P0, PT, R16, UR10, PT ;  /* 0x0000000a10007c0c */ /* 0x008fc8000bf06070 */
[----:B------:R-:W-:Y:S02]  /*2870*/  ISETP.GE.U32.AND.EX P0, PT, R6, UR11, PT, P0 ;  /* 0x0000000b06007c0c */ /* 0x000fe4000bf06100 */
[----:B-1----:R-:W-:-:S04]  /*2880*/  ISETP.GE.U32.AND P1, PT, R20, UR22, PT ;  /* 0x0000001614007c0c */ /* 0x002fc8000bf26070 */
        /* <DEDUP_REMOVED lines=14> */
[----:B------:R-:W-:Y:S02]  /*2970*/  CS2R R20, SRZ ;  /* 0x0000000000147805 */ /* 0x000fe4000001ff00 */
[----:B0-----:R-:W-:-:S04]  /*2980*/  @!P1 LEA R26, P2, R24, R22, 0x3 ;  /* 0x00000016181a9211 */ /* 0x001fc800078418ff */
[----:B------:R-:W-:-:S05]  /*2990*/  @!P1 LEA.HI.X R27, R24, R23, R2, 0x3, P2 ;  /* 0x00000017181b9211 */ /* 0x000fca00010f1c02 */
[----:B------:R0:W2:Y:S01]  /*29a0*/  @!P1 LDG.E.64 R20, desc[UR14][R26.64] ;  /* 0x0000000e1a149981 */ /* 0x0000a2000c1e1b00 */
[----:B------:R-:W-:Y:S01]  /*29b0*/  IMAD.WIDE.U32 R18, R14, UR5, R18 ;  /* 0x000000050e127c25 */ /* 0x000fe2000f8e0012 */
[----:B------:R-:W-:-:S03]  /*29c0*/  MOV R4, R8 ;  /* 0x0000000800047202 */ /* 0x000fc60000000f00 */
        /* <DEDUP_REMOVED lines=8> */
[----:B--2---:R-:W-:Y:S01]  /*2a50*/  CS2R R20, SRZ ;  /* 0x0000000000147805 */ /* 0x004fe2000001ff00 */
        /* <DEDUP_REMOVED lines=9> */
[----:B------:R-:W-:-:S05]  /*2af0*/  @!P0 LEA.HI.X R27, R18, R27, R2, 0x3, P1 ;  /* 0x0000001b121b8211 */ /* 0x000fca00008f1c02 */
[----:B------:R-:W2:Y:S01]  /*2b00*/  @!P0 LDG.E.64 R20, desc[UR14][R26.64] ;  /* 0x0000000e1a148981 */ /* 0x000ea2000c1e1b00 */
[----:B------:R-:W-:Y:S02]  /*2b10*/  USHF.L.U32 UR10, UR12, 0x3, URZ ;  /* 0x000000030c0a7899 */ /* 0x000fe400080006ff */
[----:B------:R-:W-:Y:S02]  /*2b20*/  USHF.L.U64.HI UR5, UR12, 0x3, UR9 ;  /* 0x000000030c057899 */ /* 0x000fe40008010209 */
[----:B------:R-:W-:Y:S02]  /*2b30*/  UIADD3 UR4, UPT, UPT, UR4, 0x2, URZ ;  /* 0x0000000204047890 */ /* 0x000fe4000fffe0ff */
[----:B------:R-:W-:Y:S02]  /*2b40*/  IMAD.U32 R2, RZ, RZ, UR10 ;  /* 0x0000000aff027e24 */ /* 0x000fe4000f8e00ff */
[----:B------:R-:W-:Y:S01]  /*2b50*/  MOV R4, UR5 ;  /* 0x0000000500047c02 */ /* 0x000fe20008000f00 */
[----:B------:R-:W-:-:S02]  /*2b60*/  UMOV UR5, URZ ;  /* 0x000000ff00057c82 */ /* 0x000fc40008000000 */
[----:B------:R-:W-:-:S05]  /*2b70*/  IADD3 R18, P0, PT, R8, R2, RZ ;  /* 0x0000000208127210 */ /* 0x000fca0007f1e0ff */
[----:B------:R-:W-:Y:S01]  /*2b80*/  IMAD.X R19, R5, 0x1, R4, P0 ;  /* 0x0000000105137824 */ /* 0x000fe200000e0604 */
[----:B------:R-:W-:-:S04]  /*2b90*/  IADD3 R8, P0, PT, R18, R2, RZ ;  /* 0x0000000212087210 */ /* 0x000fc80007f1e0ff */
[----:B------:R-:W-:Y:S01]  /*2ba0*/  IADD3.X R5, PT, PT, R19, R4, RZ, P0, !PT ;  /* 0x0000000413057210 */ /* 0x000fe200007fe4ff */
[----:B--2---:R3:W-:Y:S08]  /*2bb0*/  STG.E.64 desc[UR14][R18.64], R20 ;  /* 0x0000001412007986 */ /* 0x0047f0000c101b0e */
.L_x_155:
[----:B------:R-:W-:Y:S05]  /*2bc0*/  BRA.U !UP3, `(.L_x_153) ;  /* 0x000000010b907547 */ /* 0x000fea000b800000 */
[----:B------:R-:W4:Y:S01]  /*2bd0*/  LDCU.64 UR10, c[0x0][0x3d0] ;  /* 0x00007a00ff0a77ac */ /* 0x000f220008000a00 */
[----:B-123--:R-:W-:Y:S01]  /*2be0*/  IMAD R18, R14, UR5, RZ ;  /* 0x000000050e127c24 */ /* 0x00efe2000f8e02ff */
[----:B------:R-:W-:Y:S01]  /*2bf0*/  MOV R19, R9 ;  /* 0x0000000900137202 */ /* 0x000fe20000000f00 */
[----:B------:R-:W1:Y:S02]  /*2c00*/  LDCU.64 UR22, c[0x0][0x3c0] ;  /* 0x00007800ff1677ac */ /* 0x000e640008000a00 */
[----:B------:R-:W-:Y:S02]  /*2c10*/  IMAD R17, R15, UR4, R18 ;  /* 0x000000040f117c24 */ /* 0x000fe4000f8e0212 */
[----:B------:R-:W-:-:S04]  /*2c20*/  IMAD.MOV.U32 R18, RZ, RZ, R12 ;  /* 0x000000ffff127224 */ /* 0x000fc800078e000c */
[----:B------:R-:W-:-:S04]  /*2c30*/  IMAD.WIDE.U32 R14, R14, UR4, R18 ;  /* 0x000000040e0e7c25 */ /* 0x000fc8000f8e0012 */
[----:B------:R-:W-:Y:S01]  /*2c40*/  IMAD.IADD R15, R15, 0x1, R17 ;  /* 0x000000010f0f7824 */ /* 0x000fe200078e0211 */
[----:B----4-:R-:W-:Y:S02]  /*2c50*/  ISETP.GE.U32.AND P0, PT, R14, UR10, PT ;  /* 0x0000000a0e007c0c */ /* 0x010fe4000bf06070 */
[----:B-1----:R-:W-:Y:S02]  /*2c60*/  ISETP.GE.U32.AND P1, PT, R16, UR22, PT ;  /* 0x0000001610007c0c */ /* 0x002fe4000bf26070 */
[----:B------:R-:W-:-:S04]  /*2c70*/  ISETP.GE.U32.AND.EX P0, PT, R15, UR11, PT, P0 ;  /* 0x0000000b0f007c0c */ /* 0x000fc8000bf06100 */
[----:B------:R-:W-:-:S13]  /*2c80*/  ISETP.GE.U32.OR.EX P0, PT, R6, UR23, P0, P1 ;  /* 0x0000001706007c0c */ /* 0x000fda0008706510 */
[----:B------:R-:W0:Y:S08]  /*2c90*/  @!P0 LDC.64 R24, c[0x0][0x3e8] ;  /* 0x0000fa00ff188b82 */ /* 0x000e300000000a00 */
[----:B------:R-:W1:Y:S01]  /*2ca0*/  @!P0 LDC.64 R18, c[0x0][0x3e0] ;  /* 0x0000f800ff128b82 */ /* 0x000e620000000a00 */
        /* <DEDUP_REMOVED lines=8> */
[----:B------:R-:W-:-:S04]  /*2d30*/  @!P0 IMAD.WIDE.U32 R14, R20, R14, R16 ;  /* 0x0000000e140e8225 */ /* 0x000fc800078e0010 */
[----:B------:R-:W-:Y:S01]  /*2d40*/  @!P0 IMAD.IADD R6, R15, 0x1, R21 ;  /* 0x000000010f068824 */ /* 0x000fe200078e0215 */
[----:B-1----:R-:W-:-:S04]  /*2d50*/  @!P0 LEA R18, P1, R14, R18, 0x3 ;  /* 0x000000120e128211 */ /* 0x002fc800078218ff */
[----:B------:R-:W-:Y:S02]  /*2d60*/  @!P0 LEA.HI.X R19, R14, R19, R6, 0x3, P1 ;  /* 0x000000130e138211 */ /* 0x000fe400008f1c06 */
[----:B------:R-:W-:-:S06]  /*2d70*/  CS2R R14, SRZ ;  /* 0x00000000000e7805 */ /* 0x000fcc000001ff00 */
[----:B------:R-:W2:Y:S01]  /*2d80*/  @!P0 LDG.E.64 R14, desc[UR14][R18.64] ;  /* 0x0000000e120e8981 */ /* 0x000ea2000c1e1b00 */
[-C--:B------:R-:W-:Y:S01]  /*2d90*/  MOV R16, R8.reuse ;  /* 0x0000000800107202 */ /* 0x080fe20000000f00 */
[----:B------:R-:W-:Y:S01]  /*2da0*/  IMAD.MOV.U32 R17, RZ, RZ, R5 ;  /* 0x000000ffff117224 */ /* 0x000fe200078e0005 */
[----:B------:R-:W-:Y:S01]  /*2db0*/  MOV R21, UR12 ;  /* 0x0000000c00157c02 */ /* 0x000fe20008000f00 */
[----:B------:R-:W-:Y:S01]  /*2dc0*/  IMAD.U32 R6, RZ, RZ, UR12 ;  /* 0x0000000cff067e24 */ /* 0x000fe2000f8e00ff */
[----:B------:R-:W-:Y:S02]  /*2dd0*/  MOV R20, UR9 ;  /* 0x0000000900147c02 */ /* 0x000fe40008000f00 */
[----:B------:R-:W-:-:S04]  /*2de0*/  LEA R8, P0, R21, R8, 0x3 ;  /* 0x0000000815087211 */ /* 0x000fc800078018ff */
[----:B------:R-:W-:Y:S01]  /*2df0*/  LEA.HI.X R5, R6, R5, R20, 0x3, P0 ;  /* 0x0000000506057211 */ /* 0x000fe200000f1c14 */
[----:B--2---:R4:W-:Y:S08]  /*2e00*/  STG.E.64 desc[UR14][R16.64], R14 ;  /* 0x0000000e10007986 */ /* 0x0049f0000c101b0e */
.L_x_153:
[----:B------:R-:W-:Y:S05]  /*2e10*/  BRA.U !UP1, `(.L_x_156) ;  /* 0xffffffe109a47547 */ /* 0x000fea000b83ffff */
[----:B--2---:R-:W2:Y:S01]  /*2e20*/  LDCU UR5, c[0x0][0x3a0] ;  /* 0x00007400ff0577ac */ /* 0x004ea20008000800 */
[----:B-1-3--:R-:W-:Y:S01]  /*2e30*/  IMAD.IADD R18, R3, 0x1, R0 ;  /* 0x0000000103127824 */ /* 0x00afe200078e0200 */
[----:B------:R-:W-:Y:S01]  /*2e40*/  MOV R0, UR8 ;  /* 0x0000000800007c02 */ /* 0x000fe20008000f00 */
[----:B------:R-:W2:Y:S01]  /*2e50*/  LDCU UR4, c[0x0][0x3a8] ;  /* 0x00007500ff0477ac */ /* 0x000ea20008000800 */
[----:B------:R-:W1:Y:S01]  /*2e60*/  LDCU UR6, c[0x0][0x3b0] ;  /* 0x00007600ff0677ac */ /* 0x000e620008000800 */
[----:B------:R-:W3:Y:S01]  /*2e70*/  LDCU UR7, c[0x0][0x3c8] ;  /* 0x00007900ff0777ac */ /* 0x000ee20008000800 */
[----:B------:R-:W5:Y:S01]  /*2e80*/  LDCU UR10, c[0x0][0x3d8] ;  /* 0x00007b00ff0a77ac */ /* 0x000f620008000800 */
[----:B--2---:R-:W-:-:S04]  /*2e90*/  UIMAD UR4, UR4, UR5, URZ ;  /* 0x00000005040472a4 */ /* 0x004fc8000f8e02ff */
[----:B-1----:R-:W-:-:S04]  /*2ea0*/  UIMAD UR4, UR4, UR6, URZ ;  /* 0x00000006040472a4 */ /* 0x002fc8000f8e02ff */
[----:B---3--:R-:W-:-:S04]  /*2eb0*/  UIMAD UR4, UR4, UR7, URZ ;  /* 0x00000007040472a4 */ /* 0x008fc8000f8e02ff */
[----:B-----5:R-:W-:-:S06]  /*2ec0*/  UIMAD UR4, UR4, UR10, URZ ;  /* 0x0000000a040472a4 */ /* 0x020fcc000f8e02ff */
[----:B------:R-:W-:-:S04]  /*2ed0*/  ISETP.LT.U32.AND P0, PT, R18, UR4, PT ;  /* 0x0000000412007c0c */ /* 0x000fc8000bf01070 */
[----:B------:R-:W-:Y:S01]  /*2ee0*/  ISETP.GT.U32.AND.EX P0, PT, R0, RZ, PT, P0 ;  /* 0x000000ff0000720c */ /* 0x000fe20003f04100 */
[----:B------:R-:W-:-:S12]  /*2ef0*/  IMAD.MOV.U32 R0, RZ, RZ, R18 ;  /* 0x000000ffff007224 */ /* 0x000fd800078e0012 */
[----:B------:R-:W-:Y:S05]  /*2f00*/  @P0 BRA `(.L_x_157) ;  /* 0xffffffd000fc0947 */ /* 0x000fea000383ffff */
[----:B------:R-:W-:Y:S05]  /*2f10*/  EXIT ;  /* 0x000000000000794d */ /* 0x000fea0003800000 */
        .weak           $__internal_6_$__cuda_sm20_div_u64
        .type           $__internal_6_$__cuda_sm20_div_u64,@function
        .size           $__internal_6_$__cuda_sm20_div_u64,($__internal_7_$__cuda_sm20_rem_u64 - $__internal_6_$__cuda_sm20_div_u64)
$__internal_6_$__cuda_sm20_div_u64:
[----:B------:R-:W-:Y:S02]  /*2f20*/  MOV R24, R19 ;  /* 0x0000001300187202 */ /* 0x000fe40000000f00 */
[----:B------:R-:W-:-:S04]  /*2f30*/  MOV R25, R7 ;  /* 0x0000000700197202 */ /* 0x000fc80000000f00 */
[----:B------:R-:W0:Y:S08]  /*2f40*/  I2F.U64.RP R24, R24 ;  /* 0x0000001800187312 */ /* 0x000e300000309000 */
[----:B0-----:R-:W0:Y:S02]  /*2f50*/  MUFU.RCP R8, R24 ;  /* 0x0000001800087308 */ /* 0x001e240000001000 */
[----:B0-----:R-:W-:-:S06]  /*2f60*/  VIADD R9, R8, 0x1ffffffe ;  /* 0x1ffffffe08097836 */ /* 0x001fcc0000000000 */
[----:B------:R-:W0:Y:S02]  /*2f70*/  F2I.U64.TRUNC R8, R9 ;  /* 0x0000000900087311 */ /* 0x000e24000020d800 */
[----:B0-----:R-:W-:-:S04]  /*2f80*/  IMAD.WIDE.U32 R16, R8, R19, RZ ;  /* 0x0000001308107225 */ /* 0x001fc800078e00ff */
[----:B------:R-:W-:Y:S01]  /*2f90*/  IMAD R17, R8, R7, R17 ;  /* 0x0000000708117224 */ /* 0x000fe200078e0211 */
[----:B------:R-:W-:-:S03]  /*2fa0*/  IADD3 R21, P0, PT, RZ, -R16, RZ ;  /* 0x80000010ff157210 */ /* 0x000fc60007f1e0ff */
[----:B------:R-:W-:Y:S02]  /*2fb0*/  IMAD R17, R9, R19, R17 ;  /* 0x0000001309117224 */ /* 0x000fe400078e0211 */
[----:B------:R-:W-:-:S03]  /*2fc0*/  IMAD.HI.U32 R16, R8, R21, RZ ;  /* 0x0000001508107227 */ /* 0x000fc600078e00ff */
[----:B------:R-:W-:Y:S02]  /*2fd0*/  IADD3.X R23, PT, PT, RZ, ~R17, RZ, P0, !PT ;  /* 0x80000011ff177210 */ /* 0x000fe400007fe4ff */
[----:B------:R-:W-:-:S03]  /*2fe0*/  MOV R17, R8 ;  /* 0x0000000800117202 */ /* 0x000fc60000000f00 */
        /* <DEDUP_REMOVED lines=16> */
[----:B------:R-:W-:Y:S01]  /*30f0*/  IMAD.HI.U32 R8, R21, R8, RZ ;  /* 0x0000000815087227 */ /* 0x000fe200078e00ff */
[----:B------:R-:W-:-:S03]  /*3100*/  IADD3 R23, P2, PT, R23, R16, RZ ;  /* 0x0000001017177210 */ /* 0x000fc60007f5e0ff */
[----:B------:R-:W-:Y:S01]  /*3110*/  IMAD.MOV.U32 R9, RZ, RZ, RZ ;  /* 0x000000ffff097224 */ /* 0x000fe200078e00ff */
[----:B------:R-:W-:Y:S01]  /*3120*/  IADD3.X R17, PT, PT, R8, R21, RZ, P0, !PT ;  /* 0x0000001508117210 */ /* 0x000fe200007fe4ff */
[----:B------:R-:W-:-:S03]  /*3130*/  IMAD.HI.U32 R8, R23, R18, RZ ;  /* 0x0000001217087227 */ /* 0x000fc600078e00ff */
[----:B------:R-:W-:Y:S01]  /*3140*/  IADD3.X R17, PT, PT, RZ, RZ, R17, P2, P1 ;  /* 0x000000ffff117210 */ /* 0x000fe200017e2411 */
[----:B------:R-:W-:-:S04]  /*3150*/  IMAD.WIDE.U32 R8, R23, R20, R8 ;  /* 0x0000001417087225 */ /* 0x000fc800078e0008 */
[C---:B------:R-:W-:Y:S02]  /*3160*/  IMAD R21, R17.reuse, R20, RZ ;  /* 0x0000001411157224 */ /* 0x040fe400078e02ff */
[----:B------:R-:W-:-:S04]  /*3170*/  IMAD.HI.U32 R8, P0, R17, R18, R8 ;  /* 0x0000001211087227 */ /* 0x000fc80007800008 */
[----:B------:R-:W-:Y:S01]  /*3180*/  IMAD.HI.U32 R16, R17, R20, RZ ;  /* 0x0000001411107227 */ /* 0x000fe200078e00ff */
[----:B------:R-:W-:-:S04]  /*3190*/  IADD3 R24, P1, PT, R21, R8, RZ ;  /* 0x0000000815187210 */ /* 0x000fc80007f3e0ff */
[----:B------:R-:W-:Y:S01]  /*31a0*/  IADD3.X R16, PT, PT, R16, RZ, RZ, P0, !PT ;  /* 0x000000ff10107210 */ /* 0x000fe200007fe4ff */
        /* <DEDUP_REMOVED lines=9> */
[----:B------:R-:W-:Y:S02]  /*3240*/  ISETP.GE.U32.AND.EX P0, PT, R26, R7, PT, P0 ;  /* 0x000000071a00720c */ /* 0x000fe40003f06100 */
[----:B------:R-:W-:Y:S02]  /*3250*/  IADD3.X R17, PT, PT, ~R7, R26, RZ, P2, !PT ;  /* 0x0000001a07117210 */ /* 0x000fe400017fe5ff */
[----:B------:R-:W-:Y:S02]  /*3260*/  IADD3.X R9, PT, PT, RZ, R16, RZ, P1, !PT ;  /* 0x00000010ff097210 */ /* 0x000fe40000ffe4ff */
[----:B------:R-:W-:Y:S02]  /*3270*/  SEL R24, R21, R24, P0 ;  /* 0x0000001815187207 */ /* 0x000fe40000000000 */
[----:B------:R-:W-:Y:S02]  /*3280*/  SEL R8, R23, R8, P0 ;  /* 0x0000000817087207 */ /* 0x000fe40000000000 */
[----:B------:R-:W-:-:S02]  /*3290*/  SEL R26, R17, R26, P0 ;  /* 0x0000001a111a7207 */ /* 0x000fc40000000000 */
[----:B------:R-:W-:Y:S02]  /*32a0*/  SEL R9, R9, R16, P0 ;  /* 0x0000001009097207 */ /* 0x000fe40000000000 */
[----:B------:R-:W-:Y:S02]  /*32b0*/  IADD3 R17, P2, PT, R24, 0x1, RZ ;  /* 0x0000000118117810 */ /* 0x000fe40007f5e0ff */
[----:B------:R-:W-:Y:S02]  /*32c0*/  ISETP.GE.U32.AND P0, PT, R8, R19, PT ;  /* 0x000000130800720c */ /* 0x000fe40003f06070 */
[----:B------:R-:W-:Y:S01]  /*32d0*/  ISETP.NE.U32.AND P1, PT, R19, RZ, PT ;  /* 0x000000ff1300720c */ /* 0x000fe20003f25070 */
[----:B------:R-:W-:Y:S01]  /*32e0*/  IMAD.X R16, RZ, RZ, R9, P2 ;  /* 0x000000ffff107224 */ /* 0x000fe200010e0609 */
[----:B------:R-:W-:Y:S02]  /*32f0*/  ISETP.GE.U32.AND.EX P0, PT, R26, R7, PT, P0 ;  /* 0x000000071a00720c */ /* 0x000fe40003f06100 */
[----:B------:R-:W-:-:S02]  /*3300*/  MOV R8, R6 ;  /* 0x0000000600087202 */ /* 0x000fc40000000f00 */
[----:B------:R-:W-:Y:S01]  /*3310*/  SEL R16, R16, R9, P0 ;  /* 0x0000000910107207 */ /* 0x000fe20000000000 */
[----:B------:R-:W-:Y:S01]  /*3320*/  HFMA2 R9, -RZ, RZ, 0, 0 ;  /* 0x00000000ff097431 */ /* 0x000fe200000001ff */
[----:B------:R-:W-:Y:S02]  /*3330*/  ISETP.NE.AND.EX P1, PT, R7, RZ, PT, P1 ;  /* 0x000000ff0700720c */ /* 0x000fe40003f25310 */
[----:B------:R-:W-:Y:S02]  /*3340*/  SEL R17, R17, R24, P0 ;  /* 0x0000001811117207 */ /* 0x000fe40000000000 */
[----:B------:R-:W-:Y:S02]  /*3350*/  SEL R16, R16, 0xffffffff, P1 ;  /* 0xffffffff10107807 */ /* 0x000fe40000800000 */
[----:B------:R-:W-:Y:S01]  /*3360*/  SEL R17, R17, 0xffffffff, P1 ;  /* 0xffffffff11117807 */ /* 0x000fe20000800000 */
[----:B------:R-:W-:Y:S06]  /*3370*/  RET.REL.NODEC R8 `(unfold_input_into_patches_f64) ;  /* 0xffffffcc08207950 */ /* 0x000fec0003c3ffff */
        .weak           $__internal_7_$__cuda_sm20_rem_u64
        .type           $__internal_7_$__cuda_sm20_rem_u64,@function
        .size           $__internal_7_$__cuda_sm20_rem_u64,(.L_x_484 - $__internal_7_$__cuda_sm20_rem_u64)
$__internal_7_$__cuda_sm20_rem_u64:
[----:B------:R-:W0:Y:S01]  /*3380*/  LDCU.64 UR4, c[0x0][0x3a8] ;  /* 0x00007500ff0477ac */ /* 0x000e220008000a00 */
[----:B------:R-:W1:Y:S01]  /*3390*/  LDCU.64 UR20, c[0x0][0x3a8] ;  /* 0x00007500ff1477ac */ /* 0x000e620008000a00 */
[----:B0-----:R-:W0:Y:S08]  /*33a0*/  I2F.U64.RP R18, UR4 ;  /* 0x0000000400127d12 */ /* 0x001e300008309000 */
[----:B0-----:R-:W0:Y:S02]  /*33b0*/  MUFU.RCP R18, R18 ;  /* 0x0000001200127308 */ /* 0x001e240000001000 */
[----:B0-----:R-:W-:-:S06]  /*33c0*/  VIADD R8, R18, 0x1ffffffe ;  /* 0x1ffffffe12087836 */ /* 0x001fcc0000000000 */
[----:B------:R-:W0:Y:S02]  /*33d0*/  F2I.U64.TRUNC R8, R8 ;  /* 0x0000000800087311 */ /* 0x000e24000020d800 */
[----:B0-----:R-:W-:Y:S02]  /*33e0*/  R2UR UR4, R8 ;  /* 0x00000000080472ca */ /* 0x001fe400000e0000 */
[----:B------:R-:W-:Y:S01]  /*33f0*/  R2UR UR5, R9 ;  /* 0x00000000090572ca */ /* 0x000fe200000e0000 */
[----:B------:R-:W-:-:S10]  /*3400*/  HFMA2 R9, -RZ, RZ, 0, 0 ;  /* 0x00000000ff097431 */ /* 0x000fd400000001ff */
[----:B-1----:R-:W-:-:S04]  /*3410*/  UIMAD.WIDE.U32 UR6, UR4, UR20, URZ ;  /* 0x00000014040672a5 */ /* 0x002fc8000f8e00ff */
[----:B------:R-:W-:Y:S02]  /*3420*/  UIMAD UR7, UR4, UR21, UR7 ;  /* 0x00000015040772a4 */ /* 0x000fe4000f8e0207 */
[----:B------:R-:W-:Y:S02]  /*3430*/  UIADD3 UR11, UP0, UPT, URZ, -UR6, URZ ;  /* 0x80000006ff0b7290 */ /* 0x000fe4000ff1e0ff */
[----:B------:R-:W-:Y:S02]  /*3440*/  UIMAD UR10, UR5, UR20, UR7 ;  /* 0x00000014050a72a4 */ /* 0x000fe4000f8e0207 */
[----:B------:R-:W-:Y:S02]  /*3450*/  UIMAD.WIDE.U32 UR6, UR4, UR11, URZ ;  /* 0x0000000b040672a5 */ /* 0x000fe4000f8e00ff */
[----:B------:R-:W-:-:S05]  /*3460*/  UIADD3.X UR16, UPT, UPT, URZ, ~UR10, URZ, UP0, !UPT ;  /* 0x8000000aff107290 */ /* 0x000fca00087fe4ff */
[----:B------:R-:W-:Y:S01]  /*3470*/  UMOV UR6, UR7 ;  /* 0x0000000700067c82 */ /* 0x000fe20008000000 */
[----:B------:R-:W-:Y:S02]  /*3480*/  UMOV UR7, UR4 ;  /* 0x0000000400077c82 */ /* 0x000fe40008000000 */
[----:B------:R-:W-:-:S04]  /*3490*/  UIMAD.WIDE.U32 UR6, UP0, UR4, UR16, UR6 ;  /* 0x00000010040672a5 */ /* 0x000fc8000f800006 */
[----:B------:R-:W-:Y:S02]  /*34a0*/  UIMAD.WIDE.U32 UR6, UP1, UR5, UR11, UR6 ;  /* 0x0000000b050672a5 */ /* 0x000fe4000f820006 */
[----:B------:R-:W-:Y:S02]  /*34b0*/  UIMAD.WIDE.U32 UR10, UR5, UR16, URZ ;  /* 0x00000010050a72a5 */ /* 0x000fe4000f8e00ff */
[----:B------:R-:W-:Y:S02]  /*34c0*/  UIMAD UR16, UR5, UR16, URZ ;  /* 0x00000010051072a4 */ /* 0x000fe4000f8e02ff */
[----:B------:R-:W-:Y:S02]  /*34d0*/  UIADD3.X UR6, UPT, UPT, UR11, UR5, URZ, UP0, !UPT ;  /* 0x000000050b067290 */ /* 0x000fe400087fe4ff */
[----:B------:R-:W-:-:S04]  /*34e0*/  UIADD3 UR7, UP2, UPT, UR16, UR7, URZ ;  /* 0x0000000710077290 */ /* 0x000fc8000ff5e0ff */
[----:B------:R-:W-:Y:S02]  /*34f0*/  UIMAD.WIDE.U32 UR4, UR7, UR20, URZ ;  /* 0x00000014070472a5 */ /* 0x000fe4000f8e00ff */
[----:B------:R-:W-:Y:S02]  /*3500*/  UIADD3.X UR10, UPT, UPT, URZ, URZ, UR6, UP2, UP1 ;  /* 0x000000ffff0a7290 */ /* 0x000fe400097e2406 */
[----:B------:R-:W-:Y:S02]  /*3510*/  UIADD3 UR4, UP0, UPT, URZ, -UR4, URZ ;  /* 0x80000004ff047290 */ /* 0x000fe4000ff1e0ff */
[----:B------:R-:W-:Y:S02]  /*3520*/  UIMAD UR5, UR7, UR21, UR5 ;  /* 0x00000015070572a4 */ /* 0x000fe4000f8e0205 */
[----:B------:R-:W-:Y:S02]  /*3530*/  UIMAD.WIDE.U32 UR22, UR7, UR4, URZ ;  /* 0x00000004071672a5 */ /* 0x000fe4000f8e00ff */
[----:B------:R-:W-:-:S04]  /*3540*/  UIMAD UR5, UR10, UR20, UR5 ;  /* 0x000000140a0572a4 */ /* 0x000fc8000f8e0205 */
[----:B------:R-:W-:Y:S01]  /*3550*/  UIADD3.X UR5, UPT, UPT, URZ, ~UR5, URZ, UP0, !UPT ;  /* 0x80000005ff057290 */ /* 0x000fe200087fe4ff */
[----:B------:R-:W-:-:S03]  /*3560*/  UMOV UR6, UR23 ;  /* 0x0000001700067c82 */ /* 0x000fc60008000000 */
[----:B------:R-:W-:Y:S02]  /*3570*/  UIMAD.WIDE.U32 UR6, UP0, UR7, UR5, UR6 ;  /* 0x00000005070672a5 */ /* 0x000fe4000f800006 */
[----:B------:R-:W-:Y:S02]  /*3580*/  UIMAD UR11, UR10, UR5, URZ ;  /* 0x000000050a0b72a4 */ /* 0x000fe4000f8e02ff */
[----:B------:R-:W-:Y:S02]  /*3590*/  UIMAD.WIDE.U32 UR6, UP1, UR10, UR4, UR6 ;  /* 0x000000040a0672a5 */ /* 0x000fe4000f820006 */
[----:B------:R-:W-:Y:S02]  /*35a0*/  UIMAD.WIDE.U32 UR4, UR10, UR5, URZ ;  /* 0x000000050a0472a5 */ /* 0x000fe4000f8e00ff */
[----:B------:R-:W-:Y:S02]  /*35b0*/  UIADD3 UR6, UP2, UPT, UR11, UR7, URZ ;  /* 0x000000070b067290 */ /* 0x000fe4000ff5e0ff */
[----:B------:R-:W-:-:S04]  /*35c0*/  UIADD3.X UR10, UPT, UPT, UR5, UR10, URZ, UP0, !UPT ;  /* 0x0000000a050a7290 */ /* 0x000fc800087fe4ff */
[----:B------:R-:W-:Y:S01]  /*35d0*/  IMAD.HI.U32 R8, R11, UR6, RZ ;  /* 0x000000060b087c27 */ /* 0x000fe2000f8e00ff */
[----:B------:R-:W-:-:S03]  /*35e0*/  UIADD3.X UR10, UPT, UPT, URZ, URZ, UR10, UP2, UP1 ;  /* 0x000000ffff0a7290 */ /* 0x000fc600097e240a */
[----:B------:R-:W-:-:S04]  /*35f0*/  IMAD.WIDE.U32 R8, R17, UR6, R8 ;  /* 0x0000000611087c25 */ /* 0x000fc8000f8e0008 */
[----:B------:R-:W-:Y:S02]  /*3600*/  IMAD R19, R17, UR10, RZ ;  /* 0x0000000a11137c24 */ /* 0x000fe4000f8e02ff */
[----:B------:R-:W-:-:S04]  /*3610*/  IMAD.HI.U32 R8, P0, R11, UR10, R8 ;  /* 0x0000000a0b087c27 */ /* 0x000fc8000f800008 */
[----:B------:R-:W-:Y:S01]  /*3620*/  IMAD.HI.U32 R18, R17, UR10, RZ ;  /* 0x0000000a11127c27 */ /* 0x000fe2000f8e00ff */
[----:B------:R-:W-:-:S04]  /*3630*/  IADD3 R19, P1, PT, R19, R8, RZ ;  /* 0x0000000813137210 */ /* 0x000fc80007f3e0ff */
[----:B------:R-:W-:Y:S01]  /*3640*/  IADD3.X R18, PT, PT, R18, RZ, RZ, P0, !PT ;  /* 0x000000ff12127210 */ /* 0x000fe200007fe4ff */
[----:B------:R-:W-:-:S04]  /*3650*/  IMAD.WIDE.U32 R8, R19, UR20, RZ ;  /* 0x0000001413087c25 */ /* 0x000fc8000f8e00ff */
[----:B------:R-:W-:Y:S01]  /*3660*/  IMAD.X R18, RZ, RZ, R18, P1 ;  /* 0x000000ffff127224 */ /* 0x000fe200008e0612 */
[----:B------:R-:W-:Y:S01]  /*3670*/  IADD3 R8, P1, PT, -R8, R11, RZ ;  /* 0x0000000b08087210 */ /* 0x000fe20007f3e1ff */
[----:B------:R-:W-:-:S03]  /*3680*/  IMAD R19, R19, UR21, R9 ;  /* 0x0000001513137c24 */ /* 0x000fc6000f8e0209 */
[----:B------:R-:W-:Y:S01]  /*3690*/  ISETP.GE.U32.AND P0, PT, R8, UR20, PT ;  /* 0x0000001408007c0c */ /* 0x000fe2000bf06070 */
[----:B------:R-:W-:-:S05]  /*36a0*/  IMAD R18, R18, UR20, R19 ;  /* 0x0000001412127c24 */ /* 0x000fca000f8e0213 */
[----:B------:R-:W-:Y:S02]  /*36b0*/  IADD3.X R17, PT, PT, ~R18, R17, RZ, P1, !PT ;  /* 0x0000001112117210 */ /* 0x000fe40000ffe5ff */
[----:B------:R-:W-:Y:S02]  /*36c0*/  IADD3 R11, P1, PT, R8, -UR20, RZ ;  /* 0x80000014080b7c10 */ /* 0x000fe4000ff3e0ff */
[C---:B------:R-:W-:Y:S02]  /*36d0*/  ISETP.GE.U32.AND.EX P0, PT, R17.reuse, UR21, PT, P0 ;  /* 0x0000001511007c0c */ /* 0x040fe4000bf06100 */
[----:B------:R-:W-:Y:S02]  /*36e0*/  IADD3.X R18, PT, PT, R17, ~UR21, RZ, P1, !PT ;  /* 0x8000001511127c10 */ /* 0x000fe40008ffe4ff */
[----:B------:R-:W-:Y:S02]  /*36f0*/  SEL R11, R11, R8, P0 ;  /* 0x000000080b0b7207 */ /* 0x000fe40000000000 */
[----:B------:R-:W-:-:S02]  /*3700*/  SEL R18, R18, R17, P0 ;  /* 0x0000001112127207 */ /* 0x000fc40000000000 */
[C---:B------:R-:W-:Y:S02]  /*3710*/  ISETP.GE.U32.AND P0, PT, R11.reuse, UR20, PT ;  /* 0x000000140b007c0c */ /* 0x040fe4000bf06070 */
[----:B------:R-:W-:Y:S02]  /*3720*/  IADD3 R8, P2, PT, R11, -UR20, RZ ;  /* 0x800000140b087c10 */ /* 0x000fe4000ff5e0ff */
[----:B------:R-:W-:Y:S02]  /*3730*/  ISETP.NE.U32.AND P1, PT, RZ, UR20, PT ;  /* 0x00000014ff007c0c */ /* 0x000fe4000bf25070 */
[C---:B------:R-:W-:Y:S02]  /*3740*/  ISETP.GE.U32.AND.EX P0, PT, R18.reuse, UR21, PT, P0 ;  /* 0x0000001512007c0c */ /* 0x040fe4000bf06100 */
[----:B------:R-:W-:Y:S02]  /*3750*/  IADD3.X R9, PT, PT, R18, ~UR21, RZ, P2, !PT ;  /* 0x8000001512097c10 */ /* 0x000fe400097fe4ff */
[----:B------:R-:W-:-:S02]  /*3760*/  MOV R17, 0x0 ;  /* 0x0000000000117802 */ /* 0x000fc40000000f00 */
[----:B------:R-:W-:Y:S02]  /*3770*/  ISETP.NE.AND.EX P1, PT, RZ, UR21, PT, P1 ;  /* 0x00000015ff007c0c */ /* 0x000fe4000bf25310 */
[----:B------:R-:W-:Y:S02]  /*3780*/  SEL R8, R8, R11, P0 ;  /* 0x0000000b08087207 */ /* 0x000fe40000000000 */
[----:B------:R-:W-:Y:S02]  /*3790*/  SEL R9, R9, R18, P0 ;  /* 0x0000001209097207 */ /* 0x000fe40000000000 */
[----:B------:R-:W-:Y:S02]  /*37a0*/  SEL R8, R8, 0xffffffff, P1 ;  /* 0xffffffff08087807 */ /* 0x000fe40000800000 */
[----:B------:R-:W-:Y:S01]  /*37b0*/  SEL R9, R9, 0xffffffff, P1 ;  /* 0xffffffff09097807 */ /* 0x000fe20000800000 */
[----:B------:R-:W-:Y:S06]  /*37c0*/  RET.REL.NODEC R16 `(unfold_input_into_patches_f64) ;  /* 0xffffffc8100c7950 */ /* 0x000fec0003c3ffff */
.L_x_158:
        /* <DEDUP_REMOVED lines=11> */
.L_x_484:


//--------------------- .text.sum_transposed_filters_f32 --------------------------
	.section	.text.sum_transposed_filters_f32,"ax",@progbits
	.align	128
        .global         sum_transposed_filters_f32
        .type           sum_transposed_filters_f32,@function
        .size           sum_transposed_filters_f32,(.L_x_486 - sum_transposed_filters_f32)
        .other          sum_transposed_filters_f32,@"STO_CUDA_ENTRY STV_DEFAULT"
sum_transposed_filters_f32:
.text.sum_transposed_filters_f32:
        /* <DEDUP_REMOVED lines=40> */
.L_x_159:
[----:B------:R-:W0:Y:S01]  /*0280*/  LDCU.64 UR8, c[0x0][0x3b8] ;  /* 0x00007700ff0877ac */ /* 0x000e220008000a00 */
[----:B------:R-:W-:Y:S01]  /*0290*/  MOV R10, 0x300 ;  /* 0x00000300000a7802 */ /* 0x000fe20000000f00 */
[----:B------:R-:W1:Y:S01]  /*02a0*/  LDCU.64 UR10, c[0x0][0x3a0] ;  /* 0x00007400ff0a77ac */ /* 0x000e620008000a00 */
[----:B0-----:R-:W-:Y:S01]  /*02b0*/  MOV R12, UR8 ;  /* 0x00000008000c7c02 */ /* 0x001fe20008000f00 */
[----:B------:R-:W-:Y:S02]  /*02c0*/  IMAD.U32 R19, RZ, RZ, UR9 ;  /* 0x00000009ff137e24 */ /* 0x000fe4000f8e00ff */
[----:B-1----:R-:W-:Y:S01]  /*02d0*/  IMAD.U32 R8, RZ, RZ, UR10 ;  /* 0x0000000aff087e24 */ /* 0x002fe2000f8e00ff */
[----:B------:R-:W-:-:S07]  /*02e0*/  MOV R9, UR11 ;  /* 0x0000000b00097c02 */ /* 0x000fce0008000f00 */
[----:B------:R-:W-:Y:S05]  /*02f0*/  CALL.REL.NOINC `($__internal_8_$__cuda_sm20_div_u64) ;  /* 0x0000002800c47944 */ /* 0x000fea0003c00000 */
[----:B------:R-:W-:Y:S02]  /*0300*/  IMAD.MOV.U32 R14, RZ, RZ, R8 ;  /* 0x000000ffff0e7224 */ /* 0x000fe400078e0008 */
[----:B------:R-:W-:-:S07]  /*0310*/  IMAD.MOV.U32 R15, RZ, RZ, R9 ;  /* 0x000000ffff0f7224 */ /* 0x000fce00078e0009 */
.L_x_160:
        /* <DEDUP_REMOVED lines=29> */
.L_x_183:
[----:B------:R-:W1:Y:S02]  /*04f0*/  LDCU UR12, c[0x0][0x384] ;  /* 0x00007080ff0c77ac */ /* 0x000e640008000800 */
        /* <DEDUP_REMOVED lines=28> */
.L_x_162:
[----:B------:R-:W1:Y:S01]  /*06c0*/  LDCU.64 UR12, c[0x0][0x380] ;  /* 0x00007000ff0c77ac */ /* 0x000e620008000a00 */
[----:B------:R-:W-:Y:S01]  /*06d0*/  IMAD.MOV.U32 R12, RZ, RZ, R0 ;  /* 0x000000ffff0c7224 */ /* 0x000fe200078e0000 */
[----:B------:R-:W-:Y:S01]  /*06e0*/  MOV R10, 0x730 ;  /* 0x00000730000a7802 */ /* 0x000fe20000000f00 */
[----:B------:R-:W-:Y:S01]  /*06f0*/  IMAD.U32 R19, RZ, RZ, UR4 ;  /* 0x00000004ff137e24 */ /* 0x000fe2000f8e00ff */
[----:B-1----:R-:W-:Y:S01]  /*0700*/  MOV R8, UR12 ;  /* 0x0000000c00087c02 */ /* 0x002fe20008000f00 */
[----:B------:R-:W-:-:S07]  /*0710*/  IMAD.U32 R9, RZ, RZ, UR13 ;  /* 0x0000000dff097e24 */ /* 0x000fce000f8e00ff */
[----:B0-----:R-:W-:Y:S05]  /*0720*/  CALL.REL.NOINC `($__internal_8_$__cuda_sm20_div_u64) ;  /* 0x0000002400b87944 */ /* 0x001fea0003c00000 */
        /* <DEDUP_REMOVED lines=14> */
.L_x_163:
        /* <DEDUP_REMOVED lines=28> */
.L_x_165:
[----:B------:R-:W1:Y:S01]  /*09d0*/  LDCU.64 UR12, c[0x0][0x380] ;  /* 0x00007000ff0c77ac */ /* 0x000e620008000a00 */
[----:B------:R-:W-:Y:S01]  /*09e0*/  IMAD.MOV.U32 R12, RZ, RZ, R16 ;  /* 0x000000ffff0c7224 */ /* 0x000fe200078e0010 */
[----:B------:R-:W-:Y:S01]  /*09f0*/  MOV R10, 0xa40 ;  /* 0x00000a40000a7802 */ /* 0x000fe20000000f00 */
[----:B------:R-:W-:Y:S01]  /*0a00*/  IMAD.MOV.U32 R19, RZ, RZ, R17 ;  /* 0x000000ffff137224 */ /* 0x000fe200078e0011 */
[----:B-1----:R-:W-:Y:S01]  /*0a10*/  MOV R8, UR12 ;  /* 0x0000000c00087c02 */ /* 0x002fe20008000f00 */
[----:B------:R-:W-:-:S07]  /*0a20*/  IMAD.U32 R9, RZ, RZ, UR13 ;  /* 0x0000000dff097e24 */ /* 0x000fce000f8e00ff */
[----:B0-----:R-:W-:Y:S05]  /*0a30*/  CALL.REL.NOINC `($__internal_8_$__cuda_sm20_div_u64) ;  /* 0x0000002000f47944 */ /* 0x001fea0003c00000 */
        /* <DEDUP_REMOVED lines=11> */
.L_x_166:
[----:B0-----:R-:W-:Y:S05]  /*0af0*/  BSYNC.RECONVERGENT B0 ;  /* 0x0000000000007941 */ /* 0x001fea0003800200 */
.L_x_164:
        /* <DEDUP_REMOVED lines=29> */
.L_x_168:
[----:B------:R-:W0:Y:S01]  /*0cd0*/  LDCU.64 UR12, c[0x0][0x3b0] ;  /* 0x00007600ff0c77ac */ /* 0x000e220008000a00 */
[----:B------:R-:W-:Y:S01]  /*0ce0*/  IMAD.MOV.U32 R12, RZ, RZ, R16 ;  /* 0x000000ffff0c7224 */ /* 0x000fe200078e0010 */
[----:B------:R-:W-:Y:S01]  /*0cf0*/  MOV R10, 0xd40 ;  /* 0x00000d40000a7802 */ /* 0x000fe20000000f00 */
[----:B------:R-:W-:Y:S02]  /*0d00*/  IMAD.MOV.U32 R19, RZ, RZ, R17 ;  /* 0x000000ffff137224 */ /* 0x000fe400078e0011 */
[----:B0-----:R-:W-:Y:S01]  /*0d10*/  IMAD.U32 R8, RZ, RZ, UR12 ;  /* 0x0000000cff087e24 */ /* 0x001fe2000f8e00ff */
[----:B------:R-:W-:-:S07]  /*0d20*/  MOV R9, UR13 ;  /* 0x0000000d00097c02 */ /* 0x000fce0008000f00 */
[----:B------:R-:W-:Y:S05]  /*0d30*/  CALL.REL.NOINC `($__internal_8_$__cuda_sm20_div_u64) ;  /* 0x0000002000347944 */ /* 0x000fea0003c00000 */
        /* <DEDUP_REMOVED lines=10> */
.L_x_169:
[----:B------:R-:W-:Y:S05]  /*0de0*/  BSYNC.RECONVERGENT B0 ;  /* 0x0000000000007941 */ /* 0x000fea0003800200 */
.L_x_167:
        /* <DEDUP_REMOVED lines=25> */
.L_x_171:
[----:B------:R-:W-:Y:S01]  /*0f80*/  IMAD.MOV.U32 R12, RZ, RZ, R8 ;  /* 0x000000ffff0c7224 */ /* 0x000fe200078e0008 */
[----:B------:R-:W-:Y:S02]  /*0f90*/  MOV R13, R9 ;  /* 0x00000009000d7202 */ /* 0x000fe40000000f00 */
[----:B------:R-:W-:-:S07]  /*0fa0*/  MOV R16, 0xfc0 ;  /* 0x00000fc000107802 */ /* 0x000fce0000000f00 */
[----:B------:R-:W-:Y:S05]  /*0fb0*/  CALL.REL.NOINC `($__internal_9_$__cuda_sm20_rem_u64) ;  /* 0x0000002000a07944 */ /* 0x000fea0003c00000 */
[----:B------:R-:W-:Y:S02]  /*0fc0*/  IMAD.MOV.U32 R16, RZ, RZ, R8 ;  /* 0x000000ffff107224 */ /* 0x000fe400078e0008 */
[----:B------:R-:W-:-:S07]  /*0fd0*/  IMAD.MOV.U32 R17, RZ, RZ, R9 ;  /* 0x000000ffff117224 */ /* 0x000fce00078e0009 */
.L_x_172:
[----:B------:R-:W-:Y:S05]  /*0fe0*/  BSYNC.RECONVERGENT B0 ;  /* 0x0000000000007941 */ /* 0x000fea0003800200 */
.L_x_170:
[----:B------:R-:W-:Y:S01]  /*0ff0*/  LOP3.LUT R8, R17, R15, RZ, 0xfc, !PT ;  /* 0x0000000f11087212 */ /* 0x000fe200078efcff */
[----:B------:R-:W-:Y:S03]  /*1000*/  BSSY.RECONVERGENT B0, `(.L_x_173) ;  /* 0x000002c000007945 */ /* 0x000fe60003800200 */
[----:B------:R-:W-:-:S13]  /*1010*/  ISETP.NE.U32.AND P0, PT, R8, RZ, PT ;  /* 0x000000ff0800720c */ /* 0x000fda0003f05070 */
[----:B------:R-:W-:Y:S05]  /*1020*/  @P0 BRA `(.L_x_174) ;  /* 0x0000000000600947 */ /* 0x000fea0003800000 */
[----:B------:R-:W0:Y:S01]  /*1030*/  I2F.U32.RP R10, R14 ;  /* 0x0000000e000a7306 */ /* 0x000e220000209000 */
[----:B------:R-:W-:Y:S01]  /*1040*/  ISETP.NE.U32.AND P2, PT, R14, RZ, PT ;  /* 0x000000ff0e00720c */ /* 0x000fe20003f45070 */
[----:B------:R-:W-:-:S06]  /*1050*/  HFMA2 R13, -RZ, RZ, 0, 0 ;  /* 0x00000000ff0d7431 */ /* 0x000fcc00000001ff */
        /* <DEDUP_REMOVED lines=16> */
[--C-:B------:R-:W-:Y:S02]  /*1160*/  IMAD.MOV R11, RZ, RZ, -R9.reuse ;  /* 0x000000ffff0b7224 */ /* 0x100fe400078e0a09 */
[----:B------:R-:W-:Y:S02]  /*1170*/  IMAD.MOV.U32 R10, RZ, RZ, R9 ;  /* 0x000000ffff0a7224 */ /* 0x000fe400078e0009 */
[----:B------:R-:W-:Y:S01]  /*1180*/  IMAD R12, R14, R11, R16 ;  /* 0x0000000b0e0c7224 */ /* 0x000fe200078e0210 */
[----:B------:R-:W-:Y:S01]  /*1190*/  MOV R11, RZ ;  /* 0x000000ff000b7202 */ /* 0x000fe20000000f00 */
[----:B------:R-:W-:Y:S06]  /*11a0*/  BRA `(.L_x_175) ;  /* 0x0000000000447947 */ /* 0x000fec0003800000 */
.L_x_174:
[----:B------:R-:W-:Y:S01]  /*11b0*/  IMAD.MOV.U32 R12, RZ, RZ, R16 ;  /* 0x000000ffff0c7224 */ /* 0x000fe200078e0010 */
[----:B------:R-:W-:Y:S01]  /*11c0*/  MOV R19, R17 ;  /* 0x0000001100137202 */ /* 0x000fe20000000f00 */
[----:B------:R-:W-:Y:S01]  /*11d0*/  IMAD.MOV.U32 R8, RZ, RZ, R14 ;  /* 0x000000ffff087224 */ /* 0x000fe200078e000e */
[----:B------:R-:W-:Y:S02]  /*11e0*/  MOV R9, R15 ;  /* 0x0000000f00097202 */ /* 0x000fe40000000f00 */
[----:B------:R-:W-:-:S07]  /*11f0*/  MOV R10, 0x1210 ;  /* 0x00001210000a7802 */ /* 0x000fce0000000f00 */
[----:B------:R-:W-:Y:S05]  /*1200*/  CALL.REL.NOINC `($__internal_8_$__cuda_sm20_div_u64) ;  /* 0x0000001c00007944 */ /* 0x000fea0003c00000 */
[----:B------:R-:W-:Y:S01]  /*1210*/  IADD3 R19, P0, PT, RZ, -R8, RZ ;  /* 0x80000008ff137210 */ /* 0x000fe20007f1e0ff */
[----:B------:R-:W-:Y:S01]  /*1220*/  IMAD.MOV.U32 R11, RZ, RZ, R17 ;  /* 0x000000ffff0b7224 */ /* 0x000fe200078e0011 */
[----:B------:R-:W-:-:S03]  /*1230*/  MOV R10, R16 ;  /* 0x00000010000a7202 */ /* 0x000fc60000000f00 */
[----:B------:R-:W-:Y:S02]  /*1240*/  IMAD.X R13, RZ, RZ, ~R9, P0 ;  /* 0x000000ffff0d7224 */ /* 0x000fe400000e0e09 */
[----:B------:R-:W-:-:S04]  /*1250*/  IMAD.WIDE.U32 R10, R14, R19, R10 ;  /* 0x000000130e0a7225 */ /* 0x000fc800078e000a */
[----:B------:R-:W-:Y:S01]  /*1260*/  IMAD R13, R13, R14, RZ ;  /* 0x0000000e0d0d7224 */ /* 0x000fe200078e02ff */
[----:B------:R-:W-:Y:S02]  /*1270*/  MOV R12, R10 ;  /* 0x0000000a000c7202 */ /* 0x000fe40000000f00 */
[----:B------:R-:W-:Y:S01]  /*1280*/  MOV R10, R8 ;  /* 0x00000008000a7202 */ /* 0x000fe20000000f00 */
[----:B------:R-:W-:-:S04]  /*1290*/  IMAD R13, R15, R19, R13 ;  /* 0x000000130f0d7224 */ /* 0x000fc800078e020d */
[----:B------:R-:W-:Y:S02]  /*12a0*/  IMAD.IADD R13, R11, 0x1, R13 ;  /* 0x000000010b0d7824 */ /* 0x000fe400078e020d */
[----:B------:R-:W-:-:S07]  /*12b0*/  IMAD.MOV.U32 R11, RZ, RZ, R9 ;  /* 0x000000ffff0b7224 */ /* 0x000fce00078e0009 */
.L_x_175:
[----:B------:R-:W-:Y:S05]  /*12c0*/  BSYNC.RECONVERGENT B0 ;  /* 0x0000000000007941 */ /* 0x000fea0003800200 */
.L_x_173:
        /* <DEDUP_REMOVED lines=9> */
[----:B------:R-:W-:-:S03]  /*1360*/  IMAD R21, R14, UR13, R21 ;  /* 0x0000000d0e157c24 */ /* 0x000fc6000f8e0215 */
[----:B------:R-:W-:Y:S01]  /*1370*/  IADD3 R13, PT, PT, R13, R29, RZ ;  /* 0x0000001d0d0d7210 */ /* 0x000fe20007ffe0ff */
        /* <DEDUP_REMOVED lines=16> */
[----:B------:R-:W-:Y:S01]  /*1480*/  UISETP.GE.U32.AND.EX UP0, UPT, UR15, URZ, UPT, UP0 ;  /* 0x000000ff0f00728c */ /* 0x000fe2000bf06100 */
[-C--:B----4-:R-:W-:Y:S02]  /*1490*/  IMAD R21, R21, R25.reuse, RZ ;  /* 0x0000001915157224 */ /* 0x090fe400078e02ff */
[----:B------:R-:W-:Y:S01]  /*14a0*/  IMAD.WIDE.U32 R18, R20, R25, R18 ;  /* 0x0000001914127225 */ /* 0x000fe200078e0012 */
[----:B------:R-:W-:-:S03]  /*14b0*/  MOV R25, R3 ;  /* 0x0000000300197202 */ /* 0x000fc60000000f00 */
[----:B------:R-:W-:Y:S02]  /*14c0*/  IMAD R23, R20, R23, R21 ;  /* 0x0000001714177224 */ /* 0x000fe400078e0215 */
[----:B-1----:R-:W-:-:S04]  /*14d0*/  IMAD.WIDE.U32 R8, R12, UR16, R24 ;  /* 0x000000100c087c25 */ /* 0x002fc8000f8e0018 */
[----:B------:R-:W-:Y:S01]  /*14e0*/  IMAD R21, R12, UR17, R13 ;  /* 0x000000110c157c24 */ /* 0x000fe2000f8e020d */
[----:B------:R-:W-:Y:S01]  /*14f0*/  MOV R12, R0 ;  /* 0x00000000000c7202 */ /* 0x000fe20000000f00 */
[-C--:B-----5:R-:W-:Y:S02]  /*1500*/  IMAD R11, R11, R24.reuse, RZ ;  /* 0x000000180b0b7224 */ /* 0x0a0fe400078e02ff */
[----:B------:R-:W-:Y:S02]  /*1510*/  IMAD.IADD R19, R19, 0x1, R23 ;  /* 0x0000000113137824 */ /* 0x000fe400078e0217 */
[C---:B------:R-:W-:Y:S01]  /*1520*/  IMAD R13, R10.reuse, R3, R11 ;  /* 0x000000030a0d7224 */ /* 0x040fe200078e020b */
[----:B------:R-:W-:Y:S01]  /*1530*/  IADD3 R3, PT, PT, R9, R21, RZ ;  /* 0x0000001509037210 */ /* 0x000fe20007ffe0ff */
[----:B------:R-:W-:-:S04]  /*1540*/  IMAD.WIDE.U32 R10, R10, R24, R18 ;  /* 0x000000180a0a7225 */ /* 0x000fc800078e0012 */
[----:B------:R-:W-:Y:S02]  /*1550*/  IMAD.IADD R11, R11, 0x1, R13 ;  /* 0x000000010b0b7824 */ /* 0x000fe400078e020d */
[----:B------:R-:W-:Y:S02]  /*1560*/  IMAD R9, R3, UR16, RZ ;  /* 0x0000001003097c24 */ /* 0x000fe4000f8e02ff */
[----:B------:R-:W-:Y:S02]  /*1570*/  IMAD.MOV.U32 R13, RZ, RZ, R5 ;  /* 0x000000ffff0d7224 */ /* 0x000fe400078e0005 */
[----:B------:R-:W-:Y:S02]  /*1580*/  IMAD R3, R17, R0, RZ ;  /* 0x0000000011037224 */ /* 0x000fe400078e02ff */
[----:B------:R-:W-:-:S04]  /*1590*/  IMAD.WIDE.U32 R12, R8, UR16, R12 ;  /* 0x00000010080c7c25 */ /* 0x000fc8000f8e000c */
[----:B------:R-:W-:Y:S01]  /*15a0*/  IMAD R9, R8, UR17, R9 ;  /* 0x0000001108097c24 */ /* 0x000fe2000f8e0209 */
[----:B0-----:R-:W-:Y:S01]  /*15b0*/  LEA R18, P0, R12, UR12, 0x2 ;  /* 0x0000000c0c127c11 */ /* 0x001fe2000f8010ff */
[C---:B------:R-:W-:Y:S02]  /*15c0*/  IMAD R3, R16.reuse, R5, R3 ;  /* 0x0000000510037224 */ /* 0x040fe400078e0203 */
[----:B------:R-:W-:Y:S01]  /*15d0*/  IMAD.WIDE.U32 R10, R16, R0, R10 ;  /* 0x00000000100a7225 */ /* 0x000fe200078e000a */
[----:B------:R-:W-:-:S03]  /*15e0*/  IADD3 R19, PT, PT, R13, R9, RZ ;  /* 0x000000090d137210 */ /* 0x000fc60007ffe0ff */
[----:B------:R-:W-:Y:S01]  /*15f0*/  IMAD.MOV.U32 R25, RZ, RZ, RZ ;  /* 0x000000ffff197224 */ /* 0x000fe200078e00ff */
[----:B------:R-:W-:Y:S02]  /*1600*/  LEA.HI.X R19, R12, UR13, R19, 0x2, P0 ;  /* 0x0000000d0c137c11 */ /* 0x000fe400080f1413 */
[----:B------:R-:W-:Y:S01]  /*1610*/  IADD3 R3, PT, PT, R11, R3, RZ ;  /* 0x000000030b037210 */ /* 0x000fe20007ffe0ff */
[----:B------:R-:W-:Y:S06]  /*1620*/  BRA.U !UP0, `(.L_x_176) ;  /* 0x00000009085c7547 */ /* 0x000fec000b800000 */
[----:B------:R-:W0:Y:S01]  /*1630*/  LDC R5, c[0x0][0x3ac] ;  /* 0x0000eb00ff057b82 */ /* 0x000e220000000800 */
[----:B------:R-:W-:Y:S01]  /*1640*/  IMAD.U32 R0, RZ, RZ, UR15 ;  /* 0x0000000fff007e24 */ /* 0x000fe2000f8e00ff */
[----:B------:R-:W-:Y:S01]  /*1650*/  ISETP.GT.U32.AND P0, PT, R2, RZ, PT ;  /* 0x000000ff0200720c */ /* 0x000fe20003f04070 */
[----:B------:R-:W-:-:S03]  /*1660*/  HFMA2 R25, -RZ, RZ, 0, 0 ;  /* 0x00000000ff197431 */ /* 0x000fc600000001ff */
        /* <DEDUP_REMOVED lines=10> */
.L_x_179:
[----:B------:R-:W-:Y:S01]  /*1710*/  IADD3 R22, P1, PT, R18, UR12, RZ ;  /* 0x0000000c12167c10 */ /* 0x000fe2000ff3e0ff */
[----:B------:R0:W2:Y:S03]  /*1720*/  LDG.E R24, desc[UR10][R18.64] ;  /* 0x0000000a12187981 */ /* 0x0000a6000c1e1900 */
[----:B------:R-:W-:Y:S02]  /*1730*/  IADD3.X R23, PT, PT, R19, UR13, RZ, P1, !PT ;  /* 0x0000000d13177c10 */ /* 0x000fe40008ffe4ff */
[----:B------:R-:W-:-:S03]  /*1740*/  IADD3 R12, P1, PT, R22, UR12, RZ ;  /* 0x0000000c160c7c10 */ /* 0x000fc6000ff3e0ff */
[----:B------:R1:W3:Y:S01]  /*1750*/  LDG.E R8, desc[UR10][R22.64] ;  /* 0x0000000a16087981 */ /* 0x0002e2000c1e1900 */
[----:B------:R-:W-:Y:S02]  /*1760*/  IADD3.X R13, PT, PT, R23, UR13, RZ, P1, !PT ;  /* 0x0000000d170d7c10 */ /* 0x000fe40008ffe4ff */
[----:B0-----:R-:W-:-:S03]  /*1770*/  IADD3 R18, P1, PT, R12, UR12, RZ ;  /* 0x0000000c0c127c10 */ /* 0x001fc6000ff3e0ff */
[----:B------:R0:W4:Y:S01]  /*1780*/  LDG.E R9, desc[UR10][R12.64] ;  /* 0x0000000a0c097981 */ /* 0x000122000c1e1900 */
[----:B------:R-:W-:Y:S02]  /*1790*/  IADD3.X R19, PT, PT, R13, UR13, RZ, P1, !PT ;  /* 0x0000000d0d137c10 */ /* 0x000fe40008ffe4ff */
[----:B------:R-:W-:-:S03]  /*17a0*/  IADD3 R16, P1, PT, R18, UR12, RZ ;  /* 0x0000000c12107c10 */ /* 0x000fc6000ff3e0ff */
[----:B------:R-:W5:Y:S01]  /*17b0*/  LDG.E R20, desc[UR10][R18.64] ;  /* 0x0000000a12147981 */ /* 0x000f62000c1e1900 */
[----:B------:R-:W-:Y:S02]  /*17c0*/  IADD3.X R17, PT, PT, R19, UR13, RZ, P1, !PT ;  /* 0x0000000d13117c10 */ /* 0x000fe40008ffe4ff */
[----:B------:R-:W-:-:S03]  /*17d0*/  IADD3 R26, P1, PT, R16, UR12, RZ ;  /* 0x0000000c101a7c10 */ /* 0x000fc6000ff3e0ff */
[----:B------:R0:W5:Y:S01]  /*17e0*/  LDG.E R21, desc[UR10][R16.64] ;  /* 0x0000000a10157981 */ /* 0x000162000c1e1900 */
[----:B------:R-:W-:Y:S02]  /*17f0*/  IADD3.X R27, PT, PT, R17, UR13, RZ, P1, !PT ;  /* 0x0000000d111b7c10 */ /* 0x000fe40008ffe4ff */
[----:B-1----:R-:W-:-:S03]  /*1800*/  IADD3 R22, P1, PT, R26, UR12, RZ ;  /* 0x0000000c1a167c10 */ /* 0x002fc6000ff3e0ff */
[----:B------:R-:W5:Y:S01]  /*1810*/  LDG.E R26, desc[UR10][R26.64] ;  /* 0x0000000a1a1a7981 */ /* 0x000f62000c1e1900 */
[----:B------:R-:W-:Y:S02]  /*1820*/  IADD3.X R23, PT, PT, R27, UR13, RZ, P1, !PT ;  /* 0x0000000d1b177c10 */ /* 0x000fe40008ffe4ff */
[----:B------:R-:W-:-:S04]  /*1830*/  IADD3 R28, P1, PT, R22, UR12, RZ ;  /* 0x0000000c161c7c10 */ /* 0x000fc8000ff3e0ff */
[----:B------:R-:W-:Y:S02]  /*1840*/  IADD3.X R29, PT, PT, R23, UR13, RZ, P1, !PT ;  /* 0x0000000d171d7c10 */ /* 0x000fe40008ffe4ff */
[----:B0-----:R-:W-:Y:S01]  /*1850*/  IADD3 R12, P1, PT, R28, UR12, RZ ;  /* 0x0000000c1c0c7c10 */ /* 0x001fe2000ff3e0ff */
[----:B------:R0:W5:Y:S03]  /*1860*/  LDG.E R27, desc[UR10][R22.64] ;  /* 0x0000000a161b7981 */ /* 0x000166000c1e1900 */
[----:B------:R-:W-:Y:S01]  /*1870*/  IADD3.X R13, PT, PT, R29, UR13, RZ, P1, !PT ;  /* 0x0000000d1d0d7c10 */ /* 0x000fe20008ffe4ff */
[----:B------:R-:W5:Y:S01]  /*1880*/  LDG.E R28, desc[UR10][R28.64] ;  /* 0x0000000a1c1c7981 */ /* 0x000f62000c1e1900 */
[----:B------:R-:W-:-:S03]  /*1890*/  IADD3 R16, P1, PT, R12, UR12, RZ ;  /* 0x0000000c0c107c10 */ /* 0x000fc6000ff3e0ff */
[----:B------:R2:W5:Y:S01]  /*18a0*/  LDG.E R12, desc[UR10][R12.64] ;  /* 0x0000000a0c0c7981 */ /* 0x000562000c1e1900 */
[----:B------:R-:W-:Y:S02]  /*18b0*/  IADD3.X R17, PT, PT, R13, UR13, RZ, P1, !PT ;  /* 0x0000000d0d117c10 */ /* 0x000fe40008ffe4ff */
[----:B------:R-:W-:-:S03]  /*18c0*/  IADD3 R18, P1, PT, R16, UR12, RZ ;  /* 0x0000000c10127c10 */ /* 0x000fc6000ff3e0ff */
[----:B------:R-:W5:Y:S01]  /*18d0*/  LDG.E R16, desc[UR10][R16.64] ;  /* 0x0000000a10107981 */ /* 0x000f62000c1e1900 */
[----:B------:R-:W-:Y:S02]  /*18e0*/  IADD3.X R19, PT, PT, R17, UR13, RZ, P1, !PT ;  /* 0x0000000d11137c10 */ /* 0x000fe40008ffe4ff */
[----:B0-----:R-:W-:-:S03]  /*18f0*/  IADD3 R22, P1, PT, R18, UR12, RZ ;  /* 0x0000000c12167c10 */ /* 0x001fc6000ff3e0ff */
[----:B------:R-:W5:Y:S01]  /*1900*/  LDG.E R18, desc[UR10][R18.64] ;  /* 0x0000000a12127981 */ /* 0x000f62000c1e1900 */
[----:B------:R-:W-:-:S05]  /*1910*/  IADD3.X R23, PT, PT, R19, UR13, RZ, P1, !PT ;  /* 0x0000000d13177c10 */ /* 0x000fca0008ffe4ff */
[----:B------:R0:W5:Y:S01]  /*1920*/  LDG.E R29, desc[UR10][R22.64] ;  /* 0x0000000a161d7981 */ /* 0x000162000c1e1900 */
[----:B--2---:R-:W-:Y:S01]  /*1930*/  FADD R13, R24, R25 ;  /* 0x00000019180d7221 */ /* 0x004fe20000000000 */
[----:B------:R-:W-:-:S04]  /*1940*/  IADD3 R24, P1, PT, R22, UR12, RZ ;  /* 0x0000000c16187c10 */ /* 0x000fc8000ff3e0ff */
[----:B------:R-:W-:Y:S02]  /*1950*/  IADD3.X R25, PT, PT, R23, UR13, RZ, P1, !PT ;  /* 0x0000000d17197c10 */ /* 0x000fe40008ffe4ff */
[----:B0-----:R-:W-:Y:S01]  /*1960*/  IADD3 R22, P1, PT, R24, UR12, RZ ;  /* 0x0000000c18167c10 */ /* 0x001fe2000ff3e0ff */
[----:B---3--:R-:W-:Y:S02]  /*1970*/  FADD R8, R13, R8 ;  /* 0x000000080d087221 */ /* 0x008fe40000000000 */
[----:B------:R-:W2:Y:S01]  /*1980*/  LDG.E R13, desc[UR10][R24.64] ;  /* 0x0000000a180d7981 */ /* 0x000ea2000c1e1900 */
[----:B------:R-:W-:Y:S01]  /*1990*/  IADD3.X R23, PT, PT, R25, UR13, RZ, P1, !PT ;  /* 0x0000000d19177c10 */ /* 0x000fe20008ffe4ff */
[----:B----4-:R-:W-:Y:S01]  /*19a0*/  FADD R19, R8, R9 ;  /* 0x0000000908137221 */ /* 0x010fe20000000000 */
[----:B------:R-:W-:-:S03]  /*19b0*/  IADD3 R8, P1, PT, R22, UR12, RZ ;  /* 0x0000000c16087c10 */ /* 0x000fc6000ff3e0ff */
[----:B------:R0:W3:Y:S01]  /*19c0*/  LDG.E R17, desc[UR10][R22.64] ;  /* 0x0000000a16117981 */ /* 0x0000e2000c1e1900 */
[----:B------:R-:W-:Y:S02]  /*19d0*/  IADD3.X R9, PT, PT, R23, UR13, RZ, P1, !PT ;  /* 0x0000000d17097c10 */ /* 0x000fe40008ffe4ff */
[----:B0-----:R-:W-:-:S03]  /*19e0*/  IADD3 R22, P1, PT, R8, UR12, RZ ;  /* 0x0000000c08167c10 */ /* 0x001fc6000ff3e0ff */
[----:B------:R-:W4:Y:S01]  /*19f0*/  LDG.E R8, desc[UR10][R8.64] ;  /* 0x0000000a08087981 */ /* 0x000f22000c1e1900 */
[----:B------:R-:W-:-:S05]  /*1a00*/  IADD3.X R23, PT, PT, R9, UR13, RZ, P1, !PT ;  /* 0x0000000d09177c10 */ /* 0x000fca0008ffe4ff */
[----:B------:R-:W4:Y:S01]  /*1a10*/  LDG.E R25, desc[UR10][R22.64] ;  /* 0x0000000a16197981 */ /* 0x000f22000c1e1900 */
[----:B-----5:R-:W-:-:S04]  /*1a20*/  FADD R20, R19, R20 ;  /* 0x0000001413147221 */ /* 0x020fc80000000000 */
[----:B------:R-:W-:-:S04]  /*1a30*/  FADD R21, R20, R21 ;  /* 0x0000001514157221 */ /* 0x000fc80000000000 */
[----:B------:R-:W-:-:S04]  /*1a40*/  FADD R26, R21, R26 ;  /* 0x0000001a151a7221 */ /* 0x000fc80000000000 */
[----:B------:R-:W-:-:S04]  /*1a50*/  FADD R27, R26, R27 ;  /* 0x0000001b1a1b7221 */ /* 0x000fc80000000000 */
[----:B------:R-:W-:-:S04]  /*1a60*/  FADD R27, R27, R28 ;  /* 0x0000001c1b1b7221 */ /* 0x000fc80000000000 */
[----:B------:R-:W-:Y:S01]  /*1a70*/  FADD R27, R27, R12 ;  /* 0x0000000c1b1b7221 */ /* 0x000fe20000000000 */
[----:B------:R-:W-:-:S03]  /*1a80*/  IADD3 R0, P1, PT, R0, -0x10, RZ ;  /* 0xfffffff000007810 */ /* 0x000fc60007f3e0ff */
[----:B------:R-:W-:Y:S01]  /*1a90*/  FADD R27, R27, R16 ;  /* 0x000000101b1b7221 */ /* 0x000fe20000000000 */
[----:B------:R-:W-:Y:S02]  /*1aa0*/  IADD3.X R5, PT, PT, R5, -0x1, RZ, P1, !PT ;  /* 0xffffffff05057810 */ /* 0x000fe40000ffe4ff */
[----:B------:R-:W-:Y:S01]  /*1ab0*/  ISETP.GT.U32.AND P1, PT, R0, 0xc, PT ;  /* 0x0000000c0000780c */ /* 0x000fe20003f24070 */
[----:B------:R-:W-:-:S03]  /*1ac0*/  FADD R18, R27, R18 ;  /* 0x000000121b127221 */ /* 0x000fc60000000000 */
[----:B------:R-:W-:Y:S01]  /*1ad0*/  ISETP.GT.AND.EX P1, PT, R5, RZ, PT, P1 ;  /* 0x000000ff0500720c */ /* 0x000fe20003f24310 */
[----:B------:R-:W-:-:S04]  /*1ae0*/  FADD R18, R18, R29 ;  /* 0x0000001d12127221 */ /* 0x000fc80000000000 */
[----:B--2---:R-:W-:-:S04]  /*1af0*/  FADD R18, R18, R13 ;  /* 0x0000000d12127221 */ /* 0x004fc80000000000 */
[----:B---3--:R-:W-:Y:S01]  /*1b00*/  FADD R17, R18, R17 ;  /* 0x0000001112117221 */ /* 0x008fe20000000000 */
[----:B------:R-:W-:-:S04]  /*1b10*/  IADD3 R18, P2, PT, R22, UR12, RZ ;  /* 0x0000000c16127c10 */ /* 0x000fc8000ff5e0ff */
[----:B------:R-:W-:Y:S01]  /*1b20*/  IADD3.X R19, PT, PT, R23, UR13, RZ, P2, !PT ;  /* 0x0000000d17137c10 */ /* 0x000fe200097fe4ff */
[----:B----4-:R-:W-:-:S04]  /*1b30*/  FADD R8, R17, R8 ;  /* 0x0000000811087221 */ /* 0x010fc80000000000 */
[----:B------:R-:W-:Y:S01]  /*1b40*/  FADD R25, R8, R25 ;  /* 0x0000001908197221 */ /* 0x000fe20000000000 */
[----:B------:R-:W-:Y:S06]  /*1b50*/  @P1 BRA `(.L_x_179) ;  /* 0xfffffff800ec1947 */ /* 0x000fec000383ffff */
.L_x_178:
[----:B------:R-:W-:-:S04]  /*1b60*/  ISETP.GT.U32.AND P1, PT, R0, 0x4, PT ;  /* 0x000000040000780c */ /* 0x000fc80003f24070 */
[----:B------:R-:W-:-:S13]  /*1b70*/  ISETP.GT.AND.EX P1, PT, R5, RZ, PT, P1 ;  /* 0x000000ff0500720c */ /* 0x000fda0003f24310 */
[----:B------:R-:W-:Y:S05]  /*1b80*/  @!P1 BRA `(.L_x_180) ;  /* 0x00000000009c9947 */ /* 0x000fea0003800000 */
[----:B------:R-:W-:Y:S01]  /*1b90*/  USHF.L.U32 UR13, UR6, 0x2, URZ ;  /* 0x00000002060d7899 */ /* 0x000fe200080006ff */
[----:B------:R-:W-:Y:S01]  /*1ba0*/  MOV R26, R18 ;  /* 0x00000012001a7202 */ /* 0x000fe20000000f00 */
[----:B------:R-:W-:Y:S01]  /*1bb0*/  USHF.L.U64.HI UR12, UR6, 0x2, UR5 ;  /* 0x00000002060c7899 */ /* 0x000fe20008010205 */
[----:B------:R-:W-:-:S03]  /*1bc0*/  IMAD.MOV.U32 R27, RZ, RZ, R19 ;  /* 0x000000ffff1b7224 */ /* 0x000fc600078e0013 */
[----:B------:R-:W-:Y:S02]  /*1bd0*/  IADD3 R8, P0, PT, R18, UR13, RZ ;  /* 0x0000000d12087c10 */ /* 0x000fe4000ff1e0ff */
[----:B------:R0:W2:Y:S02]  /*1be0*/  LDG.E R24, desc[UR10][R26.64] ;  /* 0x0000000a1a187981 */ /* 0x0000a4000c1e1900 */
[----:B------:R-:W-:Y:S02]  /*1bf0*/  IADD3.X R9, PT, PT, R19, UR12, RZ, P0, !PT ;  /* 0x0000000c13097c10 */ /* 0x000fe400087fe4ff */
[----:B------:R-:W-:-:S03]  /*1c00*/  IADD3 R12, P0, PT, R8, UR13, RZ ;  /* 0x0000000d080c7c10 */ /* 0x000fc6000ff1e0ff */
[----:B------:R-:W3:Y:S01]  /*1c10*/  LDG.E R8, desc[UR10][R8.64] ;  /* 0x0000000a08087981 */ /* 0x000ee2000c1e1900 */
[----:B------:R-:W-:Y:S02]  /*1c20*/  IADD3.X R13, PT, PT, R9, UR12, RZ, P0, !PT ;  /* 0x0000000c090d7c10 */ /* 0x000fe400087fe4ff */
[----:B------:R-:W-:-:S03]  /*1c30*/  IADD3 R16, P0, PT, R12, UR13, RZ ;  /* 0x0000000d0c107c10 */ /* 0x000fc6000ff1e0ff */
[----:B------:R-:W4:Y:S01]  /*1c40*/  LDG.E R12, desc[UR10][R12.64] ;  /* 0x0000000a0c0c7981 */ /* 0x000f22000c1e1900 */
[----:B------:R-:W-:Y:S02]  /*1c50*/  IADD3.X R17, PT, PT, R13, UR12, RZ, P0, !PT ;  /* 0x0000000c0d117c10 */ /* 0x000fe400087fe4ff */
[----:B------:R-:W-:-:S03]  /*1c60*/  IADD3 R18, P0, PT, R16, UR13, RZ ;  /* 0x0000000d10127c10 */ /* 0x000fc6000ff1e0ff */
[----:B------:R-:W5:Y:S01]  /*1c70*/  LDG.E R16, desc[UR10][R16.64] ;  /* 0x0000000a10107981 */ /* 0x000f62000c1e1900 */
[----:B------:R-:W-:Y:S02]  /*1c80*/  IADD3.X R19, PT, PT, R17, UR12, RZ, P0, !PT ;  /* 0x0000000c11137c10 */ /* 0x000fe400087fe4ff */
[----:B------:R-:W-:-:S03]  /*1c90*/  IADD3 R20, P0, PT, R18, UR13, RZ ;  /* 0x0000000d12147c10 */ /* 0x000fc6000ff1e0ff */
[----:B------:R-:W5:Y:S01]  /*1ca0*/  LDG.E R18, desc[UR10][R18.64] ;  /* 0x0000000a12127981 */ /* 0x000f62000c1e1900 */
[----:B------:R-:W-:Y:S02]  /*1cb0*/  IADD3.X R21, PT, PT, R19, UR12, RZ, P0, !PT ;  /* 0x0000000c13157c10 */ /* 0x000fe400087fe4ff */
[----:B------:R-:W-:-:S04]  /*1cc0*/  IADD3 R22, P0, PT, R20, UR13, RZ ;  /* 0x0000000d14167c10 */ /* 0x000fc8000ff1e0ff */
[----:B------:R-:W-:Y:S02]  /*1cd0*/  IADD3.X R23, PT, PT, R21, UR12, RZ, P0, !PT ;  /* 0x0000000c15177c10 */ /* 0x000fe400087fe4ff */
[----:B------:R-:W5:Y:S01]  /*1ce0*/  LDG.E R21, desc[UR10][R20.64] ;  /* 0x0000000a14157981 */ /* 0x000f62000c1e1900 */
[----:B0-----:R-:W-:-:S03]  /*1cf0*/  IADD3 R26, P0, PT, R22, UR13, RZ ;  /* 0x0000000d161a7c10 */ /* 0x001fc6000ff1e0ff */
[----:B------:R-:W5:Y:S01]  /*1d00*/  LDG.E R9, desc[UR10][R22.64] ;  /* 0x0000000a16097981 */ /* 0x000f62000c1e1900 */
[----:B------:R-:W-:-:S05]  /*1d10*/  IADD3.X R27, PT, PT, R23, UR12, RZ, P0, !PT ;  /* 0x0000000c171b7c10 */ /* 0x000fca00087fe4ff */
[----:B------:R-:W5:Y:S01]  /*1d20*/  LDG.E R13, desc[UR10][R26.64] ;  /* 0x0000000a1a0d7981 */ /* 0x000f62000c1e1900 */
[----:B------:R-:W-:Y:S02]  /*1d30*/  IADD3 R0, P2, PT, R0, -0x8, RZ ;  /* 0xfffffff800007810 */ /* 0x000fe40007f5e0ff */
[----:B------:R-:W-:Y:S02]  /*1d40*/  PLOP3.LUT P0, PT, PT, PT, PT, 0x8, 0x80 ;  /* 0x000000000080781c */ /* 0x000fe40003f0e170 */
[----:B------:R-:W-:Y:S01]  /*1d50*/  IADD3.X R5, PT, PT, R5, -0x1, RZ, P2, !PT ;  /* 0xffffffff05057810 */ /* 0x000fe200017fe4ff */
[----:B--2---:R-:W-:-:S04]  /*1d60*/  FADD R25, R25, R24 ;  /* 0x0000001819197221 */ /* 0x004fc80000000000 */
[----:B---3--:R-:W-:-:S04]  /*1d70*/  FADD R25, R25, R8 ;  /* 0x0000000819197221 */ /* 0x008fc80000000000 */
[----:B----4-:R-:W-:-:S04]  /*1d80*/  FADD R25, R25, R12 ;  /* 0x0000000c19197221 */ /* 0x010fc80000000000 */
[----:B-----5:R-:W-:-:S04]  /*1d90*/  FADD R25, R25, R16 ;  /* 0x0000001019197221 */ /* 0x020fc80000000000 */
[----:B------:R-:W-:-:S04]  /*1da0*/  FADD R18, R25, R18 ;  /* 0x0000001219127221 */ /* 0x000fc80000000000 */
[----:B------:R-:W-:-:S04]  /*1db0*/  FADD R18, R18, R21 ;  /* 0x0000001512127221 */ /* 0x000fc80000000000 */
[----:B------:R-:W-:Y:S01]  /*1dc0*/  FADD R8, R18, R9 ;  /* 0x0000000912087221 */ /* 0x000fe20000000000 */
[----:B------:R-:W-:-:S04]  /*1dd0*/  IADD3 R18, P1, PT, R26, UR13, RZ ;  /* 0x0000000d1a127c10 */ /* 0x000fc8000ff3e0ff */
[----:B------:R-:W-:Y:S01]  /*1de0*/  IADD3.X R19, PT, PT, R27, UR12, RZ, P1, !PT ;  /* 0x0000000c1b137c10 */ /* 0x000fe20008ffe4ff */
[----:B------:R-:W-:-:S08]  /*1df0*/  FADD R25, R8, R13 ;  /* 0x0000000d08197221 */ /* 0x000fd00000000000 */
.L_x_180:
[----:B------:R-:W-:-:S04]  /*1e00*/  ISETP.NE.U32.AND P1, PT, R0, RZ, PT ;  /* 0x000000ff0000720c */ /* 0x000fc80003f25070 */
[----:B------:R-:W-:-:S13]  /*1e10*/  ISETP.NE.OR.EX P0, PT, R5, RZ, P0, P1 ;  /* 0x000000ff0500720c */ /* 0x000fda0000705710 */
[----:B------:R-:W-:Y:S05]  /*1e20*/  @!P0 BRA `(.L_x_176) ;  /* 0x00000000005c8947 */ /* 0x000fea0003800000 */
.L_x_177:
[----:B------:R-:W-:Y:S02]  /*1e30*/  USHF.L.U64.HI UR12, UR6, 0x2, UR5 ;  /* 0x00000002060c7899 */ /* 0x000fe40008010205 */
[----:B------:R-:W-:-:S12]  /*1e40*/  USHF.L.U32 UR13, UR6, 0x2, URZ ;  /* 0x00000002060d7899 */ /* 0x000fd800080006ff */
.L_x_181:
[----:B------:R-:W-:Y:S02]  /*1e50*/  IADD3 R12, P0, PT, R18, UR13, RZ ;  /* 0x0000000d120c7c10 */ /* 0x000fe4000ff1e0ff */
[----:B------:R-:W2:Y:S02]  /*1e60*/  LDG.E R18, desc[UR10][R18.64] ;  /* 0x0000000a12127981 */ /* 0x000ea4000c1e1900 */
[----:B------:R-:W-:Y:S02]  /*1e70*/  IADD3.X R13, PT, PT, R19, UR12, RZ, P0, !PT ;  /* 0x0000000c130d7c10 */ /* 0x000fe400087fe4ff */
[----:B------:R-:W-:-:S03]  /*1e80*/  IADD3 R8, P0, PT, R12, UR13, RZ ;  /* 0x0000000d0c087c10 */ /* 0x000fc6000ff1e0ff */
[----:B------:R-:W3:Y:S01]  /*1e90*/  LDG.E R12, desc[UR10][R12.64] ;  /* 0x0000000a0c0c7981 */ /* 0x000ee2000c1e1900 */
[----:B------:R-:W-:Y:S02]  /*1ea0*/  IADD3.X R9, PT, PT, R13, UR12, RZ, P0, !PT ;  /* 0x0000000c0d097c10 */ /* 0x000fe400087fe4ff */
[----:B------:R-:W-:-:S03]  /*1eb0*/  IADD3 R16, P0, PT, R8, UR13, RZ ;  /* 0x0000000d08107c10 */ /* 0x000fc6000ff1e0ff */
[----:B------:R-:W4:Y:S01]  /*1ec0*/  LDG.E R8, desc[UR10][R8.64] ;  /* 0x0000000a08087981 */ /* 0x000f22000c1e1900 */
[----:B------:R-:W-:-:S05]  /*1ed0*/  IADD3.X R17, PT, PT, R9, UR12, RZ, P0, !PT ;  /* 0x0000000c09117c10 */ /* 0x000fca00087fe4ff */
[----:B------:R-:W5:Y:S01]  /*1ee0*/  LDG.E R20, desc[UR10][R16.64] ;  /* 0x0000000a10147981 */ /* 0x000f62000c1e1900 */
[----:B------:R-:W-:-:S04]  /*1ef0*/  IADD3 R0, P0, PT, R0, -0x4, RZ ;  /* 0xfffffffc00007810 */ /* 0x000fc80007f1e0ff */
[----:B0-----:R-:W-:Y:S02]  /*1f00*/  IADD3.X R5, PT, PT, R5, -0x1, RZ, P0, !PT ;  /* 0xffffffff05057810 */ /* 0x001fe400007fe4ff */
[----:B------:R-:W-:-:S04]  /*1f10*/  ISETP.NE.U32.AND P0, PT, R0, RZ, PT ;  /* 0x000000ff0000720c */ /* 0x000fc80003f05070 */
[----:B------:R-:W-:Y:S01]  /*1f20*/  ISETP.NE.AND.EX P0, PT, R5, RZ, PT, P0 ;  /* 0x000000ff0500720c */ /* 0x000fe20003f05300 */
[----:B--2---:R-:W-:Y:S01]  /*1f30*/  FADD R25, R18, R25 ;  /* 0x0000001912197221 */ /* 0x004fe20000000000 */
[----:B------:R-:W-:-:S03]  /*1f40*/  IADD3 R18, P1, PT, R16, UR13, RZ ;  /* 0x0000000d10127c10 */ /* 0x000fc6000ff3e0ff */
[----:B---3--:R-:W-:Y:S01]  /*1f50*/  FADD R25, R25, R12 ;  /* 0x0000000c19197221 */ /* 0x008fe20000000000 */
[----:B------:R-:W-:-:S03]  /*1f60*/  IADD3.X R19, PT, PT, R17, UR12, RZ, P1, !PT ;  /* 0x0000000c11137c10 */ /* 0x000fc60008ffe4ff */
[----:B----4-:R-:W-:-:S04]  /*1f70*/  FADD R25, R25, R8 ;  /* 0x0000000819197221 */ /* 0x010fc80000000000 */
[----:B-----5:R-:W-:Y:S01]  /*1f80*/  FADD R25, R25, R20 ;  /* 0x0000001419197221 */ /* 0x020fe20000000000 */
[----:B------:R-:W-:Y:S06]  /*1f90*/  @P0 BRA `(.L_x_181) ;  /* 0xfffffffc00ac0947 */ /* 0x000fec000383ffff */
.L_x_176:
[----:B------:R-:W-:-:S04]  /*1fa0*/  ISETP.NE.U32.AND P0, PT, R4, RZ, PT ;  /* 0x000000ff0400720c */ /* 0x000fc80003f05070 */
[----:B------:R-:W-:-:S13]  /*1fb0*/  ISETP.NE.AND.EX P0, PT, RZ, RZ, PT, P0 ;  /* 0x000000ffff00720c */ /* 0x000fda0003f05300 */
[----:B------:R-:W-:Y:S05]  /*1fc0*/  @!P0 BRA `(.L_x_182) ;  /* 0x0000000000448947 */ /* 0x000fea0003800000 */
[----:B------:R-:W2:Y:S01]  /*1fd0*/  LDG.E R0, desc[UR10][R18.64] ;  /* 0x0000000a12007981 */ /* 0x000ea2000c1e1900 */
[----:B------:R-:W-:-:S04]  /*1fe0*/  ISETP.NE.U32.AND P0, PT, R4, 0x1, PT ;  /* 0x000000010400780c */ /* 0x000fc80003f05070 */
[----:B------:R-:W-:Y:S01]  /*1ff0*/  ISETP.NE.AND.EX P0, PT, RZ, RZ, PT, P0 ;  /* 0x000000ffff00720c */ /* 0x000fe20003f05300 */
[----:B--2---:R-:W-:-:S12]  /*2000*/  FADD R25, R25, R0 ;  /* 0x0000000019197221 */ /* 0x004fd80000000000 */
[----:B------:R-:W-:Y:S05]  /*2010*/  @!P0 BRA `(.L_x_182) ;  /* 0x0000000000308947 */ /* 0x000fea0003800000 */
[----:B------:R-:W-:Y:S01]  /*2020*/  ISETP.NE.U32.AND P0, PT, R4, 0x2, PT ;  /* 0x000000020400780c */ /* 0x000fe20003f05070 */
[----:B------:R-:W-:Y:S02]  /*2030*/  USHF.L.U32 UR13, UR6, 0x2, URZ ;  /* 0x00000002060d7899 */ /* 0x000fe400080006ff */
[----:B------:R-:W-:Y:S01]  /*2040*/  USHF.L.U64.HI UR12, UR6, 0x2, UR5 ;  /* 0x00000002060c7899 */ /* 0x000fe20008010205 */
[----:B------:R-:W-:-:S03]  /*2050*/  ISETP.NE.AND.EX P0, PT, RZ, RZ, PT, P0 ;  /* 0x000000ffff00720c */ /* 0x000fc60003f05300 */
[----:B------:R-:W-:-:S04]  /*2060*/  IADD3 R18, P1, PT, R18, UR13, RZ ;  /* 0x0000000d12127c10 */ /* 0x000fc8000ff3e0ff */
[----:B------:R-:W-:-:S06]  /*2070*/  IADD3.X R19, PT, PT, R19, UR12, RZ, P1, !PT ;  /* 0x0000000c13137c10 */ /* 0x000fcc0008ffe4ff */
[----:B------:R-:W-:Y:S02]  /*2080*/  @P0 IADD3 R8, P1, PT, R18, UR13, RZ ;  /* 0x0000000d12080c10 */ /* 0x000fe4000ff3e0ff */
[----:B------:R-:W2:Y:S02]  /*2090*/  LDG.E R18, desc[UR10][R18.64] ;  /* 0x0000000a12127981 */ /* 0x000ea4000c1e1900 */
[----:B------:R-:W-:-:S05]  /*20a0*/  @P0 IADD3.X R9, PT, PT, R19, UR12, RZ, P1, !PT ;  /* 0x0000000c13090c10 */ /* 0x000fca0008ffe4ff */
[----:B------:R-:W3:Y:S01]  /*20b0*/  @P0 LDG.E R8, desc[UR10][R8.64] ;  /* 0x0000000a08080981 */ /* 0x000ee2000c1e1900 */
[----:B--2---:R-:W-:-:S04]  /*20c0*/  FADD R25, R25, R18 ;  /* 0x0000001219197221 */ /* 0x004fc80000000000 */
[----:B---3--:R-:W-:-:S07]  /*20d0*/  @P0 FADD R25, R25, R8 ;  /* 0x0000000819190221 */ /* 0x008fce0000000000 */
.L_x_182:
[----:B------:R-:W0:Y:S02]  /*20e0*/  LDCU.64 UR12, c[0x0][0x3e8] ;  /* 0x00007d00ff0c77ac */ /* 0x000e240008000a00 */
[----:B0-----:R-:W-:-:S04]  /*20f0*/  LEA R8, P0, R10, UR12, 0x2 ;  /* 0x0000000c0a087c11 */ /* 0x001fc8000f8010ff */
[----:B------:R-:W-:-:S05]  /*2100*/  LEA.HI.X R9, R10, UR13, R3, 0x2, P0 ;  /* 0x0000000d0a097c11 */ /* 0x000fca00080f1403 */
[----:B------:R-:W2:Y:S01]  /*2110*/  LDG.E R0, desc[UR10][R8.64] ;  /* 0x0000000a08007981 */ /* 0x000ea2000c1e1900 */
[----:B------:R-:W-:Y:S02]  /*2120*/  IMAD.U32 R3, RZ, RZ, UR5 ;  /* 0x00000005ff037e24 */ /* 0x000fe4000f8e00ff */
[----:B--2---:R-:W-:Y:S01]  /*2130*/  FADD R25, R0, R25 ;  /* 0x0000001900197221 */ /* 0x004fe20000000000 */
[----:B------:R-:W-:-:S04]  /*2140*/  IADD3 R0, PT, PT, R6, R7, RZ ;  /* 0x0000000706007210 */ /* 0x000fc80007ffe0ff */
[----:B------:R1:W-:Y:S01]  /*2150*/  STG.E desc[UR10][R8.64], R25 ;  /* 0x0000001908007986 */ /* 0x0003e2000c10190a */
[----:B------:R-:W-:Y:S02]  /*2160*/  ISETP.LT.U32.AND P0, PT, R0, UR6, PT ;  /* 0x0000000600007c0c */ /* 0x000fe4000bf01070 */
[----:B------:R-:W-:Y:S02]  /*2170*/  MOV R7, R0 ;  /* 0x0000000000077202 */ /* 0x000fe40000000f00 */
[----:B------:R-:W-:-:S13]  /*2180*/  ISETP.GT.U32.AND.EX P0, PT, R3, RZ, PT, P0 ;  /* 0x000000ff0300720c */ /* 0x000fda0003f04100 */
[----:B-1----:R-:W-:Y:S05]  /*2190*/  @P0 BRA `(.L_x_183) ;  /* 0xffffffe000d40947 */ /* 0x002fea000383ffff */
[----:B------:R-:W-:Y:S05]  /*21a0*/  EXIT ;  /* 0x000000000000794d */ /* 0x000fea0003800000 */
.L_x_161:
[----:B------:R-:W-:Y:S01]  /*21b0*/  BSSY.RECONVERGENT B0, `(.L_x_184) ;  /* 0x00000c4000007945 */ /* 0x000fe20003800200 */
.L_x_196:
[----:B------:R-:W-:-:S05]  /*21c0*/  IMAD.U32 R5, RZ, RZ, UR24 ;  /* 0x00000018ff057e24 */ /* 0x000fca000f8e00ff */
[----:B------:R-:W-:-:S13]  /*21d0*/  ISETP.NE.U32.AND P0, PT, R5, RZ, PT ;  /* 0x000000ff0500720c */ /* 0x000fda0003f05070 */
[----:B------:R-:W-:Y:S05]  /*21e0*/  @P0 BRA `(.L_x_185) ;  /* 0x0000000000600947 */ /* 0x000fea0003800000 */
[----:B------:R-:W-:Y:S01]  /*21f0*/  MOV R3, UR25 ;  /* 0x0000001900037c02 */ /* 0x000fe20008000f00 */
[----:B------:R-:W-:-:S03]  /*2200*/  HFMA2 R15, -RZ, RZ, 0, 0 ;  /* 0x00000000ff0f7431 */ /* 0x000fc600000001ff */
[----:B------:R-:W1:Y:S01]  /*2210*/  I2F.U32.RP R4, R3 ;  /* 0x0000000300047306 */ /* 0x000e620000209000 */
[----:B------:R-:W-:-:S07]  /*2220*/  ISETP.NE.U32.AND P2, PT, R3, RZ, PT ;  /* 0x000000ff0300720c */ /* 0x000fce0003f45070 */
[----:B-1----:R-:W1:Y:S02]  /*2230*/  MUFU.RCP R4, R4 ;  /* 0x0000000400047308 */ /* 0x002e640000001000 */
[----:B-1----:R-:W-:-:S06]  /*2240*/  VIADD R8, R4, 0xffffffe ;  /* 0x0ffffffe04087836 */ /* 0x002fcc0000000000 */
[----:B------:R1:W2:Y:S02]  /*2250*/  F2I.FTZ.U32.TRUNC.NTZ R9, R8 ;  /* 0x0000000800097305 */ /* 0x0002a4000021f000 */
[----:B-1----:R-:W-:Y:S02]  /*2260*/  IMAD.MOV.U32 R8, RZ, RZ, RZ ;  /* 0x000000ffff087224 */ /* 0x002fe400078e00ff */
[----:B--2---:R-:W-:-:S05]  /*2270*/  IMAD R2, R9, R3, RZ ;  /* 0x0000000309027224 */ /* 0x004fca00078e02ff */
[----:B------:R-:W-:-:S05]  /*2280*/  IADD3 R11, PT, PT, -R2, RZ, RZ ;  /* 0x000000ff020b7210 */ /* 0x000fca0007ffe1ff */
        /* <DEDUP_REMOVED lines=8> */
[----:B------:R-:W-:-:S12]  /*2310*/  IMAD.MOV.U32 R2, RZ, RZ, RZ ;  /* 0x000000ffff027224 */ /* 0x000fd800078e00ff */
[----:B------:R-:W-:Y:S01]  /*2320*/  @P1 VIADD R14, R14, 0x1 ;  /* 0x000000010e0e1836 */ /* 0x000fe20000000000 */
[----:B------:R-:W-:-:S04]  /*2330*/  @!P2 LOP3.LUT R14, RZ, R3, RZ, 0x33, !PT ;  /* 0x00000003ff0ea212 */ /* 0x000fc800078e33ff */
[----:B------:R-:W-:-:S05]  /*2340*/  IADD3 R4, PT, PT, -R14, RZ, RZ ;  /* 0x000000ff0e047210 */ /* 0x000fca0007ffe1ff */
[----:B------:R-:W-:Y:S01]  /*2350*/  IMAD R4, R3, R4, R0 ;  /* 0x0000000403047224 */ /* 0x000fe200078e0200 */
[----:B------:R-:W-:Y:S06]  /*2360*/  BRA `(.L_x_186) ;  /* 0x0000000000507947 */ /* 0x000fec0003800000 */
.L_x_185:
[----:B------:R-:W1:Y:S01]  /*2370*/  LDCU.64 UR12, c[0x0][0x380] ;  /* 0x00007000ff0c77ac */ /* 0x000e620008000a00 */
[----:B------:R-:W-:Y:S01]  /*2380*/  IMAD.MOV.U32 R12, RZ, RZ, R0 ;  /* 0x000000ffff0c7224 */ /* 0x000fe200078e0000 */
[----:B------:R-:W-:Y:S02]  /*2390*/  MOV R19, UR4 ;  /* 0x0000000400137c02 */ /* 0x000fe40008000f00 */
[----:B------:R-:W-:Y:S02]  /*23a0*/  MOV R10, 0x23e0 ;  /* 0x000023e0000a7802 */ /* 0x000fe40000000f00 */
[----:B-1----:R-:W-:Y:S01]  /*23b0*/  MOV R8, UR12 ;  /* 0x0000000c00087c02 */ /* 0x002fe20008000f00 */
[----:B------:R-:W-:-:S07]  /*23c0*/  IMAD.U32 R9, RZ, RZ, UR13 ;  /* 0x0000000dff097e24 */ /* 0x000fce000f8e00ff */
[----:B0-----:R-:W-:Y:S05]  /*23d0*/  CALL.REL.NOINC `($__internal_8_$__cuda_sm20_div_u64) ;  /* 0x00000008008c7944 */ /* 0x001fea0003c00000 */
[-C--:B------:R-:W-:Y:S01]  /*23e0*/  IADD3 R2, P0, PT, RZ, -R8.reuse, RZ ;  /* 0x80000008ff027210 */ /* 0x080fe20007f1e0ff */
[----:B------:R-:W-:Y:S01]  /*23f0*/  IMAD.U32 R3, RZ, RZ, UR14 ;  /* 0x0000000eff037e24 */ /* 0x000fe2000f8e00ff */
[----:B------:R-:W-:Y:S01]  /*2400*/  MOV R5, UR15 ;  /* 0x0000000f00057c02 */ /* 0x000fe20008000f00 */
[----:B------:R-:W-:Y:S01]  /*2410*/  IMAD.U32 R11, RZ, RZ, UR4 ;  /* 0x00000004ff0b7e24 */ /* 0x000fe2000f8e00ff */
[----:B------:R-:W-:Y:S01]  /*2420*/  IADD3.X R4, PT, PT, RZ, ~R9, RZ, P0, !PT ;  /* 0x80000009ff047210 */ /* 0x000fe200007fe4ff */
[----:B------:R-:W-:Y:S01]  /*2430*/  IMAD.MOV.U32 R10, RZ, RZ, R0 ;  /* 0x000000ffff0a7224 */ /* 0x000fe200078e0000 */
[----:B------:R-:W-:Y:S01]  /*2440*/  MOV R14, R8 ;  /* 0x00000008000e7202 */ /* 0x000fe20000000f00 */
[----:B------:R-:W-:Y:S02]  /*2450*/  IMAD.MOV.U32 R15, RZ, RZ, R9 ;  /* 0x000000ffff0f7224 */ /* 0x000fe400078e0009 */
[-C--:B------:R-:W-:Y:S02]  /*2460*/  IMAD R4, R4, R3.reuse, RZ ;  /* 0x0000000304047224 */ /* 0x080fe400078e02ff */
[----:B------:R-:W-:-:S04]  /*2470*/  IMAD.WIDE.U32 R10, R2, R3, R10 ;  /* 0x00000003020a7225 */ /* 0x000fc800078e000a */
[----:B------:R-:W-:Y:S01]  /*2480*/  IMAD R13, R2, R5, R4 ;  /* 0x00000005020d7224 */ /* 0x000fe200078e0204 */
[----:B------:R-:W-:-:S03]  /*2490*/  MOV R4, R10 ;  /* 0x0000000a00047202 */ /* 0x000fc60000000f00 */
[----:B------:R-:W-:-:S07]  /*24a0*/  IMAD.IADD R2, R13, 0x1, R11 ;  /* 0x000000010d027824 */ /* 0x000fce00078e020b */
.L_x_186:
        /* <DEDUP_REMOVED lines=8> */
[----:B-1----:R-:W-:-:S06]  /*2530*/  IADD3 R8, PT, PT, R5, 0xffffffe, RZ ;  /* 0x0ffffffe05087810 */ /* 0x002fcc0007ffe0ff */
[----:B------:R1:W2:Y:S02]  /*2540*/  F2I.FTZ.U32.TRUNC.NTZ R9, R8 ;  /* 0x0000000800097305 */ /* 0x0002a4000021f000 */
[----:B-1----:R-:W-:Y:S02]  /*2550*/  HFMA2 R8, -RZ, RZ, 0, 0 ;  /* 0x00000000ff087431 */ /* 0x002fe400000001ff */
[----:B--2---:R-:W-:-:S04]  /*2560*/  IMAD.MOV R0, RZ, RZ, -R9 ;  /* 0x000000ffff007224 */ /* 0x004fc800078e0a09 */
        /* <DEDUP_REMOVED lines=8> */
[----:B------:R-:W-:Y:S02]  /*25f0*/  ISETP.GE.U32.AND P1, PT, R0, R3, PT ;  /* 0x000000030000720c */ /* 0x000fe40003f26070 */
[----:B------:R-:W-:-:S11]  /*2600*/  MOV R0, RZ ;  /* 0x000000ff00007202 */ /* 0x000fd60000000f00 */
[----:B------:R-:W-:Y:S02]  /*2610*/  @P1 IADD3 R16, PT, PT, R16, 0x1, RZ ;  /* 0x0000000110101810 */ /* 0x000fe40007ffe0ff */
[----:B------:R-:W-:-:S05]  /*2620*/  @!P2 LOP3.LUT R16, RZ, R3, RZ, 0x33, !PT ;  /* 0x00000003ff10a212 */ /* 0x000fca00078e33ff */
[----:B------:R-:W-:-:S04]  /*2630*/  IMAD.MOV R5, RZ, RZ, -R16 ;  /* 0x000000ffff057224 */ /* 0x000fc800078e0a10 */
[----:B------:R-:W-:Y:S01]  /*2640*/  IMAD R14, R3, R5, R14 ;  /* 0x00000005030e7224 */ /* 0x000fe200078e020e */
[----:B------:R-:W-:Y:S06]  /*2650*/  BRA `(.L_x_189) ;  /* 0x00000000003c7947 */ /* 0x000fec0003800000 */
.L_x_188:
[----:B------:R-:W1:Y:S01]  /*2660*/  LDCU.64 UR12, c[0x0][0x380] ;  /* 0x00007000ff0c77ac */ /* 0x000e620008000a00 */
[----:B------:R-:W-:Y:S01]  /*2670*/  MOV R12, R14 ;  /* 0x0000000e000c7202 */ /* 0x000fe20000000f00 */
[----:B------:R-:W-:Y:S01]  /*2680*/  IMAD.MOV.U32 R19, RZ, RZ, R15 ;  /* 0x000000ffff137224 */ /* 0x000fe200078e000f */
[----:B------:R-:W-:Y:S01]  /*2690*/  MOV R10, 0x26d0 ;  /* 0x000026d0000a7802 */ /* 0x000fe20000000f00 */
[----:B-1----:R-:W-:Y:S01]  /*26a0*/  IMAD.U32 R8, RZ, RZ, UR12 ;  /* 0x0000000cff087e24 */ /* 0x002fe2000f8e00ff */
[----:B------:R-:W-:-:S07]  /*26b0*/  MOV R9, UR13 ;  /* 0x0000000d00097c02 */ /* 0x000fce0008000f00 */
[----:B0-----:R-:W-:Y:S05]  /*26c0*/  CALL.REL.NOINC `($__internal_8_$__cuda_sm20_div_u64) ;  /* 0x0000000400d07944 */ /* 0x001fea0003c00000 */
        /* <DEDUP_REMOVED lines=8> */
.L_x_189:
[----:B0-----:R-:W-:Y:S05]  /*2750*/  BSYNC.RECONVERGENT B1 ;  /* 0x0000000000017941 */ /* 0x001fea0003800200 */
.L_x_187:
[----:B------:R-:W-:Y:S01]  /*2760*/  LOP3.LUT R3, R17, UR16, RZ, 0xfc, !PT ;  /* 0x0000001011037c12 */ /* 0x000fe2000f8efcff */
[----:B------:R-:W-:Y:S03]  /*2770*/  BSSY.RECONVERGENT B1, `(.L_x_190) ;  /* 0x0000029000017945 */ /* 0x000fe60003800200 */
[----:B------:R-:W-:-:S13]  /*2780*/  ISETP.NE.U32.AND P0, PT, R3, RZ, PT ;  /* 0x000000ff0300720c */ /* 0x000fda0003f05070 */
[----:B------:R-:W-:Y:S05]  /*2790*/  @P0 BRA `(.L_x_191) ;  /* 0x00000000005c0947 */ /* 0x000fea0003800000 */
[----:B------:R-:W0:Y:S01]  /*27a0*/  I2F.U32.RP R5, UR17 ;  /* 0x0000001100057d06 */ /* 0x000e220008209000 */
[----:B------:R-:W-:Y:S01]  /*27b0*/  HFMA2 R8, -RZ, RZ, 0, 0 ;  /* 0x00000000ff087431 */ /* 0x000fe200000001ff */
[----:B------:R-:W-:-:S06]  /*27c0*/  ISETP.NE.U32.AND P2, PT, RZ, UR17, PT ;  /* 0x00000011ff007c0c */ /* 0x000fcc000bf45070 */
[----:B0-----:R-:W0:Y:S02]  /*27d0*/  MUFU.RCP R5, R5 ;  /* 0x0000000500057308 */ /* 0x001e240000001000 */
[----:B0-----:R-:W-:-:S06]  /*27e0*/  IADD3 R9, PT, PT, R5, 0xffffffe, RZ ;  /* 0x0ffffffe05097810 */ /* 0x001fcc0007ffe0ff */
        /* <DEDUP_REMOVED lines=9> */
[----:B------:R-:W-:Y:S01]  /*2880*/  @P0 IADD3 R3, PT, PT, R3, -UR17, RZ ;  /* 0x8000001103030c10 */ /* 0x000fe2000fffe0ff */
[----:B------:R-:W-:-:S03]  /*2890*/  @P0 VIADD R8, R8, 0x1 ;  /* 0x0000000108080836 */ /* 0x000fc60000000000 */
[----:B------:R-:W-:Y:S02]  /*28a0*/  ISETP.GE.U32.AND P1, PT, R3, UR17, PT ;  /* 0x0000001103007c0c */ /* 0x000fe4000bf26070 */
[----:B------:R-:W-:-:S11]  /*28b0*/  MOV R3, RZ ;  /* 0x000000ff00037202 */ /* 0x000fd60000000f00 */
[----:B------:R-:W-:Y:S02]  /*28c0*/  @P1 IADD3 R8, PT, PT, R8, 0x1, RZ ;  /* 0x0000000108081810 */ /* 0x000fe40007ffe0ff */
[----:B------:R-:W-:-:S05]  /*28d0*/  @!P2 LOP3.LUT R8, RZ, UR17, RZ, 0x33, !PT ;  /* 0x00000011ff08ac12 */ /* 0x000fca000f8e33ff */
[----:B------:R-:W-:-:S04]  /*28e0*/  IMAD.MOV R5, RZ, RZ, -R8 ;  /* 0x000000ffff057224 */ /* 0x000fc800078e0a08 */
[----:B------:R-:W-:Y:S01]  /*28f0*/  IMAD R18, R5, UR17, R16 ;  /* 0x0000001105127c24 */ /* 0x000fe2000f8e0210 */
[----:B------:R-:W-:Y:S06]  /*2900*/  BRA `(.L_x_192) ;  /* 0x00000000003c7947 */ /* 0x000fec0003800000 */
.L_x_191:
[----:B------:R-:W0:Y:S01]  /*2910*/  LDCU.64 UR12, c[0x0][0x3b0] ;  /* 0x00007600ff0c77ac */ /* 0x000e220008000a00 */
[----:B------:R-:W-:Y:S01]  /*2920*/  MOV R12, R16 ;  /* 0x00000010000c7202 */ /* 0x000fe20000000f00 */
[----:B------:R-:W-:Y:S01]  /*2930*/  IMAD.MOV.U32 R19, RZ, RZ, R17 ;  /* 0x000000ffff137224 */ /* 0x000fe200078e0011 */
[----:B------:R-:W-:Y:S01]  /*2940*/  MOV R10, 0x2980 ;  /* 0x00002980000a7802 */ /* 0x000fe20000000f00 */
[----:B0-----:R-:W-:Y:S01]  /*2950*/  IMAD.U32 R8, RZ, RZ, UR12 ;  /* 0x0000000cff087e24 */ /* 0x001fe2000f8e00ff */
[----:B------:R-:W-:-:S07]  /*2960*/  MOV R9, UR13 ;  /* 0x0000000d00097c02 */ /* 0x000fce0008000f00 */
[----:B------:R-:W-:Y:S05]  /*2970*/  CALL.REL.NOINC `($__internal_8_$__cuda_sm20_div_u64) ;  /* 0x0000000400247944 */ /* 0x000fea0003c00000 */
[----:B------:R-:W-:Y:S01]  /*2980*/  IADD3 R3, P0, PT, RZ, -R8, RZ ;  /* 0x80000008ff037210 */ /* 0x000fe20007f1e0ff */
[----:B------:R-:W-:Y:S01]  /*2990*/  IMAD.MOV.U32 R18, RZ, RZ, R16 ;  /* 0x000000ffff127224 */ /* 0x000fe200078e0010 */
[----:B------:R-:W-:Y:S02]  /*29a0*/  MOV R19, R17 ;  /* 0x0000001100137202 */ /* 0x000fe40000000f00 */
[----:B------:R-:W-:Y:S01]  /*29b0*/  IADD3.X R5, PT, PT, RZ, ~R9, RZ, P0, !PT ;  /* 0x80000009ff057210 */ /* 0x000fe200007fe4ff */
[----:B------:R-:W-:-:S04]  /*29c0*/  IMAD.WIDE.U32 R18, R3, UR18, R18 ;  /* 0x0000001203127c25 */ /* 0x000fc8000f8e0012 */
[----:B------:R-:W-:-:S04]  /*29d0*/  IMAD R10, R5, UR18, RZ ;  /* 0x00000012050a7c24 */ /* 0x000fc8000f8e02ff */
[----:B------:R-:W-:-:S04]  /*29e0*/  IMAD R3, R3, UR19, R10 ;  /* 0x0000001303037c24 */ /* 0x000fc8000f8e020a */
[----:B------:R-:W-:-:S07]  /*29f0*/  IMAD.IADD R3, R3, 0x1, R19 ;  /* 0x0000000103037824 */ /* 0x000fce00078e0213 */
.L_x_192:
[----:B------:R-:W-:Y:S05]  /*2a00*/  BSYNC.RECONVERGENT B1 ;  /* 0x0000000000017941 */ /* 0x000fea0003800200 */
.L_x_190:
        /* <DEDUP_REMOVED lines=23> */
.L_x_194:
[----:B------:R-:W-:Y:S01]  /*2b80*/  IMAD.MOV.U32 R12, RZ, RZ, R8 ;  /* 0x000000ffff0c7224 */ /* 0x000fe200078e0008 */
[----:B------:R-:W-:Y:S02]  /*2b90*/  MOV R13, R9 ;  /* 0x00000009000d7202 */ /* 0x000fe40000000f00 */
[----:B------:R-:W-:-:S07]  /*2ba0*/  MOV R16, 0x2bc0 ;  /* 0x00002bc000107802 */ /* 0x000fce0000000f00 */
[----:B------:R-:W-:Y:S05]  /*2bb0*/  CALL.REL.NOINC `($__internal_9_$__cuda_sm20_rem_u64) ;  /* 0x0000000400a07944 */ /* 0x000fea0003c00000 */
[----:B------:R-:W-:Y:S01]  /*2bc0*/  IMAD.MOV.U32 R16, RZ, RZ, R8 ;  /* 0x000000ffff107224 */ /* 0x000fe200078e0008 */
[----:B------:R-:W-:-:S07]  /*2bd0*/  MOV R17, R9 ;  /* 0x0000000900117202 */ /* 0x000fce0000000f00 */
.L_x_195:
[----:B------:R-:W-:Y:S05]  /*2be0*/  BSYNC.RECONVERGENT B1 ;  /* 0x0000000000017941 */ /* 0x000fea0003800200 */
.L_x_193:
        /* <DEDUP_REMOVED lines=23> */
[----:B------:R-:W2:Y:S01]  /*2d60*/  LDG.E R0, desc[UR10][R2.64] ;  /* 0x0000000a02007981 */ /* 0x000ea2000c1e1900 */
[----:B------:R-:W-:Y:S01]  /*2d70*/  MOV R4, UR5 ;  /* 0x0000000500047c02 */ /* 0x000fe20008000f00 */
[----:B--2---:R-:W-:Y:S01]  /*2d80*/  FADD R5, RZ, R0 ;  /* 0x00000000ff057221 */ /* 0x004fe20000000000 */
[----:B------:R-:W-:-:S04]  /*2d90*/  IMAD.IADD R0, R6, 0x1, R7 ;  /* 0x0000000106007824 */ /* 0x000fc800078e0207 */
[----:B------:R1:W-:Y:S01]  /*2da0*/  STG.E desc[UR10][R2.64], R5 ;  /* 0x0000000502007986 */ /* 0x0003e2000c10190a */
[----:B------:R-:W-:Y:S01]  /*2db0*/  ISETP.LT.U32.AND P0, PT, R0, UR6, PT ;  /* 0x0000000600007c0c */ /* 0x000fe2000bf01070 */
[----:B------:R-:W-:-:S03]  /*2dc0*/  IMAD.MOV.U32 R7, RZ, RZ, R0 ;  /* 0x000000ffff077224 */ /* 0x000fc600078e0000 */
[----:B------:R-:W-:-:S13]  /*2dd0*/  ISETP.GT.U32.AND.EX P0, PT, R4, RZ, PT, P0 ;  /* 0x000000ff0400720c */ /* 0x000fda0003f04100 */
[----:B-1----:R-:W-:Y:S05]  /*2de0*/  @P0 BRA `(.L_x_196) ;  /* 0xfffffff000f40947 */ /* 0x002fea000383ffff */
[----:B------:R-:W-:Y:S05]  /*2df0*/  BSYNC.RECONVERGENT B0 ;  /* 0x0000000000007941 */ /* 0x000fea0003800200 */
.L_x_184:
[----:B------:R-:W-:Y:S05]  /*2e00*/  EXIT ;  /* 0x000000000000794d */ /* 0x000fea0003800000 */
        .weak           $__internal_8_$__cuda_sm20_div_u64
        .type           $__internal_8_$__cuda_sm20_div_u64,@function
        .size           $__internal_8_$__cuda_sm20_div_u64,($__internal_9_$__cuda_sm20_rem_u64 - $__internal_8_$__cuda_sm20_div_u64)
$__internal_8_$__cuda_sm20_div_u64:
        /* <DEDUP_REMOVED lines=66> */
[----:B------:R-:W-:Y:S06]  /*3230*/  RET.REL.NODEC R10 `(sum_transposed_filters_f32) ;  /* 0xffffffcc0a707950 */ /* 0x000fec0003c3ffff */
        .weak           $__internal_9_$__cuda_sm20_rem_u64
        .type           $__internal_9_$__cuda_sm20_rem_u64,@function
        .size           $__internal_9_$__cuda_sm20_rem_u64,(.L_x_486 - $__internal_9_$__cuda_sm20_rem_u64)
$__internal_9_$__cuda_sm20_rem_u64:
        /* <DEDUP_REMOVED lines=62> */
[----:B------:R-:W-:Y:S06]  /*3620*/  RET.REL.NODEC R16 `(sum_transposed_filters_f32) ;  /* 0xffffffc810747950 */ /* 0x000fec0003c3ffff */
.L_x_197:
        /* <DEDUP_REMOVED lines=13> */
.L_x_486:


//--------------------- .text.transpose_filters_f32 --------------------------
	.section	.text.transpose_filters_f32,"ax",@progbits
	.align	128
        .global         transpose_filters_f32
        .type           transpose_filters_f32,@function
        .size           transpose_filters_f32,(.L_x_488 - transpose_filters_f32)
        .other          transpose_filters_f32,@"STO_CUDA_ENTRY STV_DEFAULT"
transpose_filters_f32:
.text.transpose_filters_f32:
        /* <DEDUP_REMOVED lines=40> */
.L_x_198:
[----:B------:R-:W0:Y:S01]  /*0280*/  LDCU.64 UR8, c[0x0][0x3b8] ;  /* 0x00007700ff0877ac */ /* 0x000e220008000a00 */
[----:B------:R-:W-:Y:S01]  /*0290*/  MOV R0, 0x300 ;  /* 0x0000030000007802 */ /* 0x000fe20000000f00 */
[----:B------:R-:W1:Y:S01]  /*02a0*/  LDCU.64 UR10, c[0x0][0x3a0] ;  /* 0x00007400ff0a77ac */ /* 0x000e620008000a00 */
[----:B0-----:R-:W-:Y:S01]  /*02b0*/  MOV R18, UR8 ;  /* 0x0000000800127c02 */ /* 0x001fe20008000f00 */
[----:B------:R-:W-:Y:S01]  /*02c0*/  IMAD.U32 R21, RZ, RZ, UR9 ;  /* 0x00000009ff157e24 */ /* 0x000fe2000f8e00ff */
[----:B-1----:R-:W-:Y:S01]  /*02d0*/  MOV R19, UR10 ;  /* 0x0000000a00137c02 */ /* 0x002fe20008000f00 */
[----:B------:R-:W-:-:S07]  /*02e0*/  IMAD.U32 R9, RZ, RZ, UR11 ;  /* 0x0000000bff097e24 */ /* 0x000fce000f8e00ff */
[----:B------:R-:W-:Y:S05]  /*02f0*/  CALL.REL.NOINC `($__internal_10_$__cuda_sm20_div_u64) ;  /* 0x0000001000a47944 */ /* 0x000fea0003c00000 */
[----:B------:R-:W-:Y:S01]  /*0300*/  MOV R10, R24 ;  /* 0x00000018000a7202 */ /* 0x000fe20000000f00 */
[----:B------:R-:W-:-:S07]  /*0310*/  IMAD.MOV.U32 R11, RZ, RZ, R25 ;  /* 0x000000ffff0b7224 */ /* 0x000fce00078e0019 */
.L_x_199:
        /* <DEDUP_REMOVED lines=25> */
.L_x_215:
[----:B------:R-:W-:-:S04]  /*04b0*/  MOV R13, UR28 ;  /* 0x0000001c000d7c02 */ /* 0x000fc80008000f00 */
[----:B------:R-:W-:-:S13]  /*04c0*/  ISETP.NE.U32.AND P0, PT, R13, RZ, PT ;  /* 0x000000ff0d00720c */ /* 0x000fda0003f05070 */
[----:B-1----:R-:W-:Y:S05]  /*04d0*/  @P0 BRA `(.L_x_201) ;  /* 0x0000000000600947 */ /* 0x002fea0003800000 */
        /* <DEDUP_REMOVED lines=24> */
.L_x_201:
[----:B------:R-:W1:Y:S01]  /*0660*/  LDCU.64 UR6, c[0x0][0x380] ;  /* 0x00007000ff0677ac */ /* 0x000e620008000a00 */
[----:B------:R-:W-:Y:S02]  /*0670*/  MOV R21, UR4 ;  /* 0x0000000400157c02 */ /* 0x000fe40008000f00 */
[----:B------:R-:W-:Y:S02]  /*0680*/  MOV R0, 0x6c0 ;  /* 0x000006c000007802 */ /* 0x000fe40000000f00 */
[----:B-1----:R-:W-:Y:S01]  /*0690*/  MOV R19, UR6 ;  /* 0x0000000600137c02 */ /* 0x002fe20008000f00 */
[----:B------:R-:W-:-:S07]  /*06a0*/  IMAD.U32 R9, RZ, RZ, UR7 ;  /* 0x00000007ff097e24 */ /* 0x000fce000f8e00ff */
[----:B0-----:R-:W-:Y:S05]  /*06b0*/  CALL.REL.NOINC `($__internal_10_$__cuda_sm20_div_u64) ;  /* 0x0000000c00b47944 */ /* 0x001fea0003c00000 */
        /* <DEDUP_REMOVED lines=11> */
.L_x_202:
        /* <DEDUP_REMOVED lines=27> */
.L_x_204:
[----:B------:R-:W1:Y:S01]  /*0920*/  LDCU.64 UR6, c[0x0][0x380] ;  /* 0x00007000ff0677ac */ /* 0x000e620008000a00 */
[----:B------:R-:W-:Y:S01]  /*0930*/  MOV R18, R6 ;  /* 0x0000000600127202 */ /* 0x000fe20000000f00 */
[----:B------:R-:W-:Y:S01]  /*0940*/  IMAD.MOV.U32 R21, RZ, RZ, R7 ;  /* 0x000000ffff157224 */ /* 0x000fe200078e0007 */
[----:B------:R-:W-:Y:S01]  /*0950*/  MOV R0, 0x990 ;  /* 0x0000099000007802 */ /* 0x000fe20000000f00 */
[----:B-1----:R-:W-:Y:S01]  /*0960*/  IMAD.U32 R19, RZ, RZ, UR6 ;  /* 0x00000006ff137e24 */ /* 0x002fe2000f8e00ff */
[----:B------:R-:W-:-:S07]  /*0970*/  MOV R9, UR7 ;  /* 0x0000000700097c02 */ /* 0x000fce0008000f00 */
[----:B0-----:R-:W-:Y:S05]  /*0980*/  CALL.REL.NOINC `($__internal_10_$__cuda_sm20_div_u64) ;  /* 0x0000000c00007944 */ /* 0x001fea0003c00000 */
        /* <DEDUP_REMOVED lines=8> */
.L_x_205:
[----:B0-----:R-:W-:Y:S05]  /*0a10*/  BSYNC.RECONVERGENT B1 ;  /* 0x0000000000017941 */ /* 0x001fea0003800200 */
.L_x_203:
        /* <DEDUP_REMOVED lines=26> */
.L_x_207:
[----:B------:R-:W0:Y:S01]  /*0bc0*/  LDCU.64 UR6, c[0x0][0x3b0] ;  /* 0x00007600ff0677ac */ /* 0x000e220008000a00 */
[----:B------:R-:W-:Y:S01]  /*0bd0*/  IMAD.MOV.U32 R18, RZ, RZ, R14 ;  /* 0x000000ffff127224 */ /* 0x000fe200078e000e */
[----:B------:R-:W-:Y:S02]  /*0be0*/  MOV R21, R15 ;  /* 0x0000000f00157202 */ /* 0x000fe40000000f00 */
[----:B------:R-:W-:Y:S02]  /*0bf0*/  MOV R0, 0xc30 ;  /* 0x00000c3000007802 */ /* 0x000fe40000000f00 */
[----:B0-----:R-:W-:Y:S01]  /*0c00*/  MOV R19, UR6 ;  /* 0x0000000600137c02 */ /* 0x001fe20008000f00 */
[----:B------:R-:W-:-:S07]  /*0c10*/  IMAD.U32 R9, RZ, RZ, UR7 ;  /* 0x00000007ff097e24 */ /* 0x000fce000f8e00ff */
[----:B------:R-:W-:Y:S05]  /*0c20*/  CALL.REL.NOINC `($__internal_10_$__cuda_sm20_div_u64) ;  /* 0x0000000800587944 */ /* 0x000fea0003c00000 */
        /* <DEDUP_REMOVED lines=9> */
.L_x_208:
[----:B------:R-:W-:Y:S05]  /*0cc0*/  BSYNC.RECONVERGENT B1 ;  /* 0x0000000000017941 */ /* 0x000fea0003800200 */
.L_x_206:
        /* <DEDUP_REMOVED lines=23> */
.L_x_210:
[----:B------:R-:W-:Y:S01]  /*0e40*/  IMAD.MOV.U32 R0, RZ, RZ, R24 ;  /* 0x000000ffff007224 */ /* 0x000fe200078e0018 */
[----:B------:R-:W-:Y:S02]  /*0e50*/  MOV R9, R25 ;  /* 0x0000001900097202 */ /* 0x000fe40000000f00 */
[----:B------:R-:W-:-:S07]  /*0e60*/  MOV R18, 0xe80 ;  /* 0x00000e8000127802 */ /* 0x000fce0000000f00 */
[----:B------:R-:W-:Y:S05]  /*0e70*/  CALL.REL.NOINC `($__internal_11_$__cuda_sm20_rem_u64) ;  /* 0x0000000800dc7944 */ /* 0x000fea0003c00000 */
.L_x_211:
[----:B------:R-:W-:Y:S05]  /*0e80*/  BSYNC.RECONVERGENT B1 ;  /* 0x0000000000017941 */ /* 0x000fea0003800200 */
.L_x_209:
        /* <DEDUP_REMOVED lines=27> */
.L_x_213:
[----:B------:R-:W-:Y:S01]  /*1040*/  MOV R18, R14 ;  /* 0x0000000e00127202 */ /* 0x000fe20000000f00 */
[----:B------:R-:W-:Y:S01]  /*1050*/  IMAD.MOV.U32 R19, RZ, RZ, R10 ;  /* 0x000000ffff137224 */ /* 0x000fe200078e000a */
[----:B------:R-:W-:Y:S02]  /*1060*/  MOV R21, R15 ;  /* 0x0000000f00157202 */ /* 0x000fe40000000f00 */
[----:B------:R-:W-:Y:S02]  /*1070*/  MOV R9, R11 ;  /* 0x0000000b00097202 */ /* 0x000fe40000000f00 */
[----:B------:R-:W-:-:S07]  /*1080*/  MOV R0, 0x10a0 ;  /* 0x000010a000007802 */ /* 0x000fce0000000f00 */
[----:B------:R-:W-:Y:S05]  /*1090*/  CALL.REL.NOINC `($__internal_10_$__cuda_sm20_div_u64) ;  /* 0x00000004003c7944 */ /* 0x000fea0003c00000 */
        /* <DEDUP_REMOVED lines=9> */
.L_x_214:
[----:B------:R-:W-:Y:S05]  /*1130*/  BSYNC.RECONVERGENT B1 ;  /* 0x0000000000017941 */ /* 0x000fea0003800200 */
.L_x_212:
        /* <DEDUP_REMOVED lines=65> */
[----:B--2---:R1:W-:-:S12]  /*1550*/  STG.E desc[UR10][R6.64], R12 ;  /* 0x0000000c06007986 */ /* 0x0043d8000c10190a */
[----:B------:R-:W-:Y:S05]  /*1560*/  @P0 BRA `(.L_x_215) ;  /* 0xffffffec00d00947 */ /* 0x000fea000383ffff */
[----:B------:R-:W-:Y:S05]  /*1570*/  BSYNC.RECONVERGENT B0 ;  /* 0x0000000000007941 */ /* 0x000fea0003800200 */
.L_x_200:
[----:B------:R-:W-:Y:S05]  /*1580*/  EXIT ;  /* 0x000000000000794d */ /* 0x000fea0003800000 */
        .weak           $__internal_10_$__cuda_sm20_div_u64
        .type           $__internal_10_$__cuda_sm20_div_u64,@function
        .size           $__internal_10_$__cuda_sm20_div_u64,($__internal_11_$__cuda_sm20_rem_u64 - $__internal_10_$__cuda_sm20_div_u64)
$__internal_10_$__cuda_sm20_div_u64:
        /* <DEDUP_REMOVED lines=69> */
[----:B------:R-:W-:Y:S06]  /*19e0*/  RET.REL.NODEC R12 `(transpose_filters_f32) ;  /* 0xffffffe40c847950 */ /* 0x000fec0003c3ffff */
        .weak           $__internal_11_$__cuda_sm20_rem_u64
        .type           $__internal_11_$__cuda_sm20_rem_u64,@function
        .size           $__internal_11_$__cuda_sm20_rem_u64,(.L_x_488 - $__internal_11_$__cuda_sm20_rem_u64)
$__internal_11_$__cuda_sm20_rem_u64:
        /* <DEDUP_REMOVED lines=64> */
[----:B------:R-:W-:Y:S06]  /*1df0*/  RET.REL.NODEC R18 `(transpose_filters_f32) ;  /* 0xffffffe012807950 */ /* 0x000fec0003c3ffff */
.L_x_216:
        /* <DEDUP_REMOVED lines=16> */
.L_x_488:


//--------------------- .text.unfold_output_into_patches_f32 --------------------------
	.section	.text.unfold_output_into_patches_f32,"ax",@progbits
	.align	128
        .global         unfold_output_into_patches_f32
        .type           unfold_output_into_patches_f32,@function
        .size           unfold_output_into_patches_f32,(.L_x_490 - unfold_output_into_patches_f32)
        .other          unfold_output_into_patches_f32,@"STO_CUDA_ENTRY STV_DEFAULT"
unfold_output_into_patches_f32:
.text.unfold_output_into_patches_f32:
        /* <DEDUP_REMOVED lines=48> */
.L_x_297:
[----:B0-----:R-:W0:Y:S02]  /*0300*/  LDCU UR9, c[0x0][0x3d4] ;  /* 0x00007a80ff0977ac */ /* 0x001e240008000800 */
[----:B0-----:R-:W-:-:S09]  /*0310*/  UISETP.NE.U32.AND UP0, UPT, UR9, URZ, UPT ;  /* 0x000000ff0900728c */ /* 0x001fd2000bf05070 */
[----:B-12---:R-:W-:Y:S05]  /*0320*/  BRA.U UP0, `(.L_x_218) ;  /* 0x0000000100607547 */ /* 0x006fea000b800000 */
        /* <DEDUP_REMOVED lines=24> */
.L_x_218:
[----:B------:R-:W0:Y:S01]  /*04b0*/  LDCU.64 UR10, c[0x0][0x3d0] ;  /* 0x00007a00ff0a77ac */ /* 0x000e220008000a00 */
[----:B------:R-:W-:Y:S01]  /*04c0*/  IMAD.MOV.U32 R32, RZ, RZ, R0 ;  /* 0x000000ffff207224 */ /* 0x000fe200078e0000 */
[----:B------:R-:W-:Y:S02]  /*04d0*/  MOV R30, UR4 ;  /* 0x00000004001e7c02 */ /* 0x000fe40008000f00 */
[----:B------:R-:W-:Y:S01]  /*04e0*/  MOV R22, 0x520 ;  /* 0x0000052000167802 */ /* 0x000fe20000000f00 */
[----:B0-----:R-:W-:Y:S02]  /*04f0*/  IMAD.U32 R14, RZ, RZ, UR10 ;  /* 0x0000000aff0e7e24 */ /* 0x001fe4000f8e00ff */
[----:B------:R-:W-:-:S07]  /*0500*/  IMAD.U32 R13, RZ, RZ, UR11 ;  /* 0x0000000bff0d7e24 */ /* 0x000fce000f8e00ff */
[----:B------:R-:W-:Y:S05]  /*0510*/  CALL.REL.NOINC `($__internal_12_$__cuda_sm20_div_u64) ;  /* 0x0000004000707944 */ /* 0x000fea0003c00000 */
[----:B------:R-:W0:Y:S01]  /*0520*/  LDCU.64 UR10, c[0x0][0x3d0] ;  /* 0x00007a00ff0a77ac */ /* 0x000e220008000a00 */
[----:B------:R-:W-:Y:S01]  /*0530*/  IADD3 R5, P0, PT, RZ, -R14, RZ ;  /* 0x8000000eff057210 */ /* 0x000fe20007f1e0ff */
[----:B------:R-:W-:Y:S01]  /*0540*/  IMAD.U32 R3, RZ, RZ, UR4 ;  /* 0x00000004ff037e24 */ /* 0x000fe2000f8e00ff */
[----:B------:R-:W-:-:S03]  /*0550*/  MOV R2, R0 ;  /* 0x0000000000027202 */ /* 0x000fc60000000f00 */
[----:B------:R-:W-:-:S04]  /*0560*/  IMAD.X R4, RZ, RZ, ~R25, P0 ;  /* 0x000000ffff047224 */ /* 0x000fc800000e0e19 */
[----:B0-----:R-:W-:Y:S02]  /*0570*/  IMAD R4, R4, UR10, RZ ;  /* 0x0000000a04047c24 */ /* 0x001fe4000f8e02ff */
[----:B------:R-:W-:-:S04]  /*0580*/  IMAD.WIDE.U32 R2, R5, UR10, R2 ;  /* 0x0000000a05027c25 */ /* 0x000fc8000f8e0002 */
[----:B------:R-:W-:Y:S02]  /*0590*/  IMAD R5, R5, UR11, R4 ;  /* 0x0000000b05057c24 */ /* 0x000fe4000f8e0204 */
[----:B------:R-:W-:Y:S02]  /*05a0*/  IMAD.MOV.U32 R4, RZ, RZ, R14 ;  /* 0x000000ffff047224 */ /* 0x000fe400078e000e */
[----:B------:R-:W-:Y:S01]  /*05b0*/  IMAD.IADD R3, R3, 0x1, R5 ;  /* 0x0000000103037824 */ /* 0x000fe200078e0205 */
[----:B------:R-:W-:-:S07]  /*05c0*/  MOV R5, R25 ;  /* 0x0000001900057202 */ /* 0x000fce0000000f00 */
.L_x_219:
[----:B------:R-:W0:Y:S01]  /*05d0*/  LDCU UR9, c[0x0][0x3c4] ;  /* 0x00007880ff0977ac */ /* 0x000e220008000800 */
[----:B------:R-:W-:Y:S01]  /*05e0*/  BSSY.RECONVERGENT B1, `(.L_x_220) ;  /* 0x000002e000017945 */ /* 0x000fe20003800200 */
[----:B0-----:R-:W-:-:S04]  /*05f0*/  LOP3.LUT R0, R5, UR9, RZ, 0xfc, !PT ;  /* 0x0000000905007c12 */ /* 0x001fc8000f8efcff */
[----:B------:R-:W-:-:S13]  /*0600*/  ISETP.NE.U32.AND P0, PT, R0, RZ, PT ;  /* 0x000000ff0000720c */ /* 0x000fda0003f05070 */
[----:B------:R-:W-:Y:S05]  /*0610*/  @P0 BRA `(.L_x_221) ;  /* 0x0000000000640947 */ /* 0x000fea0003800000 */
[----:B------:R-:W0:Y:S01]  /*0620*/  LDCU UR9, c[0x0][0x3c0] ;  /* 0x00007800ff0977ac */ /* 0x000e220008000800 */
[----:B------:R-:W-:Y:S01]  /*0630*/  MOV R10, RZ ;  /* 0x000000ff000a7202 */ /* 0x000fe20000000f00 */
        /* <DEDUP_REMOVED lines=19> */
[----:B------:R-:W-:Y:S02]  /*0770*/  IMAD R0, R5, UR9, R4 ;  /* 0x0000000905007c24 */ /* 0x000fe4000f8e0204 */
[----:B------:R-:W-:Y:S02]  /*0780*/  IMAD.MOV.U32 R4, RZ, RZ, R7 ;  /* 0x000000ffff047224 */ /* 0x000fe400078e0007 */
[----:B------:R-:W-:Y:S01]  /*0790*/  IMAD.MOV.U32 R5, RZ, RZ, RZ ;  /* 0x000000ffff057224 */ /* 0x000fe200078e00ff */
[----:B------:R-:W-:Y:S06]  /*07a0*/  BRA `(.L_x_222) ;  /* 0x0000000000447947 */ /* 0x000fec0003800000 */
.L_x_221:
[----:B------:R-:W0:Y:S01]  /*07b0*/  LDCU.64 UR10, c[0x0][0x3c0] ;  /* 0x00007800ff0a77ac */ /* 0x000e220008000a00 */
[----:B------:R-:W-:Y:S02]  /*07c0*/  MOV R32, R4 ;  /* 0x0000000400207202 */ /* 0x000fe40000000f00 */
[----:B------:R-:W-:Y:S02]  /*07d0*/  MOV R30, R5 ;  /* 0x00000005001e7202 */ /* 0x000fe40000000f00 */
[----:B------:R-:W-:Y:S01]  /*07e0*/  MOV R22, 0x820 ;  /* 0x0000082000167802 */ /* 0x000fe20000000f00 */
[----:B0-----:R-:W-:Y:S02]  /*07f0*/  IMAD.U32 R14, RZ, RZ, UR10 ;  /* 0x0000000aff0e7e24 */ /* 0x001fe4000f8e00ff */
[----:B------:R-:W-:-:S07]  /*0800*/  IMAD.U32 R13, RZ, RZ, UR11 ;  /* 0x0000000bff0d7e24 */ /* 0x000fce000f8e00ff */
[----:B------:R-:W-:Y:S05]  /*0810*/  CALL.REL.NOINC `($__internal_12_$__cuda_sm20_div_u64) ;  /* 0x0000003c00b07944 */ /* 0x000fea0003c00000 */
        /* <DEDUP_REMOVED lines=10> */
.L_x_222:
[----:B------:R-:W-:Y:S05]  /*08c0*/  BSYNC.RECONVERGENT B1 ;  /* 0x0000000000017941 */ /* 0x000fea0003800200 */
.L_x_220:
        /* <DEDUP_REMOVED lines=10> */
[----:B0-----:R-:W-:Y:S01]  /*0970*/  IADD3 R6, PT, PT, R5, 0xffffffe, RZ ;  /* 0x0ffffffe05067810 */ /* 0x001fe20007ffe0ff */
[----:B------:R-:W-:-:S05]  /*0980*/  IMAD.MOV.U32 R5, RZ, RZ, RZ ;  /* 0x000000ffff057224 */ /* 0x000fca00078e00ff */
        /* <DEDUP_REMOVED lines=13> */
[----:B------:R-:W-:-:S05]  /*0a60*/  @!P2 LOP3.LUT R22, RZ, UR9, RZ, 0x33, !PT ;  /* 0x00000009ff16ac12 */ /* 0x000fca000f8e33ff */
[----:B------:R-:W-:-:S04]  /*0a70*/  IMAD.MOV R7, RZ, RZ, -R22 ;  /* 0x000000ffff077224 */ /* 0x000fc800078e0a16 */
[----:B------:R-:W-:Y:S01]  /*0a80*/  IMAD R4, R7, UR9, R4 ;  /* 0x0000000907047c24 */ /* 0x000fe2000f8e0204 */
[----:B------:R-:W-:Y:S06]  /*0a90*/  BRA `(.L_x_225) ;  /* 0x0000000000407947 */ /* 0x000fec0003800000 */
.L_x_224:
[----:B------:R-:W0:Y:S01]  /*0aa0*/  LDCU.64 UR10, c[0x0][0x3b8] ;  /* 0x00007700ff0a77ac */ /* 0x000e220008000a00 */
[----:B------:R-:W-:Y:S01]  /*0ab0*/  IMAD.MOV.U32 R32, RZ, RZ, R4 ;  /* 0x000000ffff207224 */ /* 0x000fe200078e0004 */
[----:B------:R-:W-:Y:S01]  /*0ac0*/  MOV R22, 0xb10 ;  /* 0x00000b1000167802 */ /* 0x000fe20000000f00 */
[----:B------:R-:W-:Y:S02]  /*0ad0*/  IMAD.MOV.U32 R30, RZ, RZ, R5 ;  /* 0x000000ffff1e7224 */ /* 0x000fe400078e0005 */
[----:B0-----:R-:W-:Y:S01]  /*0ae0*/  IMAD.U32 R14, RZ, RZ, UR10 ;  /* 0x0000000aff0e7e24 */ /* 0x001fe2000f8e00ff */
[----:B------:R-:W-:-:S07]  /*0af0*/  MOV R13, UR11 ;  /* 0x0000000b000d7c02 */ /* 0x000fce0008000f00 */
[----:B------:R-:W-:Y:S05]  /*0b00*/  CALL.REL.NOINC `($__internal_12_$__cuda_sm20_div_u64) ;  /* 0x0000003800f47944 */ /* 0x000fea0003c00000 */
[----:B------:R-:W0:Y:S01]  /*0b10*/  LDCU.64 UR10, c[0x0][0x3b8] ;  /* 0x00007700ff0a77ac */ /* 0x000e220008000a00 */
[----:B------:R-:W-:Y:S01]  /*0b20*/  IADD3 R7, P0, PT, RZ, -R14, RZ ;  /* 0x8000000eff077210 */ /* 0x000fe20007f1e0ff */
[----:B------:R-:W-:Y:S02]  /*0b30*/  IMAD.MOV.U32 R22, RZ, RZ, R14 ;  /* 0x000000ffff167224 */ /* 0x000fe400078e000e */
[--C-:B------:R-:W-:Y:S02]  /*0b40*/  IMAD.MOV.U32 R23, RZ, RZ, R25.reuse ;  /* 0x000000ffff177224 */ /* 0x100fe400078e0019 */
[----:B------:R-:W-:-:S04]  /*0b50*/  IMAD.X R6, RZ, RZ, ~R25, P0 ;  /* 0x000000ffff067224 */ /* 0x000fc800000e0e19 */
[----:B0-----:R-:W-:Y:S02]  /*0b60*/  IMAD R6, R6, UR10, RZ ;  /* 0x0000000a06067c24 */ /* 0x001fe4000f8e02ff */
[----:B------:R-:W-:-:S04]  /*0b70*/  IMAD.WIDE.U32 R4, R7, UR10, R4 ;  /* 0x0000000a07047c25 */ /* 0x000fc8000f8e0004 */
[----:B------:R-:W-:-:S05]  /*0b80*/  IMAD R7, R7, UR11, R6 ;  /* 0x0000000b07077c24 */ /* 0x000fca000f8e0206 */
[----:B------:R-:W-:-:S07]  /*0b90*/  IADD3 R5, PT, PT, R5, R7, RZ ;  /* 0x0000000705057210 */ /* 0x000fce0007ffe0ff */
.L_x_225:
[----:B------:R-:W-:Y:S05]  /*0ba0*/  BSYNC.RECONVERGENT B1 ;  /* 0x0000000000017941 */ /* 0x000fea0003800200 */
.L_x_223:
        /* <DEDUP_REMOVED lines=25> */
.L_x_227:
[----:B------:R-:W0:Y:S01]  /*0d40*/  LDCU.64 UR10, c[0x0][0x3a8] ;  /* 0x00007500ff0a77ac */ /* 0x000e220008000a00 */
[----:B------:R-:W-:Y:S01]  /*0d50*/  IMAD.MOV.U32 R30, RZ, RZ, R23 ;  /* 0x000000ffff1e7224 */ /* 0x000fe200078e0017 */
[----:B------:R-:W-:Y:S01]  /*0d60*/  MOV R24, 0xda0 ;  /* 0x00000da000187802 */ /* 0x000fe20000000f00 */
[----:B0-----:R-:W-:Y:S01]  /*0d70*/  IMAD.U32 R14, RZ, RZ, UR10 ;  /* 0x0000000aff0e7e24 */ /* 0x001fe2000f8e00ff */
[----:B------:R-:W-:-:S07]  /*0d80*/  MOV R13, UR11 ;  /* 0x0000000b000d7c02 */ /* 0x000fce0008000f00 */
[----:B------:R-:W-:Y:S05]  /*0d90*/  CALL.REL.NOINC `($__internal_13_$__cuda_sm20_rem_u64) ;  /* 0x0000003c00647944 */ /* 0x000fea0003c00000 */
.L_x_228:
[----:B------:R-:W-:Y:S05]  /*0da0*/  BSYNC.RECONVERGENT B1 ;  /* 0x0000000000017941 */ /* 0x000fea0003800200 */
.L_x_226:
[----:B------:R-:W0:Y:S01]  /*0db0*/  LDCU.64 UR12, c[0x0][0x380] ;  /* 0x00007000ff0c77ac */ /* 0x000e220008000a00 */
[----:B------:R-:W-:Y:S01]  /*0dc0*/  HFMA2 R8, -RZ, RZ, 0, 0 ;  /* 0x00000000ff087431 */ /* 0x000fe200000001ff */
        /* <DEDUP_REMOVED lines=17> */
[----:B------:R-:W1:Y:S03]  /*0ee0*/  LDCU.64 UR12, c[0x0][0x390] ;  /* 0x00007200ff0c77ac */ /* 0x000e660008000a00 */
[----:B------:R-:W-:Y:S01]  /*0ef0*/  IMAD.IADD R5, R5, 0x1, R7 ;  /* 0x0000000105057824 */ /* 0x000fe200078e0207 */
[----:B------:R-:W-:Y:S01]  /*0f00*/  UIADD3 UR9, UPT, UPT, UR11, UR9, URZ ;  /* 0x000000090b097290 */ /* 0x000fe2000fffe0ff */
[----:B------:R-:W-:-:S05]  /*0f10*/  IMAD.WIDE.U32 R4, R22, UR10, R4 ;  /* 0x0000000a16047c25 */ /* 0x000fca000f8e0004 */
[----:B------:R-:W-:-:S04]  /*0f20*/  IMAD R7, R22, UR9, RZ ;  /* 0x0000000916077c24 */ /* 0x000fc8000f8e02ff */
        /* <DEDUP_REMOVED lines=10> */
[----:B------:R-:W-:Y:S01]  /*0fd0*/  IMAD R9, R7, UR15, R6 ;  /* 0x0000000f07097c24 */ /* 0x000fe2000f8e0206 */
[----:B--2---:R-:W-:Y:S01]  /*0fe0*/  LEA R12, P0, R4, UR10, 0x2 ;  /* 0x0000000a040c7c11 */ /* 0x004fe2000f8010ff */
[----:B------:R-:W-:Y:S02]  /*0ff0*/  IMAD.MOV.U32 R7, RZ, RZ, RZ ;  /* 0x000000ffff077224 */ /* 0x000fe400078e00ff */
[----:B------:R-:W-:-:S05]  /*1000*/  IMAD.IADD R9, R5, 0x1, R9 ;  /* 0x0000000105097824 */ /* 0x000fca00078e0209 */
[----:B------:R-:W-:-:S07]  /*1010*/  LEA.HI.X R9, R4, UR11, R9, 0x2, P0 ;  /* 0x0000000b04097c11 */ /* 0x000fce00080f1409 */
.L_x_296:
[----:B0-----:R-:W0:Y:S01]  /*1020*/  LDCU.64 UR10, c[0x0][0x398] ;  /* 0x00007300ff0a77ac */ /* 0x001e220008000a00 */
[----:B------:R-:W-:Y:S01]  /*1030*/  BSSY.RECONVERGENT B1, `(.L_x_229) ;  /* 0x000002d000017945 */ /* 0x000fe20003800200 */
[----:B-1----:R-:W1:Y:S01]  /*1040*/  LDCU UR9, c[0x0][0x38c] ;  /* 0x00007180ff0977ac */ /* 0x002e620008000800 */
[----:B--2---:R-:W2:Y:S01]  /*1050*/  LDCU.64 UR12, c[0x0][0x380] ;  /* 0x00007000ff0c77ac */ /* 0x004ea20008000a00 */
[----:B0-----:R-:W-:Y:S02]  /*1060*/  IMAD R3, R7, UR10, RZ ;  /* 0x0000000a07037c24 */ /* 0x001fe4000f8e02ff */
[----:B---3--:R-:W-:-:S04]  /*1070*/  IMAD.WIDE.U32 R4, R8, UR10, RZ ;  /* 0x0000000a08047c25 */ /* 0x008fc8000f8e00ff */
[C---:B------:R-:W-:Y:S01]  /*1080*/  IMAD R3, R8.reuse, UR11, R3 ;  /* 0x0000000b08037c24 */ /* 0x040fe2000f8e0203 */
[----:B------:R-:W-:Y:S02]  /*1090*/  IADD3 R0, P0, PT, R11, -R4, RZ ;  /* 0x800000040b007210 */ /* 0x000fe40007f1e0ff */
[----:B------:R-:W-:Y:S01]  /*10a0*/  IADD3 R8, P1, PT, R8, 0x1, RZ ;  /* 0x0000000108087810 */ /* 0x000fe20007f3e0ff */
[----:B------:R-:W-:-:S04]  /*10b0*/  IMAD.IADD R3, R5, 0x1, R3 ;  /* 0x0000000105037824 */ /* 0x000fc800078e0203 */
[----:B------:R-:W-:Y:S01]  /*10c0*/  IMAD.X R7, RZ, RZ, R7, P1 ;  /* 0x000000ffff077224 */ /* 0x000fe200008e0607 */
[----:B------:R-:W-:Y:S02]  /*10d0*/  IADD3.X R30, PT, PT, ~R3, R10, RZ, P0, !PT ;  /* 0x0000000a031e7210 */ /* 0x000fe400007fe5ff */
[----:B--2---:R-:W-:Y:S02]  /*10e0*/  ISETP.GE.U32.AND P1, PT, R8, UR12, PT ;  /* 0x0000000c08007c0c */ /* 0x004fe4000bf26070 */
        /* <DEDUP_REMOVED lines=14> */
[----:B------:R-:W-:Y:S01]  /*11d0*/  IMAD.HI.U32 R18, R19, R0, RZ ;  /* 0x0000000013127227 */ /* 0x000fe200078e00ff */
[----:B------:R-:W-:-:S03]  /*11e0*/  MOV R19, RZ ;  /* 0x000000ff00137202 */ /* 0x000fc60000000f00 */
        /* <DEDUP_REMOVED lines=9> */
.L_x_230:
[----:B------:R-:W0:Y:S01]  /*1280*/  LDCU.64 UR10, c[0x0][0x388] ;  /* 0x00007100ff0a77ac */ /* 0x000e220008000a00 */
[----:B------:R-:W-:Y:S01]  /*1290*/  IMAD.MOV.U32 R32, RZ, RZ, R0 ;  /* 0x000000ffff207224 */ /* 0x000fe200078e0000 */
[----:B------:R-:W-:Y:S01]  /*12a0*/  MOV R22, 0x12e0 ;  /* 0x000012e000167802 */ /* 0x000fe20000000f00 */
[----:B0-----:R-:W-:Y:S01]  /*12b0*/  IMAD.U32 R14, RZ, RZ, UR10 ;  /* 0x0000000aff0e7e24 */ /* 0x001fe2000f8e00ff */
[----:B------:R-:W-:-:S07]  /*12c0*/  MOV R13, UR11 ;  /* 0x0000000b000d7c02 */ /* 0x000fce0008000f00 */
[----:B------:R-:W-:Y:S05]  /*12d0*/  CALL.REL.NOINC `($__internal_12_$__cuda_sm20_div_u64) ;  /* 0x0000003400007944 */ /* 0x000fea0003c00000 */
[----:B------:R-:W-:Y:S02]  /*12e0*/  IMAD.MOV.U32 R18, RZ, RZ, R14 ;  /* 0x000000ffff127224 */ /* 0x000fe400078e000e */
[----:B------:R-:W-:-:S07]  /*12f0*/  IMAD.MOV.U32 R19, RZ, RZ, R25 ;  /* 0x000000ffff137224 */ /* 0x000fce00078e0019 */
.L_x_231:
[----:B------:R-:W-:Y:S05]  /*1300*/  BSYNC.RECONVERGENT B1 ;  /* 0x0000000000017941 */ /* 0x000fea0003800200 */
.L_x_229:
        /* <DEDUP_REMOVED lines=28> */
.L_x_235:
[----:B------:R-:W0:Y:S01]  /*14d0*/  LDCU.64 UR10, c[0x0][0x388] ;  /* 0x00007100ff0a77ac */ /* 0x000e220008000a00 */
[----:B------:R-:W-:Y:S02]  /*14e0*/  MOV R22, R0 ;  /* 0x0000000000167202 */ /* 0x000fe40000000f00 */
[----:B------:R-:W-:Y:S01]  /*14f0*/  MOV R24, 0x1530 ;  /* 0x0000153000187802 */ /* 0x000fe20000000f00 */
[----:B0-----:R-:W-:Y:S02]  /*1500*/  IMAD.U32 R14, RZ, RZ, UR10 ;  /* 0x0000000aff0e7e24 */ /* 0x001fe4000f8e00ff */
[----:B------:R-:W-:-:S07]  /*1510*/  IMAD.U32 R13, RZ, RZ, UR11 ;  /* 0x0000000bff0d7e24 */ /* 0x000fce000f8e00ff */
[----:B------:R-:W-:Y:S05]  /*1520*/  CALL.REL.NOINC `($__internal_13_$__cuda_sm20_rem_u64) ;  /* 0x0000003400807944 */ /* 0x000fea0003c00000 */
[----:B------:R-:W-:-:S04]  /*1530*/  ISETP.NE.U32.AND P0, PT, R22, RZ, PT ;  /* 0x000000ff1600720c */ /* 0x000fc80003f05070 */
[----:B------:R-:W-:-:S13]  /*1540*/  ISETP.NE.AND.EX P0, PT, R23, RZ, PT, P0 ;  /* 0x000000ff1700720c */ /* 0x000fda0003f05300 */
.L_x_236:
[----:B------:R-:W-:Y:S05]  /*1550*/  BSYNC.RECONVERGENT B2 ;  /* 0x0000000000027941 */ /* 0x000fea0003800200 */
.L_x_234:
[----:B------:R-:W0:Y:S02]  /*1560*/  LDCU.64 UR10, c[0x0][0x3c8] ;  /* 0x00007900ff0a77ac */ /* 0x000e240008000a00 */
[----:B0-----:R-:W-:-:S04]  /*1570*/  ISETP.GE.U32.AND P2, PT, R18, UR10, PT ;  /* 0x0000000a12007c0c */ /* 0x001fc8000bf46070 */
[----:B------:R-:W-:-:S13]  /*1580*/  ISETP.GE.U32.OR.EX P0, PT, R19, UR11, P0, P2 ;  /* 0x0000000b13007c0c */ /* 0x000fda0008706520 */
.L_x_233:
[----:B------:R-:W-:Y:S05]  /*1590*/  BSYNC.RECONVERGENT B1 ;  /* 0x0000000000017941 */ /* 0x000fea0003800200 */
.L_x_232:
        /* <DEDUP_REMOVED lines=8> */
[----:B------:R-:W-:Y:S01]  /*1620*/  MOV R5, RZ ;  /* 0x000000ff00057202 */ /* 0x000fe20000000f00 */
[----:B------:R-:W-:Y:S01]  /*1630*/  IMAD.U32 R4, RZ, RZ, UR5 ;  /* 0x00000005ff047e24 */ /* 0x000fe2000f8e00ff */
[----:B------:R-:W-:Y:S01]  /*1640*/  CS2R R2, SRZ ;  /* 0x0000000000027805 */ /* 0x000fe2000001ff00 */
[----:B0-----:R-:W-:-:S07]  /*1650*/  IMAD.U32 R0, RZ, RZ, UR9 ;  /* 0x00000009ff007e24 */ /* 0x001fce000f8e00ff */
.L_x_270:
[----:B0-----:R-:W0:Y:S01]  /*1660*/  LDCU.64 UR10, c[0x0][0x398] ;  /* 0x00007300ff0a77ac */ /* 0x001e220008000a00 */
[----:B------:R-:W-:Y:S01]  /*1670*/  IADD3 R14, P2, PT, RZ, -R3, RZ ;  /* 0x80000003ff0e7210 */ /* 0x000fe20007f5e0ff */
[----:B------:R-:W-:Y:S01]  /*1680*/  BSSY.RECONVERGENT B1, `(.L_x_238) ;  /* 0x0000027000017945 */ /* 0x000fe20003800200 */
[----:B------:R-:W1:Y:S02]  /*1690*/  LDCU UR9, c[0x0][0x38c] ;  /* 0x00007180ff0977ac */ /* 0x000e640008000800 */
[----:B------:R-:W-:-:S05]  /*16a0*/  IADD3.X R13, PT, PT, RZ, ~R2, RZ, P2, !PT ;  /* 0x80000002ff0d7210 */ /* 0x000fca00017fe4ff */
[----:B0-----:R-:W-:Y:S02]  /*16b0*/  IMAD R13, R13, UR10, RZ ;  /* 0x0000000a0d0d7c24 */ /* 0x001fe4000f8e02ff */
[----:B------:R-:W-:-:S04]  /*16c0*/  IMAD.WIDE.U32 R20, R14, UR10, R16 ;  /* 0x0000000a0e147c25 */ /* 0x000fc8000f8e0010 */
[----:B------:R-:W-:-:S04]  /*16d0*/  IMAD R13, R14, UR11, R13 ;  /* 0x0000000b0e0d7c24 */ /* 0x000fc8000f8e020d */
[----:B------:R-:W-:-:S05]  /*16e0*/  IMAD.IADD R30, R21, 0x1, R13 ;  /* 0x00000001151e7824 */ /* 0x000fca00078e020d */
[----:B-1----:R-:W-:-:S04]  /*16f0*/  LOP3.LUT R13, R30, UR9, RZ, 0xfc, !PT ;  /* 0x000000091e0d7c12 */ /* 0x002fc8000f8efcff */
        /* <DEDUP_REMOVED lines=23> */
.L_x_239:
        /* <DEDUP_REMOVED lines=8> */
.L_x_240:
[----:B------:R-:W-:Y:S05]  /*18f0*/  BSYNC.RECONVERGENT B1 ;  /* 0x0000000000017941 */ /* 0x000fea0003800200 */
.L_x_238:
[----:B------:R-:W-:Y:S01]  /*1900*/  ISETP.LT.U32.AND P2, PT, R16, R6, PT ;  /* 0x000000061000720c */ /* 0x000fe20003f41070 */
[----:B------:R-:W-:Y:S01]  /*1910*/  BSSY.RECONVERGENT B1, `(.L_x_241) ;  /* 0x0000035000017945 */ /* 0x000fe20003800200 */
[----:B------:R-:W-:Y:S02]  /*1920*/  HFMA2 R25, -RZ, RZ, 0, 0 ;  /* 0x00000000ff197431 */ /* 0x000fe400000001ff */
        /* <DEDUP_REMOVED lines=28> */
.L_x_244:
[----:B------:R-:W0:Y:S01]  /*1af0*/  LDCU.64 UR10, c[0x0][0x388] ;  /* 0x00007100ff0a77ac */ /* 0x000e220008000a00 */
[----:B------:R-:W-:Y:S01]  /*1b00*/  IMAD.MOV.U32 R22, RZ, RZ, R20 ;  /* 0x000000ffff167224 */ /* 0x000fe200078e0014 */
[----:B------:R-:W-:Y:S01]  /*1b10*/  MOV R24, 0x1b50 ;  /* 0x00001b5000187802 */ /* 0x000fe20000000f00 */
[----:B0-----:R-:W-:Y:S01]  /*1b20*/  IMAD.U32 R14, RZ, RZ, UR10 ;  /* 0x0000000aff0e7e24 */ /* 0x001fe2000f8e00ff */
[----:B------:R-:W-:-:S07]  /*1b30*/  MOV R13, UR11 ;  /* 0x0000000b000d7c02 */ /* 0x000fce0008000f00 */
[----:B------:R-:W-:Y:S05]  /*1b40*/  CALL.REL.NOINC `($__internal_13_$__cuda_sm20_rem_u64) ;  /* 0x0000002c00f87944 */ /* 0x000fea0003c00000 */
[----:B------:R-:W-:-:S04]  /*1b50*/  ISETP.NE.U32.AND P2, PT, R22, RZ, PT ;  /* 0x000000ff1600720c */ /* 0x000fc80003f45070 */
[----:B------:R-:W-:-:S13]  /*1b60*/  ISETP.NE.AND.EX P2, PT, R23, RZ, PT, P2 ;  /* 0x000000ff1700720c */ /* 0x000fda0003f45320 */
.L_x_245:
[----:B------:R-:W-:Y:S05]  /*1b70*/  BSYNC.RECONVERGENT B2 ;  /* 0x0000000000027941 */ /* 0x000fea0003800200 */
.L_x_243:
        /* <DEDUP_REMOVED lines=12> */
[----:B------:R-:W-:-:S05]  /*1c40*/  LEA.HI.X R21, R22, UR11, R13, 0x2, P2 ;  /* 0x0000000b16157c11 */ /* 0x000fca00090f140d */
[----:B------:R0:W5:Y:S04]  /*1c50*/  LDG.E R25, desc[UR22][R20.64] ;  /* 0x0000001614197981 */ /* 0x000168000c1e1900 */
.L_x_242:
[----:B------:R-:W-:Y:S05]  /*1c60*/  BSYNC.RECONVERGENT B1 ;  /* 0x0000000000017941 */ /* 0x000fea0003800200 */
.L_x_241:
[----:B0-----:R-:W0:Y:S01]  /*1c70*/  LDC.64 R20, c[0x0][0x398] ;  /* 0x0000e600ff147b82 */ /* 0x001e220000000a00 */
[----:B------:R-:W1:Y:S01]  /*1c80*/  LDCU.64 UR10, c[0x0][0x398] ;  /* 0x00007300ff0a77ac */ /* 0x000e620008000a00 */
[----:B------:R-:W-:Y:S01]  /*1c90*/  IMAD.MOV.U32 R13, RZ, RZ, R9 ;  /* 0x000000ffff0d7224 */ /* 0x000fe200078e0009 */
[----:B------:R-:W-:Y:S01]  /*1ca0*/  BSSY.RECONVERGENT B1, `(.L_x_246) ;  /* 0x0000029000017945 */ /* 0x000fe20003800200 */
[----:B------:R-:W2:Y:S03]  /*1cb0*/  LDCU UR9, c[0x0][0x38c] ;  /* 0x00007180ff0977ac */ /* 0x000ea60008000800 */
[----:B-----5:R3:W-:Y:S01]  /*1cc0*/  STG.E desc[UR22][R12.64], R25 ;  /* 0x000000190c007986 */ /* 0x0207e2000c101916 */
[----:B-1----:R-:W-:-:S04]  /*1cd0*/  IMAD R14, R2, UR10, RZ ;  /* 0x0000000a020e7c24 */ /* 0x002fc8000f8e02ff */
[C---:B------:R-:W-:Y:S02]  /*1ce0*/  IMAD R31, R3.reuse, UR11, R14 ;  /* 0x0000000b031f7c24 */ /* 0x040fe4000f8e020e */
[----:B0-----:R-:W-:-:S04]  /*1cf0*/  IMAD.WIDE.U32 R20, R3, UR10, R20 ;  /* 0x0000000a03147c25 */ /* 0x001fc8000f8e0014 */
[----:B------:R-:W-:Y:S01]  /*1d00*/  IMAD.IADD R31, R21, 0x1, R31 ;  /* 0x00000001151f7824 */ /* 0x000fe200078e021f */
[----:B------:R-:W-:-:S04]  /*1d10*/  IADD3 R28, P2, PT, R16, -R20, RZ ;  /* 0x80000014101c7210 */ /* 0x000fc80007f5e0ff */
[----:B------:R-:W-:-:S04]  /*1d20*/  IADD3.X R30, PT, PT, ~R31, R17, RZ, P2, !PT ;  /* 0x000000111f1e7210 */ /* 0x000fc800017fe5ff */
[----:B--2---:R-:W-:-:S04]  /*1d30*/  LOP3.LUT R14, R30, UR9, RZ, 0xfc, !PT ;  /* 0x000000091e0e7c12 */ /* 0x004fc8000f8efcff */
[----:B------:R-:W-:-:S13]  /*1d40*/  ISETP.NE.U32.AND P2, PT, R14, RZ, PT ;  /* 0x000000ff0e00720c */ /* 0x000fda0003f45070 */
[----:B---3--:R-:W-:Y:S05]  /*1d50*/  @P2 BRA `(.L_x_247) ;  /* 0x0000000000542947 */ /* 0x008fea0003800000 */
        /* <DEDUP_REMOVED lines=21> */
.L_x_247:
[----:B------:R-:W0:Y:S01]  /*1eb0*/  LDCU.64 UR10, c[0x0][0x388] ;  /* 0x00007100ff0a77ac */ /* 0x000e220008000a00 */
[----:B------:R-:W-:Y:S02]  /*1ec0*/  MOV R32, R28 ;  /* 0x0000001c00207202 */ /* 0x000fe40000000f00 */
[----:B------:R-:W-:Y:S01]  /*1ed0*/  MOV R22, 0x1f10 ;  /* 0x00001f1000167802 */ /* 0x000fe20000000f00 */
[----:B0-----:R-:W-:Y:S02]  /*1ee0*/  IMAD.U32 R14, RZ, RZ, UR10 ;  /* 0x0000000aff0e7e24 */ /* 0x001fe4000f8e00ff */
[----:B------:R-:W-:-:S07]  /*1ef0*/  IMAD.U32 R13, RZ, RZ, UR11 ;  /* 0x0000000bff0d7e24 */ /* 0x000fce000f8e00ff */
[----:B------:R-:W-:Y:S05]  /*1f00*/  CALL.REL.NOINC `($__internal_12_$__cuda_sm20_div_u64) ;  /* 0x0000002400f47944 */ /* 0x000fea0003c00000 */
[----:B------:R-:W-:Y:S01]  /*1f10*/  MOV R32, R14 ;  /* 0x0000000e00207202 */ /* 0x000fe20000000f00 */
[----:B------:R-:W-:-:S07]  /*1f20*/  IMAD.MOV.U32 R33, RZ, RZ, R25 ;  /* 0x000000ffff217224 */ /* 0x000fce00078e0019 */
.L_x_248:
[----:B------:R-:W-:Y:S05]  /*1f30*/  BSYNC.RECONVERGENT B1 ;  /* 0x0000000000017941 */ /* 0x000fea0003800200 */
.L_x_246:
[----:B------:R-:W0:Y:S01]  /*1f40*/  LDCU.64 UR10, c[0x0][0x398] ;  /* 0x00007300ff0a77ac */ /* 0x000e220008000a00 */
[----:B------:R-:W-:Y:S01]  /*1f50*/  BSSY.RECONVERGENT B1, `(.L_x_249) ;  /* 0x0000038000017945 */ /* 0x000fe20003800200 */
[----:B------:R-:W-:Y:S01]  /*1f60*/  IMAD.MOV.U32 R25, RZ, RZ, RZ ;  /* 0x000000ffff197224 */ /* 0x000fe200078e00ff */
        /* <DEDUP_REMOVED lines=31> */
.L_x_252:
        /* <DEDUP_REMOVED lines=8> */
.L_x_253:
[----:B------:R-:W-:Y:S05]  /*21e0*/  BSYNC.RECONVERGENT B2 ;  /* 0x0000000000027941 */ /* 0x000fea0003800200 */
.L_x_251:
        /* <DEDUP_REMOVED lines=13> */
[----:B------:R0:W5:Y:S04]  /*22c0*/  LDG.E R25, desc[UR22][R22.64] ;  /* 0x0000001616197981 */ /* 0x000168000c1e1900 */
.L_x_250:
[----:B------:R-:W-:Y:S05]  /*22d0*/  BSYNC.RECONVERGENT B1 ;  /* 0x0000000000017941 */ /* 0x000fea0003800200 */
.L_x_249:
[----:B------:R-:W1:Y:S01]  /*22e0*/  LDCU.64 UR10, c[0x0][0x398] ;  /* 0x00007300ff0a77ac */ /* 0x000e620008000a00 */
[----:B0-----:R-:W-:Y:S01]  /*22f0*/  MOV R23, UR18 ;  /* 0x0000001200177c02 */ /* 0x001fe20008000f00 */
[----:B------:R-:W-:Y:S01]  /*2300*/  BSSY.RECONVERGENT B1, `(.L_x_254) ;  /* 0x000002a000017945 */ /* 0x000fe20003800200 */
[----:B------:R-:W0:Y:S02]  /*2310*/  LDCU UR9, c[0x0][0x38c] ;  /* 0x00007180ff0977ac */ /* 0x000e240008000800 */
[----:B------:R-:W-:-:S04]  /*2320*/  LEA R22, P2, R23, R12, 0x2 ;  /* 0x0000000c17167211 */ /* 0x000fc800078410ff */
[----:B------:R-:W-:-:S05]  /*2330*/  IADD3.X R23, PT, PT, R9, UR27, RZ, P2, !PT ;  /* 0x0000001b09177c10 */ /* 0x000fca00097fe4ff */
[----:B-----5:R2:W-:Y:S01]  /*2340*/  STG.E desc[UR22][R22.64], R25 ;  /* 0x0000001916007986 */ /* 0x0205e2000c101916 */
[----:B-1----:R-:W-:-:S04]  /*2350*/  IADD3 R21, P3, PT, R20, UR10, RZ ;  /* 0x0000000a14157c10 */ /* 0x002fc8000ff7e0ff */
[----:B------:R-:W-:Y:S02]  /*2360*/  IADD3.X R31, PT, PT, R31, UR11, RZ, P3, !PT ;  /* 0x0000000b1f1f7c10 */ /* 0x000fe40009ffe4ff */
[----:B------:R-:W-:-:S05]  /*2370*/  IADD3 R20, P2, PT, -R21, R16, RZ ;  /* 0x0000001015147210 */ /* 0x000fca0007f5e1ff */
[----:B------:R-:W-:-:S05]  /*2380*/  IMAD.X R28, R17, 0x1, ~R31, P2 ;  /* 0x00000001111c7824 */ /* 0x000fca00010e0e1f */
[----:B0-----:R-:W-:-:S04]  /*2390*/  LOP3.LUT R13, R28, UR9, RZ, 0xfc, !PT ;  /* 0x000000091c0d7c12 */ /* 0x001fc8000f8efcff */
        /* <DEDUP_REMOVED lines=23> */
.L_x_255:
[----:B------:R-:W0:Y:S01]  /*2510*/  LDCU.64 UR10, c[0x0][0x388] ;  /* 0x00007100ff0a77ac */ /* 0x000e220008000a00 */
[----:B------:R-:W-:Y:S01]  /*2520*/  IMAD.MOV.U32 R32, RZ, RZ, R20 ;  /* 0x000000ffff207224 */ /* 0x000fe200078e0014 */
[----:B------:R-:W-:Y:S01]  /*2530*/  MOV R22, 0x2580 ;  /* 0x0000258000167802 */ /* 0x000fe20000000f00 */
[----:B------:R-:W-:Y:S02]  /*2540*/  IMAD.MOV.U32 R30, RZ, RZ, R28 ;  /* 0x000000ffff1e7224 */ /* 0x000fe400078e001c */
[----:B0-----:R-:W-:Y:S01]  /*2550*/  IMAD.U32 R14, RZ, RZ, UR10 ;  /* 0x0000000aff0e7e24 */ /* 0x001fe2000f8e00ff */
[----:B------:R-:W-:-:S07]  /*2560*/  MOV R13, UR11 ;  /* 0x0000000b000d7c02 */ /* 0x000fce0008000f00 */
[----:B------:R-:W-:Y:S05]  /*2570*/  CALL.REL.NOINC `($__internal_12_$__cuda_sm20_div_u64) ;  /* 0x0000002000587944 */ /* 0x000fea0003c00000 */
[----:B------:R-:W-:Y:S01]  /*2580*/  IMAD.MOV.U32 R32, RZ, RZ, R14 ;  /* 0x000000ffff207224 */ /* 0x000fe200078e000e */
[----:B------:R-:W-:-:S07]  /*2590*/  MOV R33, R25 ;  /* 0x0000001900217202 */ /* 0x000fce0000000f00 */
.L_x_256:
[----:B------:R-:W-:Y:S05]  /*25a0*/  BSYNC.RECONVERGENT B1 ;  /* 0x0000000000017941 */ /* 0x000fea0003800200 */
.L_x_254:
[----:B------:R-:W-:Y:S01]  /*25b0*/  IMAD.U32 R13, RZ, RZ, UR20 ;  /* 0x00000014ff0d7e24 */ /* 0x000fe2000f8e00ff */
[----:B------:R-:W-:Y:S01]  /*25c0*/  BSSY.RECONVERGENT B1, `(.L_x_257) ;  /* 0x0000039000017945 */ /* 0x000fe20003800200 */
[----:B------:R-:W-:-:S03]  /*25d0*/  IMAD.MOV.U32 R25, RZ, RZ, RZ ;  /* 0x000000ffff197224 */ /* 0x000fc600078e00ff */
        /* <DEDUP_REMOVED lines=31> */
.L_x_260:
[----:B------:R-:W0:Y:S01]  /*27d0*/  LDCU.64 UR10, c[0x0][0x388] ;  /* 0x00007100ff0a77ac */ /* 0x000e220008000a00 */
[----:B------:R-:W-:Y:S02]  /*27e0*/  MOV R22, R20 ;  /* 0x0000001400167202 */ /* 0x000fe40000000f00 */
[----:B------:R-:W-:Y:S02]  /*27f0*/  MOV R30, R28 ;  /* 0x0000001c001e7202 */ /* 0x000fe40000000f00 */
[----:B------:R-:W-:Y:S01]  /*2800*/  MOV R24, 0x2840 ;  /* 0x0000284000187802 */ /* 0x000fe20000000f00 */
[----:B0-----:R-:W-:Y:S02]  /*2810*/  IMAD.U32 R14, RZ, RZ, UR10 ;  /* 0x0000000aff0e7e24 */ /* 0x001fe4000f8e00ff */
[----:B------:R-:W-:-:S07]  /*2820*/  IMAD.U32 R13, RZ, RZ, UR11 ;  /* 0x0000000bff0d7e24 */ /* 0x000fce000f8e00ff */
[----:B------:R-:W-:Y:S05]  /*2830*/  CALL.REL.NOINC `($__internal_13_$__cuda_sm20_rem_u64) ;  /* 0x0000002000bc7944 */ /* 0x000fea0003c00000 */
[----:B------:R-:W-:-:S04]  /*2840*/  ISETP.NE.U32.AND P2, PT, R22, RZ, PT ;  /* 0x000000ff1600720c */ /* 0x000fc80003f45070 */
[----:B------:R-:W-:-:S13]  /*2850*/  ISETP.NE.AND.EX P2, PT, R23, RZ, PT, P2 ;  /* 0x000000ff1700720c */ /* 0x000fda0003f45320 */
.L_x_261:
[----:B------:R-:W-:Y:S05]  /*2860*/  BSYNC.RECONVERGENT B2 ;  /* 0x0000000000027941 */ /* 0x000fea0003800200 */
.L_x_259:
        /* <DEDUP_REMOVED lines=14> */
.L_x_258:
[----:B------:R-:W-:Y:S05]  /*2950*/  BSYNC.RECONVERGENT B1 ;  /* 0x0000000000017941 */ /* 0x000fea0003800200 */
.L_x_257:
[----:B------:R-:W1:Y:S01]  /*2960*/  LDCU.64 UR10, c[0x0][0x398] ;  /* 0x00007300ff0a77ac */ /* 0x000e620008000a00 */
[----:B0-----:R-:W-:Y:S01]  /*2970*/  IMAD.U32 R23, RZ, RZ, UR18 ;  /* 0x00000012ff177e24 */ /* 0x001fe2000f8e00ff */
[----:B------:R-:W-:Y:S01]  /*2980*/  BSSY.RECONVERGENT B1, `(.L_x_262) ;  /* 0x0000027000017945 */ /* 0x000fe20003800200 */
[----:B------:R-:W0:Y:S03]  /*2990*/  LDCU UR9, c[0x0][0x38c] ;  /* 0x00007180ff0977ac */ /* 0x000e260008000800 */
[----:B------:R-:W-:-:S04]  /*29a0*/  LEA R22, P2, R23, R12, 0x3 ;  /* 0x0000000c17167211 */ /* 0x000fc800078418ff */
[----:B------:R-:W-:-:S05]  /*29b0*/  IADD3.X R23, PT, PT, R9, UR26, RZ, P2, !PT ;  /* 0x0000001a09177c10 */ /* 0x000fca00097fe4ff */
[----:B-----5:R2:W-:Y:S01]  /*29c0*/  STG.E desc[UR22][R22.64], R25 ;  /* 0x0000001916007986 */ /* 0x0205e2000c101916 */
[----:B-1----:R-:W-:-:S04]  /*29d0*/  IADD3 R21, P2, P3, R16, -UR10, -R21 ;  /* 0x8000000a10157c10 */ /* 0x002fc8000fb5e815 */
[----:B------:R-:W-:-:S04]  /*29e0*/  IADD3.X R30, PT, PT, R17, ~UR11, ~R31, P2, P3 ;  /* 0x8000000b111e7c10 */ /* 0x000fc800097e6c1f */
        /* <DEDUP_REMOVED lines=24> */
.L_x_263:
        /* <DEDUP_REMOVED lines=8> */
.L_x_264:
[----:B------:R-:W-:Y:S05]  /*2bf0*/  BSYNC.RECONVERGENT B1 ;  /* 0x0000000000017941 */ /* 0x000fea0003800200 */
.L_x_262:
[----:B------:R-:W0:Y:S01]  /*2c00*/  LDC.64 R22, c[0x0][0x398] ;  /* 0x0000e600ff167b82 */ /* 0x000e220000000a00 */
[----:B------:R-:W-:Y:S01]  /*2c10*/  MOV R24, R6 ;  /* 0x0000000600187202 */ /* 0x000fe20000000f00 */
[----:B------:R-:W-:Y:S01]  /*2c20*/  IMAD.MOV.U32 R25, RZ, RZ, R5 ;  /* 0x000000ffff197224 */ /* 0x000fe200078e0005 */
[----:B------:R-:W-:Y:S01]  /*2c30*/  BSSY.RECONVERGENT B1, `(.L_x_265) ;  /* 0x0000039000017945 */ /* 0x000fe20003800200 */
[----:B------:R-:W-:Y:S02]  /*2c40*/  HFMA2 R20, -RZ, RZ, 0, 0 ;  /* 0x00000000ff147431 */ /* 0x000fe400000001ff */
        /* <DEDUP_REMOVED lines=32> */
.L_x_268:
        /* <DEDUP_REMOVED lines=8> */
.L_x_269:
[----:B------:R-:W-:Y:S05]  /*2ed0*/  BSYNC.RECONVERGENT B2 ;  /* 0x0000000000027941 */ /* 0x000fea0003800200 */
.L_x_267:
        /* <DEDUP_REMOVED lines=14> */
.L_x_266:
[----:B------:R-:W-:Y:S05]  /*2fc0*/  BSYNC.RECONVERGENT B1 ;  /* 0x0000000000017941 */ /* 0x000fea0003800200 */
.L_x_265:
[----:B0-----:R-:W-:Y:S01]  /*2fd0*/  IMAD.U32 R23, RZ, RZ, UR18 ;  /* 0x00000012ff177e24 */ /* 0x001fe2000f8e00ff */
[----:B------:R-:W-:Y:S01]  /*2fe0*/  UIMAD UR9, UR6, 0xc, URZ ;  /* 0x0000000c060978a4 */ /* 0x000fe2000f8e02ff */
[----:B------:R-:W-:Y:S01]  /*2ff0*/  IMAD.MOV.U32 R13, RZ, RZ, R9 ;  /* 0x000000ffff0d7224 */ /* 0x000fe200078e0009 */
[----:B------:R-:W-:Y:S01]  /*3000*/  IADD3 R4, P2, PT, R4, -0x4, RZ ;  /* 0xfffffffc04047810 */ /* 0x000fe20007f5e0ff */
[----:B------:R-:W-:Y:S01]  /*3010*/  IMAD.U32 R21, RZ, RZ, UR18 ;  /* 0x00000012ff157e24 */ /* 0x000fe2000f8e00ff */
[----:B------:R-:W-:Y:S01]  /*3020*/  IADD3 R3, P5, PT, R3, 0x4, RZ ;  /* 0x0000000403037810 */ /* 0x000fe20007fbe0ff */
[----:B------:R-:W-:Y:S01]  /*3030*/  IMAD.WIDE.U32 R22, R23, 0xc, R12 ;  /* 0x0000000c17167825 */ /* 0x000fe200078e000c */
[----:B------:R-:W-:Y:S02]  /*3040*/  IADD3.X R0, PT, PT, R0, -0x1, RZ, P2, !PT ;  /* 0xffffffff00007810 */ /* 0x000fe400017fe4ff */
[----:B------:R-:W-:Y:S01]  /*3050*/  ISETP.NE.U32.AND P2, PT, R4, RZ, PT ;  /* 0x000000ff0400720c */ /* 0x000fe20003f45070 */
[----:B------:R-:W-:Y:S01]  /*3060*/  IMAD.U32 R13, RZ, RZ, UR20 ;  /* 0x00000014ff0d7e24 */ /* 0x000fe2000f8e00ff */
[----:B------:R-:W-:-:S02]  /*3070*/  IADD3 R23, PT, PT, R23, UR9, RZ ;  /* 0x0000000917177c10 */ /* 0x000fc4000fffe0ff */
[----:B------:R-:W-:Y:S02]  /*3080*/  ISETP.NE.AND.EX P2, PT, R0, RZ, PT, P2 ;  /* 0x000000ff0000720c */ /* 0x000fe40003f45320 */
[----:B------:R-:W-:Y:S01]  /*3090*/  LEA R6, P3, R13, R6, 0x2 ;  /* 0x000000060d067211 */ /* 0x000fe200078610ff */
[----:B-----5:R0:W-:Y:S01]  /*30a0*/  STG.E desc[UR22][R22.64], R20 ;  /* 0x0000001416007986 */ /* 0x0201e2000c101916 */
[----:B------:R-:W-:Y:S02]  /*30b0*/  LEA R12, P4, R21, R12, 0x4 ;  /* 0x0000000c150c7211 */ /* 0x000fe400078820ff */
[----:B------:R-:W-:Y:S02]  /*30c0*/  IADD3.X R2, PT, PT, RZ, R2, RZ, P5, !PT ;  /* 0x00000002ff027210 */ /* 0x000fe40002ffe4ff */
[----:B------:R-:W-:Y:S02]  /*30d0*/  IADD3.X R5, PT, PT, R5, UR25, RZ, P3, !PT ;  /* 0x0000001905057c10 */ /* 0x000fe40009ffe4ff */
[----:B------:R-:W-:-:S03]  /*30e0*/  IADD3.X R9, PT, PT, R9, UR21, RZ, P4, !PT ;  /* 0x0000001509097c10 */ /* 0x000fc6000a7fe4ff */
[----:B------:R-:W-:Y:S05]  /*30f0*/  @P2 BRA `(.L_x_270) ;  /* 0xffffffe400582947 */ /* 0x000fea000383ffff */
[----:B------:R-:W1:Y:S01]  /*3100*/  LDCU UR9, c[0x0][0x384] ;  /* 0x00007080ff0977ac */ /* 0x000e620008000800 */
[----:B------:R-:W-:Y:S02]  /*3110*/  IMAD.U32 R0, RZ, RZ, UR5 ;  /* 0x00000005ff007e24 */ /* 0x000fe4000f8e00ff */
[----:B-1----:R-:W-:-:S07]  /*3120*/  IMAD.U32 R2, RZ, RZ, UR9 ;  /* 0x00000009ff027e24 */ /* 0x002fce000f8e00ff */
.L_x_237:
[----:B------:R-:W-:-:S04]  /*3130*/  UISETP.NE.U32.AND UP0, UPT, UR24, URZ, UPT ;  /* 0x000000ff1800728c */ /* 0x000fc8000bf05070 */
[----:B------:R-:W-:-:S09]  /*3140*/  UISETP.NE.AND.EX UP0, UPT, URZ, URZ, UPT, UP0 ;  /* 0x000000ffff00728c */ /* 0x000fd2000bf05300 */
[----:B------:R-:W-:Y:S05]  /*3150*/  BRA.U !UP0, `(.L_x_271) ;  /* 0x0000001108fc7547 */ /* 0x000fea000b800000 */
[----:B------:R-:W1:Y:S01]  /*3160*/  LDCU.64 UR10, c[0x0][0x398] ;  /* 0x00007300ff0a77ac */ /* 0x000e620008000a00 */
[----:B------:R-:W-:Y:S01]  /*3170*/  BSSY.RECONVERGENT B1, `(.L_x_272) ;  /* 0x0000028000017945 */ /* 0x000fe20003800200 */
[----:B------:R-:W2:Y:S01]  /*3180*/  LDCU UR9, c[0x0][0x38c] ;  /* 0x00007180ff0977ac */ /* 0x000ea20008000800 */
[----:B-1----:R-:W-:Y:S02]  /*3190*/  IMAD R3, R2, UR10, RZ ;  /* 0x0000000a02037c24 */ /* 0x002fe4000f8e02ff */
[----:B------:R-:W-:-:S04]  /*31a0*/  IMAD.WIDE.U32 R4, R0, UR10, RZ ;  /* 0x0000000a00047c25 */ /* 0x000fc8000f8e00ff */
[----:B------:R-:W-:Y:S01]  /*31b0*/  IMAD R3, R0, UR11, R3 ;  /* 0x0000000b00037c24 */ /* 0x000fe2000f8e0203 */
[----:B------:R-:W-:-:S04]  /*31c0*/  IADD3 R2, P2, PT, R16, -R4, RZ ;  /* 0x8000000410027210 */ /* 0x000fc80007f5e0ff */
[----:B------:R-:W-:-:S05]  /*31d0*/  IADD3 R3, PT, PT, R5, R3, RZ ;  /* 0x0000000305037210 */ /* 0x000fca0007ffe0ff */
[----:B------:R-:W-:-:S05]  /*31e0*/  IMAD.X R30, R17, 0x1, ~R3, P2 ;  /* 0x00000001111e7824 */ /* 0x000fca00010e0e03 */
[----:B--2---:R-:W-:-:S04]  /*31f0*/  LOP3.LUT R6, R30, UR9, RZ, 0xfc, !PT ;  /* 0x000000091e067c12 */ /* 0x004fc8000f8efcff */
[----:B------:R-:W-:-:S13]  /*3200*/  ISETP.NE.U32.AND P2, PT, R6, RZ, PT ;  /* 0x000000ff0600720c */ /* 0x000fda0003f45070 */
[----:B------:R-:W-:Y:S05]  /*3210*/  @P2 BRA `(.L_x_273) ;  /* 0x0000000000542947 */ /* 0x000fea0003800000 */
[----:B------:R-:W1:Y:S01]  /*3220*/  LDCU UR9, c[0x0][0x388] ;  /* 0x00007100ff0977ac */ /* 0x000e620008000800 */
[----:B0-----:R-:W-:Y:S01]  /*3230*/  IMAD.MOV.U32 R20, RZ, RZ, RZ ;  /* 0x000000ffff147224 */ /* 0x001fe200078e00ff */
[----:B-1----:R-:W0:Y:S01]  /*3240*/  I2F.U32.RP R14, UR9 ;  /* 0x00000009000e7d06 */ /* 0x002e220008209000 */
[----:B------:R-:W-:-:S07]  /*3250*/  ISETP.NE.U32.AND P4, PT, RZ, UR9, PT ;  /* 0x00000009ff007c0c */ /* 0x000fce000bf85070 */
[----:B0-----:R-:W0:Y:S02]  /*3260*/  MUFU.RCP R14, R14 ;  /* 0x0000000e000e7308 */ /* 0x001e240000001000 */
[----:B0-----:R-:W-:-:S06]  /*3270*/  VIADD R21, R14, 0xffffffe ;  /* 0x0ffffffe0e157836 */ /* 0x001fcc0000000000 */
[----:B------:R-:W0:Y:S02]  /*3280*/  F2I.FTZ.U32.TRUNC.NTZ R21, R21 ;  /* 0x0000001500157305 */ /* 0x000e24000021f000 */
[----:B0-----:R-:W-:-:S05]  /*3290*/  IADD3 R13, PT, PT, RZ, -R21, RZ ;  /* 0x80000015ff0d7210 */ /* 0x001fca0007ffe0ff */
[----:B------:R-:W-:-:S04]  /*32a0*/  IMAD R13, R13, UR9, RZ ;  /* 0x000000090d0d7c24 */ /* 0x000fc8000f8e02ff */
[----:B------:R-:W-:-:S04]  /*32b0*/  IMAD.HI.U32 R13, R21, R13, R20 ;  /* 0x0000000d150d7227 */ /* 0x000fc800078e0014 */
[----:B------:R-:W-:Y:S02]  /*32c0*/  HFMA2 R21, -RZ, RZ, 0, 0 ;  /* 0x00000000ff157431 */ /* 0x000fe400000001ff */
        /* <DEDUP_REMOVED lines=10> */
.L_x_273:
[----:B------:R-:W1:Y:S01]  /*3370*/  LDCU.64 UR10, c[0x0][0x388] ;  /* 0x00007100ff0a77ac */ /* 0x000e620008000a00 */
[----:B------:R-:W-:Y:S01]  /*3380*/  IMAD.MOV.U32 R32, RZ, RZ, R2 ;  /* 0x000000ffff207224 */ /* 0x000fe200078e0002 */
[----:B0-----:R-:W-:Y:S01]  /*3390*/  MOV R22, 0x33d0 ;  /* 0x000033d000167802 */ /* 0x001fe20000000f00 */
[----:B-1----:R-:W-:Y:S01]  /*33a0*/  IMAD.U32 R14, RZ, RZ, UR10 ;  /* 0x0000000aff0e7e24 */ /* 0x002fe2000f8e00ff */
[----:B------:R-:W-:-:S07]  /*33b0*/  MOV R13, UR11 ;  /* 0x0000000b000d7c02 */ /* 0x000fce0008000f00 */
[----:B------:R-:W-:Y:S05]  /*33c0*/  CALL.REL.NOINC `($__internal_12_$__cuda_sm20_div_u64) ;  /* 0x0000001000c47944 */ /* 0x000fea0003c00000 */
[----:B------:R-:W-:Y:S02]  /*33d0*/  IMAD.MOV.U32 R20, RZ, RZ, R14 ;  /* 0x000000ffff147224 */ /* 0x000fe400078e000e */
[----:B------:R-:W-:-:S07]  /*33e0*/  IMAD.MOV.U32 R21, RZ, RZ, R25 ;  /* 0x000000ffff157224 */ /* 0x000fce00078e0019 */
.L_x_274:
[----:B------:R-:W-:Y:S05]  /*33f0*/  BSYNC.RECONVERGENT B1 ;  /* 0x0000000000017941 */ /* 0x000fea0003800200 */
.L_x_272:
[----:B------:R-:W-:Y:S01]  /*3400*/  ISETP.LT.U32.AND P2, PT, R16, R4, PT ;  /* 0x000000041000720c */ /* 0x000fe20003f41070 */
[----:B------:R-:W-:Y:S03]  /*3410*/  BSSY.RECONVERGENT B1, `(.L_x_275) ;  /* 0x0000035000017945 */ /* 0x000fe60003800200 */
[----:B------:R-:W-:Y:S02]  /*3420*/  ISETP.LT.U32.OR.EX P2, PT, R17, R3, P0, P2 ;  /* 0x000000031100720c */ /* 0x000fe40000741520 */
[----:B------:R-:W-:-:S11]  /*3430*/  MOV R3, RZ ;  /* 0x000000ff00037202 */ /* 0x000fd60000000f00 */
        /* <DEDUP_REMOVED lines=27> */
.L_x_278:
        /* <DEDUP_REMOVED lines=8> */
.L_x_279:
[----:B------:R-:W-:Y:S05]  /*3670*/  BSYNC.RECONVERGENT B2 ;  /* 0x0000000000027941 */ /* 0x000fea0003800200 */
.L_x_277:
        /* <DEDUP_REMOVED lines=14> */
.L_x_276:
[----:B------:R-:W-:Y:S05]  /*3760*/  BSYNC.RECONVERGENT B1 ;  /* 0x0000000000017941 */ /* 0x000fea0003800200 */
.L_x_275:
[----:B0-----:R-:W-:Y:S01]  /*3770*/  IMAD.MOV.U32 R4, RZ, RZ, R12 ;  /* 0x000000ffff047224 */ /* 0x001fe200078e000c */
[----:B------:R-:W-:Y:S01]  /*3780*/  UISETP.NE.U32.AND UP0, UPT, UR24, 0x1, UPT ;  /* 0x000000011800788c */ /* 0x000fe2000bf05070 */
[----:B------:R-:W-:Y:S01]  /*3790*/  IMAD.MOV.U32 R5, RZ, RZ, R9 ;  /* 0x000000ffff057224 */ /* 0x000fe200078e0009 */
[----:B------:R-:W-:Y:S01]  /*37a0*/  MOV R13, UR18 ;  /* 0x00000012000d7c02 */ /* 0x000fe20008000f00 */
[----:B------:R-:W-:Y:S01]  /*37b0*/  IMAD.U32 R2, RZ, RZ, UR18 ;  /* 0x00000012ff027e24 */ /* 0x000fe2000f8e00ff */
[----:B------:R-:W-:Y:S01]  /*37c0*/  UISETP.NE.AND.EX UP0, UPT, URZ, URZ, UPT, UP0 ;  /* 0x000000ffff00728c */ /* 0x000fe2000bf05300 */
[----:B------:R-:W-:Y:S01]  /*37d0*/  IMAD.U32 R6, RZ, RZ, UR6 ;  /* 0x00000006ff067e24 */ /* 0x000fe2000f8e00ff */
[----:B-----5:R1:W-:Y:S01]  /*37e0*/  STG.E desc[UR22][R4.64], R3 ;  /* 0x0000000304007986 */ /* 0x0203e2000c101916 */
[----:B------:R-:W-:-:S04]  /*37f0*/  LEA R12, P2, R13, R12, 0x2 ;  /* 0x0000000c0d0c7211 */ /* 0x000fc800078410ff */
[----:B------:R-:W-:Y:S02]  /*3800*/  LEA.HI.X R9, R2, R9, R6, 0x2, P2 ;  /* 0x0000000902097211 */ /* 0x000fe400010f1406 */
[----:B------:R-:W-:Y:S07]  /*3810*/  BRA.U !UP0, `(.L_x_271) ;  /* 0x0000000d084c7547 */ /* 0x000fee000b800000 */
[----:B------:R-:W0:Y:S01]  /*3820*/  LDCU.64 UR10, c[0x0][0x398] ;  /* 0x00007300ff0a77ac */ /* 0x000e220008000a00 */
[----:B-1----:R-:W-:Y:S01]  /*3830*/  IADD3 R3, PT, PT, R0, 0x1, RZ ;  /* 0x0000000100037810 */ /* 0x002fe20007ffe0ff */
[----:B------:R-:W-:Y:S01]  /*3840*/  BSSY.RECONVERGENT B1, `(.L_x_280) ;  /* 0x0000026000017945 */ /* 0x000fe20003800200 */
[----:B------:R-:W1:Y:S03]  /*3850*/  LDCU UR9, c[0x0][0x38c] ;  /* 0x00007180ff0977ac */ /* 0x000e660008000800 */
[----:B0-----:R-:W-:-:S04]  /*3860*/  IMAD.WIDE.U32 R4, R3, UR10, RZ ;  /* 0x0000000a03047c25 */ /* 0x001fc8000f8e00ff */
[----:B------:R-:W-:Y:S01]  /*3870*/  IMAD R3, R3, UR11, R5 ;  /* 0x0000000b03037c24 */ /* 0x000fe2000f8e0205 */
[----:B------:R-:W-:-:S05]  /*3880*/  IADD3 R2, P2, PT, R16, -R4, RZ ;  /* 0x8000000410027210 */ /* 0x000fca0007f5e0ff */
        /* <DEDUP_REMOVED lines=25> */
.L_x_281:
        /* <DEDUP_REMOVED lines=8> */
.L_x_282:
[----:B------:R-:W-:Y:S05]  /*3aa0*/  BSYNC.RECONVERGENT B1 ;  /* 0x0000000000017941 */ /* 0x000fea0003800200 */
.L_x_280:
[----:B------:R-:W-:Y:S01]  /*3ab0*/  ISETP.LT.U32.AND P2, PT, R16, R4, PT ;  /* 0x000000041000720c */ /* 0x000fe20003f41070 */
[----:B------:R-:W-:Y:S03]  /*3ac0*/  BSSY.RECONVERGENT B1, `(.L_x_283) ;  /* 0x0000035000017945 */ /* 0x000fe60003800200 */
[----:B------:R-:W-:Y:S01]  /*3ad0*/  ISETP.LT.U32.OR.EX P2, PT, R17, R3, P0, P2 ;  /* 0x000000031100720c */ /* 0x000fe20000741520 */
[----:B------:R-:W-:-:S12]  /*3ae0*/  HFMA2 R3, -RZ, RZ, 0, 0 ;  /* 0x00000000ff037431 */ /* 0x000fd800000001ff */
        /* <DEDUP_REMOVED lines=27> */
.L_x_286:
        /* <DEDUP_REMOVED lines=8> */
.L_x_287:
[----:B------:R-:W-:Y:S05]  /*3d20*/  BSYNC.RECONVERGENT B2 ;  /* 0x0000000000027941 */ /* 0x000fea0003800200 */
.L_x_285:
        /* <DEDUP_REMOVED lines=14> */
.L_x_284:
[----:B------:R-:W-:Y:S05]  /*3e10*/  BSYNC.RECONVERGENT B1 ;  /* 0x0000000000017941 */ /* 0x000fea0003800200 */
.L_x_283:
        /* <DEDUP_REMOVED lines=12> */
[----:B--2---:R-:W-:Y:S01]  /*3ee0*/  IADD3 R3, PT, PT, R0, 0x2, RZ ;  /* 0x0000000200037810 */ /* 0x004fe20007ffe0ff */
        /* <DEDUP_REMOVED lines=30> */
.L_x_289:
        /* <DEDUP_REMOVED lines=8> */
.L_x_290:
[----:B------:R-:W-:Y:S05]  /*4150*/  BSYNC.RECONVERGENT B1 ;  /* 0x0000000000017941 */ /* 0x000fea0003800200 */
.L_x_288:
[----:B------:R-:W-:Y:S01]  /*4160*/  ISETP.LT.U32.AND P2, PT, R16, R4, PT ;  /* 0x000000041000720c */ /* 0x000fe20003f41070 */
[----:B------:R-:W-:Y:S01]  /*4170*/  BSSY.RECONVERGENT B1, `(.L_x_291) ;  /* 0x0000035000017945 */ /* 0x000fe20003800200 */
[----:B------:R-:W-:Y:S02]  /*4180*/  MOV R2, RZ ;  /* 0x000000ff00027202 */ /* 0x000fe40000000f00 */
        /* <DEDUP_REMOVED lines=28> */
.L_x_294:
        /* <DEDUP_REMOVED lines=8> */
.L_x_295:
[----:B------:R-:W-:Y:S05]  /*43d0*/  BSYNC.RECONVERGENT B2 ;  /* 0x0000000000027941 */ /* 0x000fea0003800200 */
.L_x_293:
        /* <DEDUP_REMOVED lines=14> */
.L_x_292:
[----:B------:R-:W-:Y:S05]  /*44c0*/  BSYNC.RECONVERGENT B1 ;  /* 0x0000000000017941 */ /* 0x000fea0003800200 */
.L_x_291:
[----:B0-----:R-:W-:Y:S01]  /*44d0*/  IMAD.MOV.U32 R4, RZ, RZ, R12 ;  /* 0x000000ffff047224 */ /* 0x001fe200078e000c */
[----:B------:R-:W-:Y:S01]  /*44e0*/  MOV R3, UR18 ;  /* 0x0000001200037c02 */ /* 0x000fe20008000f00 */
[----:B------:R-:W-:Y:S02]  /*44f0*/  IMAD.MOV.U32 R5, RZ, RZ, R9 ;  /* 0x000000ffff057224 */ /* 0x000fe400078e0009 */
[----:B------:R-:W-:Y:S01]  /*4500*/  IMAD.U32 R0, RZ, RZ, UR18 ;  /* 0x00000012ff007e24 */ /* 0x000fe2000f8e00ff */
[----:B------:R-:W-:Y:S01]  /*4510*/  LEA R12, P0, R3, R12, 0x2 ;  /* 0x0000000c030c7211 */ /* 0x000fe200078010ff */
[----:B------:R-:W-:Y:S01]  /*4520*/  IMAD.U32 R3, RZ, RZ, UR6 ;  /* 0x00000006ff037e24 */ /* 0x000fe2000f8e00ff */
[----:B-----5:R3:W-:Y:S04]  /*4530*/  STG.E desc[UR22][R4.64], R2 ;  /* 0x0000000204007986 */ /* 0x0207e8000c101916 */
[----:B------:R-:W-:-:S07]  /*4540*/  LEA.HI.X R9, R0, R9, R3, 0x2, P0 ;  /* 0x0000000900097211 */ /* 0x000fce00000f1403 */
.L_x_271:
[----:B------:R-:W-:Y:S05]  /*4550*/  @!P1 BRA `(.L_x_296) ;  /* 0xffffffc800b09947 */ /* 0x000fea000383ffff */
[----:B------:R-:W4:Y:S01]  /*4560*/  LDCU.64 UR12, c[0x0][0x3a8] ;  /* 0x00007500ff0c77ac */ /* 0x000f220008000a00 */
[----:B------:R-:W-:Y:S01]  /*4570*/  IADD3 R0, PT, PT, R15, UR8, RZ ;  /* 0x000000080f007c10 */ /* 0x000fe2000fffe0ff */
[----:B------:R-:W4:Y:S04]  /*4580*/  LDCU.64 UR14, c[0x0][0x3b8] ;  /* 0x00007700ff0e77ac */ /* 0x000f280008000a00 */
[----:B------:R-:W-:Y:S01]  /*4590*/  IMAD.MOV.U32 R15, RZ, RZ, R0 ;  /* 0x000000ffff0f7224 */ /* 0x000fe200078e0000 */
[----:B------:R-:W5:Y:S01]  /*45a0*/  LDCU.64 UR16, c[0x0][0x3c0] ;  /* 0x00007800ff1077ac */ /* 0x000f620008000a00 */
[----:B----4-:R-:W-:Y:S02]  /*45b0*/  UIMAD UR13, UR13, UR14, URZ ;  /* 0x0000000e0d0d72a4 */ /* 0x010fe4000f8e02ff */
[----:B------:R-:W-:-:S02]  /*45c0*/  UIMAD.WIDE.U32 UR10, UR12, UR14, URZ ;  /* 0x0000000e0c0a72a5 */ /* 0x000fc4000f8e00ff */
[----:B------:R-:W-:Y:S01]  /*45d0*/  UIMAD UR13, UR12, UR15, UR13 ;  /* 0x0000000f0c0d72a4 */ /* 0x000fe2000f8e020d */
[----:B------:R-:W4:Y:S03]  /*45e0*/  LDCU.64 UR14, c[0x0][0x3d0] ;  /* 0x00007a00ff0e77ac */ /* 0x000f260008000a00 */
[----:B------:R-:W-:-:S04]  /*45f0*/  UIADD3 UR13, UPT, UPT, UR11, UR13, URZ ;  /* 0x0000000d0b0d7290 */ /* 0x000fc8000fffe0ff */
[----:B-----5:R-:W-:Y:S02]  /*4600*/  UIMAD UR9, UR13, UR16, URZ ;  /* 0x000000100d0972a4 */ /* 0x020fe4000f8e02ff */
[----:B------:R-:W-:Y:S02]  /*4610*/  UIMAD.WIDE.U32 UR12, UR10, UR16, URZ ;  /* 0x000000100a0c72a5 */ /* 0x000fe4000f8e00ff */
[----:B------:R-:W-:-:S04]  /*4620*/  UIMAD UR9, UR10, UR17, UR9 ;  /* 0x000000110a0972a4 */ /* 0x000fc8000f8e0209 */
[----:B------:R-:W-:Y:S02]  /*4630*/  UIADD3 UR9, UPT, UPT, UR13, UR9, URZ ;  /* 0x000000090d097290 */ /* 0x000fe4000fffe0ff */
[----:B----4-:R-:W-:Y:S02]  /*4640*/  UIMAD.WIDE.U32 UR10, UR12, UR14, URZ ;  /* 0x0000000e0c0a72a5 */ /* 0x010fe4000f8e00ff */
[----:B------:R-:W-:-:S04]  /*4650*/  UIMAD UR9, UR9, UR14, URZ ;  /* 0x0000000e090972a4 */ /* 0x000fc8000f8e02ff */
[----:B------:R-:W-:Y:S01]  /*4660*/  UIMAD UR9, UR12, UR15, UR9 ;  /* 0x0000000f0c0972a4 */ /* 0x000fe2000f8e0209 */
[----:B------:R-:W-:-:S03]  /*4670*/  ISETP.LT.U32.AND P0, PT, R0, UR10, PT ;  /* 0x0000000a00007c0c */ /* 0x000fc6000bf01070 */
[----:B------:R-:W-:-:S06]  /*4680*/  UIADD3 UR9, UPT, UPT, UR11, UR9, URZ ;  /* 0x000000090b097290 */ /* 0x000fcc000fffe0ff */
[----:B---3--:R-:W-:-:S05]  /*4690*/  IMAD.U32 R2, RZ, RZ, UR9 ;  /* 0x00000009ff027e24 */ /* 0x008fca000f8e00ff */
[----:B------:R-:W-:-:S13]  /*46a0*/  ISETP.GT.U32.AND.EX P0, PT, R2, RZ, PT, P0 ;  /* 0x000000ff0200720c */ /* 0x000fda0003f04100 */
[----:B------:R-:W-:Y:S05]  /*46b0*/  @P0 BRA `(.L_x_297) ;  /* 0xffffffbc00100947 */ /* 0x000fea000383ffff */
[----:B------:R-:W-:Y:S05]  /*46c0*/  BSYNC.RECONVERGENT B0 ;  /* 0x0000000000007941 */ /* 0x000fea0003800200 */
.L_x_217:
[----:B------:R-:W-:Y:S05]  /*46d0*/  EXIT ;  /* 0x000000000000794d */ /* 0x000fea0003800000 */
        .weak           $__internal_12_$__cuda_sm20_div_u64
        .type           $__internal_12_$__cuda_sm20_div_u64,@function
        .size           $__internal_12_$__cuda_sm20_div_u64,($__internal_13_$__cuda_sm20_rem_u64 - $__internal_12_$__cuda_sm20_div_u64)
$__internal_12_$__cuda_sm20_div_u64:
[----:B------:R-:W-:Y:S01]  /*46e0*/  MOV R34, R14 ;  /* 0x0000000e00227202 */ /* 0x000fe20000000f00 */
[----:B------:R-:W-:-:S04]  /*46f0*/  IMAD.MOV.U32 R35, RZ, RZ, R13 ;  /* 0x000000ffff237224 */ /* 0x000fc800078e000d */
[----:B------:R-:W0:Y:S08]  /*4700*/  I2F.U64.RP R25, R34 ;  /* 0x0000002200197312 */ /* 0x000e300000309000 */
[----:B0-----:R-:W0:Y:S02]  /*4710*/  MUFU.RCP R36, R25 ;  /* 0x0000001900247308 */ /* 0x001e240000001000 */
[----:B0-----:R-:W-:-:S06]  /*4720*/  VIADD R36, R36, 0x1ffffffe ;  /* 0x1ffffffe24247836 */ /* 0x001fcc0000000000 */
[----:B------:R-:W0:Y:S02]  /*4730*/  F2I.U64.TRUNC R36, R36 ;  /* 0x0000002400247311 */ /* 0x000e24000020d800 */
[----:B0-----:R-:W-:-:S04]  /*4740*/  IMAD.WIDE.U32 R26, R36, R14, RZ ;  /* 0x0000000e241a7225 */ /* 0x001fc800078e00ff */
[C---:B------:R-:W-:Y:S01]  /*4750*/  IMAD R23, R36.reuse, R13, R27 ;  /* 0x0000000d24177224 */ /* 0x040fe200078e021b */
[----:B------:R-:W-:Y:S01]  /*4760*/  IADD3 R26, P2, PT, RZ, -R26, RZ ;  /* 0x8000001aff1a7210 */ /* 0x000fe20007f5e0ff */
[----:B------:R-:W-:Y:S02]  /*4770*/  IMAD.MOV.U32 R35, RZ, RZ, R36 ;  /* 0x000000ffff237224 */ /* 0x000fe400078e0024 */
        /* <DEDUP_REMOVED lines=17> */
[----:B------:R-:W-:-:S04]  /*4890*/  IMAD.HI.U32 R25, P3, R23, R24, R34 ;  /* 0x0000001817197227 */ /* 0x000fc80007860022 */
[CC--:B------:R-:W-:Y:S02]  /*48a0*/  IMAD R24, R23.reuse, R26.reuse, RZ ;  /* 0x0000001a17187224 */ /* 0x0c0fe400078e02ff */
[----:B------:R-:W-:-:S03]  /*48b0*/  IMAD.HI.U32 R26, R23, R26, RZ ;  /* 0x0000001a171a7227 */ /* 0x000fc600078e00ff */
[----:B------:R-:W-:Y:S01]  /*48c0*/  IADD3 R27, P5, PT, R24, R25, RZ ;  /* 0x00000019181b7210 */ /* 0x000fe20007fbe0ff */
[----:B------:R-:W-:Y:S02]  /*48d0*/  IMAD.X R25, R26, 0x1, R23, P2 ;  /* 0x000000011a197824 */ /* 0x000fe400010e0617 */
[----:B------:R-:W-:Y:S02]  /*48e0*/  IMAD.MOV.U32 R35, RZ, RZ, RZ ;  /* 0x000000ffff237224 */ /* 0x000fe400078e00ff */
[----:B------:R-:W-:Y:S01]  /*48f0*/  IMAD.HI.U32 R34, R27, R32, RZ ;  /* 0x000000201b227227 */ /* 0x000fe200078e00ff */
[----:B------:R-:W-:-:S03]  /*4900*/  IADD3.X R25, PT, PT, RZ, RZ, R25, P5, P3 ;  /* 0x000000ffff197210 */ /* 0x000fc60002fe6419 */
[----:B------:R-:W-:-:S04]  /*4910*/  IMAD.WIDE.U32 R26, R27, R30, R34 ;  /* 0x0000001e1b1a7225 */ /* 0x000fc800078e0022 */
[C---:B------:R-:W-:Y:S02]  /*4920*/  IMAD R23, R25.reuse, R30, RZ ;  /* 0x0000001e19177224 */ /* 0x040fe400078e02ff */
[----:B------:R-:W-:-:S04]  /*4930*/  IMAD.HI.U32 R26, P2, R25, R32, R26 ;  /* 0x00000020191a7227 */ /* 0x000fc8000784001a */
[----:B------:R-:W-:Y:S01]  /*4940*/  IMAD.HI.U32 R24, R25, R30, RZ ;  /* 0x0000001e19187227 */ /* 0x000fe200078e00ff */
[----:B------:R-:W-:-:S04]  /*4950*/  IADD3 R23, P3, PT, R23, R26, RZ ;  /* 0x0000001a17177210 */ /* 0x000fc80007f7e0ff */
[----:B------:R-:W-:Y:S01]  /*4960*/  IADD3.X R24, PT, PT, R24, RZ, RZ, P2, !PT ;  /* 0x000000ff18187210 */ /* 0x000fe200017fe4ff */
[----:B------:R-:W-:-:S04]  /*4970*/  IMAD.WIDE.U32 R26, R23, R14, RZ ;  /* 0x0000000e171a7225 */ /* 0x000fc800078e00ff */
[----:B------:R-:W-:Y:S01]  /*4980*/  IMAD.X R25, RZ, RZ, R24, P3 ;  /* 0x000000ffff197224 */ /* 0x000fe200018e0618 */
[----:B------:R-:W-:Y:S01]  /*4990*/  IADD3 R29, P3, PT, -R26, R32, RZ ;  /* 0x000000201a1d7210 */ /* 0x000fe20007f7e1ff */
[C---:B------:R-:W-:Y:S01]  /*49a0*/  IMAD R24, R23.reuse, R13, R27 ;  /* 0x0000000d17187224 */ /* 0x040fe200078e021b */
[----:B------:R-:W-:Y:S02]  /*49b0*/  IADD3 R26, P5, PT, R23, 0x1, RZ ;  /* 0x00000001171a7810 */ /* 0x000fe40007fbe0ff */
[-C--:B------:R-:W-:Y:S01]  /*49c0*/  ISETP.GE.U32.AND P2, PT, R29, R14.reuse, PT ;  /* 0x0000000e1d00720c */ /* 0x080fe20003f46070 */
[----:B------:R-:W-:-:S04]  /*49d0*/  IMAD R27, R25, R14, R24 ;  /* 0x0000000e191b7224 */ /* 0x000fc800078e0218 */
[----:B------:R-:W-:Y:S01]  /*49e0*/  IMAD.X R24, R30, 0x1, ~R27, P3 ;  /* 0x000000011e187824 */ /* 0x000fe200018e0e1b */
[----:B------:R-:W-:-:S04]  /*49f0*/  IADD3 R32, P3, PT, -R14, R29, RZ ;  /* 0x0000001d0e207210 */ /* 0x000fc80007f7e1ff */
[----:B------:R-:W-:Y:S02]  /*4a00*/  ISETP.GE.U32.AND.EX P2, PT, R24, R13, PT, P2 ;  /* 0x0000000d1800720c */ /* 0x000fe40003f46120 */
[-C--:B------:R-:W-:Y:S02]  /*4a10*/  IADD3.X R27, PT, PT, ~R13, R24.reuse, RZ, P3, !PT ;  /* 0x000000180d1b7210 */ /* 0x080fe40001ffe5ff */
[----:B------:R-:W-:Y:S01]  /*4a20*/  SEL R29, R32, R29, P2 ;  /* 0x0000001d201d7207 */ /* 0x000fe20001000000 */
[----:B------:R-:W-:Y:S01]  /*4a30*/  IMAD.X R32, RZ, RZ, R25, P5 ;  /* 0x000000ffff207224 */ /* 0x000fe200028e0619 */
[----:B------:R-:W-:Y:S02]  /*4a40*/  SEL R26, R26, R23, P2 ;  /* 0x000000171a1a7207 */ /* 0x000fe40001000000 */
[----:B------:R-:W-:Y:S02]  /*4a50*/  SEL R24, R27, R24, P2 ;  /* 0x000000181b187207 */ /* 0x000fe40001000000 */
[----:B------:R-:W-:-:S02]  /*4a60*/  SEL R32, R32, R25, P2 ;  /* 0x0000001920207207 */ /* 0x000fc40001000000 */
[----:B------:R-:W-:Y:S02]  /*4a70*/  ISETP.GE.U32.AND P2, PT, R29, R14, PT ;  /* 0x0000000e1d00720c */ /* 0x000fe40003f46070 */
[----:B------:R-:W-:Y:S02]  /*4a80*/  IADD3 R23, P5, PT, R26, 0x1, RZ ;  /* 0x000000011a177810 */ /* 0x000fe40007fbe0ff */
[----:B------:R-:W-:Y:S02]  /*4a90*/  ISETP.NE.U32.AND P3, PT, R14, RZ, PT ;  /* 0x000000ff0e00720c */ /* 0x000fe40003f65070 */
[----:B------:R-:W-:Y:S01]  /*4aa0*/  ISETP.GE.U32.AND.EX P2, PT, R24, R13, PT, P2 ;  /* 0x0000000d1800720c */ /* 0x000fe20003f46120 */
[----:B------:R-:W-:Y:S01]  /*4ab0*/  IMAD.X R25, RZ, RZ, R32, P5 ;  /* 0x000000ffff197224 */ /* 0x000fe200028e0620 */
[----:B------:R-:W-:Y:S02]  /*4ac0*/  ISETP.NE.AND.EX P3, PT, R13, RZ, PT, P3 ;  /* 0x000000ff0d00720c */ /* 0x000fe40003f65330 */
[----:B------:R-:W-:-:S02]  /*4ad0*/  SEL R23, R23, R26, P2 ;  /* 0x0000001a17177207 */ /* 0x000fc40001000000 */
[----:B------:R-:W-:Y:S02]  /*4ae0*/  SEL R25, R25, R32, P2 ;  /* 0x0000002019197207 */ /* 0x000fe40001000000 */
[----:B------:R-:W-:Y:S01]  /*4af0*/  SEL R14, R23, 0xffffffff, P3 ;  /* 0xffffffff170e7807 */ /* 0x000fe20001800000 */
[----:B------:R-:W-:Y:S01]  /*4b00*/  HFMA2 R23, -RZ, RZ, 0, 0 ;  /* 0x00000000ff177431 */ /* 0x000fe200000001ff */
[----:B------:R-:W-:-:S03]  /*4b10*/  SEL R25, R25, 0xffffffff, P3 ;  /* 0xffffffff19197807 */ /* 0x000fc60001800000 */
[----:B------:R-:W-:Y:S05]  /*4b20*/  RET.REL.NODEC R22 `(unfold_output_into_patches_f32) ;  /* 0xffffffb416347950 */ /* 0x000fea0003c3ffff */
        .weak           $__internal_13_$__cuda_sm20_rem_u64
        .type           $__internal_13_$__cuda_sm20_rem_u64,@function
        .size           $__internal_13_$__cuda_sm20_rem_u64,(.L_x_490 - $__internal_13_$__cuda_sm20_rem_u64)
$__internal_13_$__cuda_sm20_rem_u64:
[----:B------:R-:W-:Y:S02]  /*4b30*/  IMAD.MOV.U32 R29, RZ, RZ, R13 ;  /* 0x000000ffff1d7224 */ /* 0x000fe400078e000d */
[----:B------:R-:W-:-:S04]  /*4b40*/  IMAD.MOV.U32 R28, RZ, RZ, R14 ;  /* 0x000000ffff1c7224 */ /* 0x000fc800078e000e */
[----:B------:R-:W0:Y:S08]  /*4b50*/  I2F.U64.RP R29, R28 ;  /* 0x0000001c001d7312 */ /* 0x000e300000309000 */
[----:B0-----:R0:W1:Y:S02]  /*4b60*/  MUFU.RCP R27, R29 ;  /* 0x0000001d001b7308 */ /* 0x0010640000001000 */
[----:B0-----:R-:W-:-:S02]  /*4b70*/  MOV R29, RZ ;  /* 0x000000ff001d7202 */ /* 0x001fc40000000f00 */
[----:B-1----:R-:W-:-:S04]  /*4b80*/  IADD3 R27, PT, PT, R27, 0x1ffffffe, RZ ;  /* 0x1ffffffe1b1b7810 */ /* 0x002fc80007ffe0ff */
        /* <DEDUP_REMOVED lines=38> */
[----:B------:R-:W-:-:S03]  /*4df0*/  IMAD R26, R26, R13, R29 ;  /* 0x0000000d1a1a7224 */ /* 0x000fc600078e021d */
[-C--:B------:R-:W-:Y:S01]  /*4e00*/  ISETP.GE.U32.AND P2, PT, R27, R14.reuse, PT ;  /* 0x0000000e1b00720c */ /* 0x080fe20003f46070 */
[----:B------:R-:W-:Y:S01]  /*4e10*/  IMAD R23, R23, R14, R26 ;  /* 0x0000000e17177224 */ /* 0x000fe200078e021a */
[----:B------:R-:W-:-:S04]  /*4e20*/  MOV R26, R24 ;  /* 0x00000018001a7202 */ /* 0x000fc80000000f00 */
[----:B------:R-:W-:Y:S02]  /*4e30*/  IADD3.X R30, PT, PT, ~R23, R30, RZ, P3, !PT ;  /* 0x0000001e171e7210 */ /* 0x000fe40001ffe5ff */
[----:B------:R-:W-:Y:S02]  /*4e40*/  IADD3 R22, P3, PT, -R14, R27, RZ ;  /* 0x0000001b0e167210 */ /* 0x000fe40007f7e1ff */
[----:B------:R-:W-:-:S03]  /*4e50*/  ISETP.GE.U32.AND.EX P2, PT, R30, R13, PT, P2 ;  /* 0x0000000d1e00720c */ /* 0x000fc60003f46120 */
[----:B------:R-:W-:Y:S01]  /*4e60*/  IMAD.X R23, R30, 0x1, ~R13, P3 ;  /* 0x000000011e177824 */ /* 0x000fe200018e0e0d */
[----:B------:R-:W-:Y:S02]  /*4e70*/  SEL R27, R22, R27, P2 ;  /* 0x0000001b161b7207 */ /* 0x000fe40001000000 */
[C---:B------:R-:W-:Y:S02]  /*4e80*/  ISETP.NE.U32.AND P3, PT, R14.reuse, RZ, PT ;  /* 0x000000ff0e00720c */ /* 0x040fe40003f65070 */
[----:B------:R-:W-:Y:S02]  /*4e90*/  SEL R30, R23, R30, P2 ;  /* 0x0000001e171e7207 */ /* 0x000fe40001000000 */
[----:B------:R-:W-:Y:S02]  /*4ea0*/  ISETP.GE.U32.AND P2, PT, R27, R14, PT ;  /* 0x0000000e1b00720c */ /* 0x000fe40003f46070 */
[----:B------:R-:W-:Y:S02]  /*4eb0*/  IADD3 R22, P4, PT, -R14, R27, RZ ;  /* 0x0000001b0e167210 */ /* 0x000fe40007f9e1ff */
[----:B------:R-:W-:-:S02]  /*4ec0*/  ISETP.GE.U32.AND.EX P2, PT, R30, R13, PT, P2 ;  /* 0x0000000d1e00720c */ /* 0x000fc40003f46120 */
[----:B------:R-:W-:Y:S01]  /*4ed0*/  ISETP.NE.AND.EX P3, PT, R13, RZ, PT, P3 ;  /* 0x000000ff0d00720c */ /* 0x000fe20003f65330 */
[----:B------:R-:W-:Y:S01]  /*4ee0*/  IMAD.X R23, R30, 0x1, ~R13, P4 ;  /* 0x000000011e177824 */ /* 0x000fe200020e0e0d */
[----:B------:R-:W-:Y:S01]  /*4ef0*/  SEL R22, R22, R27, P2 ;  /* 0x0000001b16167207 */ /* 0x000fe20001000000 */
[----:B------:R-:W-:-:S03]  /*4f00*/  IMAD.MOV.U32 R27, RZ, RZ, 0x0 ;  /* 0x00000000ff1b7424 */ /* 0x000fc600078e00ff */
[----:B------:R-:W-:Y:S02]  /*4f10*/  SEL R23, R23, R30, P2 ;  /* 0x0000001e17177207 */ /* 0x000fe40001000000 */
[----:B------:R-:W-:Y:S02]  /*4f20*/  SEL R22, R22, 0xffffffff, P3 ;  /* 0xffffffff16167807 */ /* 0x000fe40001800000 */
[----:B------:R-:W-:Y:S01]  /*4f30*/  SEL R23, R23, 0xffffffff, P3 ;  /* 0xffffffff17177807 */ /* 0x000fe20001800000 */
[----:B------:R-:W-:Y:S06]  /*4f40*/  RET.REL.NODEC R26 `(unfold_output_into_patches_f32) ;  /* 0xffffffb01a2c7950 */ /* 0x000fec0003c3ffff */
.L_x_298:
        /* <DEDUP_REMOVED lines=11> */
.L_x_490:


//--------------------- .text.unfold_input_into_patches_f32 --------------------------
	.section	.text.unfold_input_into_patches_f32,"ax",@progbits
	.align	128
        .global         unfold_input_into_patches_f32
        .type           unfold_input_into_patches_f32,@function
        .size           unfold_input_into_patches_f32,(.L_x_492 - unfold_input_into_patches_f32)
        .other          unfold_input_into_patches_f32,@"STO_CUDA_ENTRY STV_DEFAULT"
unfold_input_into_patches_f32:
.text.unfold_input_into_patches_f32:
[----:B------:R-:W-:Y:S01]  /*0000*/  LDC R1, c[0x0][0x37c] ;  /* 0x0000df00ff017b82 */ /* 0x000fe20000000800 */
[----:B------:R-:W0:Y:S01]  /*0010*/  LDCU.128 UR8, c[0x0][0x3a0] ;  /* 0x00007400ff0877ac */ /* 0x000e220008000c00 */
[----:B------:R-:W1:Y:S06]  /*0020*/  S2R R0, SR_TID.X ;  /* 0x0000000000007919 */ /* 0x000e6c0000002100 */
[----:B------:R-:W1:Y:S01]  /*0030*/  LDC R3, c[0x0][0x360] ;  /* 0x0000d800ff037b82 */ /* 0x000e620000000800 */
[----:B------:R-:W2:Y:S01]  /*0040*/  LDCU.64 UR12, c[0x0][0x3b0] ;  /* 0x00007600ff0c77ac */ /* 0x000ea20008000a00 */
[----:B0-----:R-:W-:-:S02]  /*0050*/  UIMAD UR6, UR11, UR8, URZ ;  /* 0x000000080b0672a4 */ /* 0x001fc4000f8e02ff */
[----:B------:R-:W-:-:S04]  /*0060*/  UIMAD.WIDE.U32 UR4, UR10, UR8, URZ ;  /* 0x000000080a0472a5 */ /* 0x000fc8000f8e00ff */
[----:B------:R-:W1:Y:S01]  /*0070*/  S2UR UR8, SR_CTAID.X ;  /* 0x00000000000879c3 */ /* 0x000e620000002500 */
[----:B------:R-:W-:Y:S01]  /*0080*/  UIMAD UR6, UR10, UR9, UR6 ;  /* 0x000000090a0672a4 */ /* 0x000fe2000f8e0206 */
[----:B------:R-:W0:Y:S03]  /*0090*/  LDCU.64 UR10, c[0x0][0x3c8] ;  /* 0x00007900ff0a77ac */ /* 0x000e260008000a00 */
[----:B------:R-:W-:Y:S02]  /*00a0*/  UIADD3 UR5, UPT, UPT, UR5, UR6, URZ ;  /* 0x0000000605057290 */ /* 0x000fe4000fffe0ff */
[----:B--2---:R-:W-:Y:S02]  /*00b0*/  UIMAD.WIDE.U32 UR6, UR4, UR12, URZ ;  /* 0x0000000c040672a5 */ /* 0x004fe4000f8e00ff */
[----:B------:R-:W-:-:S04]  /*00c0*/  UIMAD UR5, UR5, UR12, URZ ;  /* 0x0000000c050572a4 */ /* 0x000fc8000f8e02ff */
[----:B------:R-:W-:Y:S01]  /*00d0*/  UIMAD UR4, UR4, UR13, UR5 ;  /* 0x0000000d040472a4 */ /* 0x000fe2000f8e0205 */
[----:B------:R-:W2:Y:S03]  /*00e0*/  LDCU.64 UR12, c[0x0][0x3d8] ;  /* 0x00007b00ff0c77ac */ /* 0x000ea60008000a00 */
[----:B------:R-:W-:Y:S01]  /*00f0*/  UIADD3 UR4, UPT, UPT, UR7, UR4, URZ ;  /* 0x0000000407047290 */ /* 0x000fe2000fffe0ff */
[----:B-1----:R-:W-:-:S03]  /*0100*/  IMAD R0, R3, UR8, R0 ;  /* 0x0000000803007c24 */ /* 0x002fc6000f8e0200 */
[----:B0-----:R-:W-:Y:S02]  /*0110*/  UIMAD UR7, UR4, UR10, URZ ;  /* 0x0000000a040772a4 */ /* 0x001fe4000f8e02ff */
[----:B------:R-:W-:Y:S02]  /*0120*/  UIMAD.WIDE.U32 UR4, UR6, UR10, URZ ;  /* 0x0000000a060472a5 */ /* 0x000fe4000f8e00ff */
[----:B------:R-:W-:-:S04]  /*0130*/  UIMAD UR7, UR6, UR11, UR7 ;  /* 0x0000000b060772a4 */ /* 0x000fc8000f8e0207 */
[----:B------:R-:W-:Y:S02]  /*0140*/  UIADD3 UR5, UPT, UPT, UR5, UR7, URZ ;  /* 0x0000000705057290 */ /* 0x000fe4000fffe0ff */
[----:B--2---:R-:W-:Y:S02]  /*0150*/  UIMAD.WIDE.U32 UR6, UR4, UR12, URZ ;  /* 0x0000000c040672a5 */ /* 0x004fe4000f8e00ff */
        /* <DEDUP_REMOVED lines=8> */
[----:B------:R-:W-:Y:S02]  /*01e0*/  UIMAD UR4, UR11, UR12, URZ ;  /* 0x0000000c0b0472a4 */ /* 0x000fe4000f8e02ff */
[----:B------:R-:W-:Y:S02]  /*01f0*/  UIMAD.WIDE.U32 UR16, UR10, UR12, URZ ;  /* 0x0000000c0a1072a5 */ /* 0x000fe4000f8e00ff */
[----:B------:R-:W-:Y:S01]  /*0200*/  UIMAD UR4, UR10, UR13, UR4 ;  /* 0x0000000d0a0472a4 */ /* 0x000fe2000f8e0204 */
[----:B0-----:R-:W-:-:S04]  /*0210*/  ISETP.NE.U32.AND P0, PT, RZ, UR6, PT ;  /* 0x00000006ff007c0c */ /* 0x001fc8000bf05070 */
[----:B------:R-:W-:-:S13]  /*0220*/  ISETP.NE.AND.EX P0, PT, RZ, UR7, PT, P0 ;  /* 0x00000007ff007c0c */ /* 0x000fda000bf05300 */
[----:B------:R-:W-:Y:S05]  /*0230*/  @!P0 EXIT ;  /* 0x000000000000894d */ /* 0x000fea0003800000 */
[----:B------:R-:W0:Y:S01]  /*0240*/  LDCU UR5, c[0x0][0x370] ;  /* 0x00006e00ff0577ac */ /* 0x000e220008000800 */
[----:B------:R-:W-:Y:S01]  /*0250*/  IMAD.MOV.U32 R18, RZ, RZ, R0 ;  /* 0x000000ffff127224 */ /* 0x000fe200078e0000 */
[----:B------:R-:W-:Y:S02]  /*0260*/  UIADD3 UR10, UPT, UPT, UR17, UR4, URZ ;  /* 0x00000004110a7290 */ /* 0x000fe4000fffe0ff */
[----:B------:R-:W-:Y:S02]  /*0270*/  ULOP3.LUT UR9, UR6, 0xfffffff8, URZ, 0xc0, !UPT ;  /* 0xfffffff806097892 */ /* 0x000fe4000f8ec0ff */
[----:B------:R-:W-:Y:S02]  /*0280*/  USHF.L.U32 UR6, UR16, 0x2, URZ ;  /* 0x0000000210067899 */ /* 0x000fe400080006ff */
[----:B------:R-:W-:Y:S01]  /*0290*/  USHF.L.U64.HI UR4, UR16, 0x2, UR10 ;  /* 0x0000000210047899 */ /* 0x000fe2000801020a */
[----:B------:R-:W1:Y:S03]  /*02a0*/  LDCU.64 UR14, c[0x0][0x358] ;  /* 0x00006b00ff0e77ac */ /* 0x000e660008000a00 */
[----:B------:R-:W-:-:S02]  /*02b0*/  MOV R2, UR6 ;  /* 0x0000000600027c02 */ /* 0x000fc40008000f00 */
[----:B------:R-:W-:Y:S01]  /*02c0*/  IMAD.U32 R4, RZ, RZ, UR4 ;  /* 0x00000004ff047e24 */ /* 0x000fe2000f8e00ff */
[----:B------:R-:W-:Y:S01]  /*02d0*/  USHF.L.U64.HI UR20, UR16, 0x5, UR10 ;  /* 0x0000000510147899 */ /* 0x000fe2000801020a */
[----:B0-----:R-:W-:Y:S01]  /*02e0*/  IMAD R3, R3, UR5, RZ ;  /* 0x0000000503037c24 */ /* 0x001fe2000f8e02ff */
[----:B------:R-:W-:Y:S02]  /*02f0*/  USHF.L.U64.HI UR21, UR16, 0x4, UR10 ;  /* 0x0000000410157899 */ /* 0x000fe4000801020a */
[----:B------:R-:W-:-:S12]  /*0300*/  USHF.L.U64.HI UR22, UR16, 0x3, UR10 ;  /* 0x0000000310167899 */ /* 0x000fd8000801020a */
.L_x_316:
[----:B------:R-:W0:Y:S01]  /*0310*/  LDCU UR4, c[0x0][0x3dc] ;  /* 0x00007b80ff0477ac */ /* 0x000e220008000800 */
[----:B--2---:R-:W-:Y:S01]  /*0320*/  HFMA2 R20, -RZ, RZ, 0, 0 ;  /* 0x00000000ff147431 */ /* 0x004fe200000001ff */
        /* <DEDUP_REMOVED lines=26> */
.L_x_299:
[----:B------:R-:W0:Y:S01]  /*04d0*/  LDCU.64 UR4, c[0x0][0x3d8] ;  /* 0x00007b00ff0477ac */ /* 0x000e220008000a00 */
[----:B------:R-:W-:Y:S01]  /*04e0*/  MOV R6, 0x520 ;  /* 0x0000052000067802 */ /* 0x000fe20000000f00 */
[----:B0-----:R-:W-:Y:S01]  /*04f0*/  IMAD.U32 R19, RZ, RZ, UR4 ;  /* 0x00000004ff137e24 */ /* 0x001fe2000f8e00ff */
[----:B------:R-:W-:-:S07]  /*0500*/  MOV R7, UR5 ;  /* 0x0000000500077c02 */ /* 0x000fce0008000f00 */
[----:B-1----:R-:W-:Y:S05]  /*0510*/  CALL.REL.NOINC `($__internal_14_$__cuda_sm20_div_u64) ;  /* 0x0000002800947944 */ /* 0x002fea0003c00000 */
        /* <DEDUP_REMOVED lines=10> */
.L_x_300:
        /* <DEDUP_REMOVED lines=30> */
.L_x_302:
[----:B------:R-:W0:Y:S01]  /*07a0*/  LDCU.64 UR4, c[0x0][0x3c8] ;  /* 0x00007900ff0477ac */ /* 0x000e220008000a00 */
[----:B------:R-:W-:Y:S01]  /*07b0*/  IMAD.MOV.U32 R18, RZ, RZ, R10 ;  /* 0x000000ffff127224 */ /* 0x000fe200078e000a */
[----:B------:R-:W-:Y:S02]  /*07c0*/  MOV R20, R11 ;  /* 0x0000000b00147202 */ /* 0x000fe40000000f00 */
[----:B------:R-:W-:Y:S02]  /*07d0*/  MOV R6, 0x810 ;  /* 0x0000081000067802 */ /* 0x000fe40000000f00 */
[----:B0-----:R-:W-:Y:S01]  /*07e0*/  MOV R19, UR4 ;  /* 0x0000000400137c02 */ /* 0x001fe20008000f00 */
[----:B------:R-:W-:-:S07]  /*07f0*/  IMAD.U32 R7, RZ, RZ, UR5 ;  /* 0x00000005ff077e24 */ /* 0x000fce000f8e00ff */
[----:B-1----:R-:W-:Y:S05]  /*0800*/  CALL.REL.NOINC `($__internal_14_$__cuda_sm20_div_u64) ;  /* 0x0000002400d87944 */ /* 0x002fea0003c00000 */
        /* <DEDUP_REMOVED lines=11> */
.L_x_303:
[----:B-1----:R-:W-:Y:S05]  /*08c0*/  BSYNC.RECONVERGENT B0 ;  /* 0x0000000000007941 */ /* 0x002fea0003800200 */
.L_x_301:
        /* <DEDUP_REMOVED lines=33> */
.L_x_305:
[----:B------:R-:W-:Y:S01]  /*0ae0*/  MOV R18, R10 ;  /* 0x0000000a00127202 */ /* 0x000fe20000000f00 */
[----:B------:R-:W-:Y:S01]  /*0af0*/  IMAD.MOV.U32 R20, RZ, RZ, R11 ;  /* 0x000000ffff147224 */ /* 0x000fe200078e000b */
[----:B------:R-:W-:Y:S02]  /*0b00*/  MOV R19, R14 ;  /* 0x0000000e00137202 */ /* 0x000fe40000000f00 */
[----:B------:R-:W-:-:S07]  /*0b10*/  MOV R6, 0xb30 ;  /* 0x00000b3000067802 */ /* 0x000fce0000000f00 */
[----:B------:R-:W-:Y:S05]  /*0b20*/  CALL.REL.NOINC `($__internal_14_$__cuda_sm20_div_u64) ;  /* 0x0000002400107944 */ /* 0x000fea0003c00000 */
        /* <DEDUP_REMOVED lines=8> */
.L_x_306:
[----:B------:R-:W-:Y:S05]  /*0bb0*/  BSYNC.RECONVERGENT B0 ;  /* 0x0000000000007941 */ /* 0x000fea0003800200 */
.L_x_304:
        /* <DEDUP_REMOVED lines=25> */
.L_x_308:
[----:B------:R-:W-:Y:S01]  /*0d50*/  MOV R11, R8 ;  /* 0x00000008000b7202 */ /* 0x000fe20000000f00 */
[----:B------:R-:W-:Y:S01]  /*0d60*/  IMAD.MOV.U32 R17, RZ, RZ, R9 ;  /* 0x000000ffff117224 */ /* 0x000fe200078e0009 */
[----:B------:R-:W-:-:S07]  /*0d70*/  MOV R16, 0xd90 ;  /* 0x00000d9000107802 */ /* 0x000fce0000000f00 */
[----:B------:R-:W-:Y:S05]  /*0d80*/  CALL.REL.NOINC `($__internal_15_$__cuda_sm20_rem_u64) ;  /* 0x0000002400907944 */ /* 0x000fea0003c00000 */
.L_x_309:
[----:B------:R-:W-:Y:S05]  /*0d90*/  BSYNC.RECONVERGENT B0 ;  /* 0x0000000000007941 */ /* 0x000fea0003800200 */
.L_x_307:
[----:B------:R-:W0:Y:S01]  /*0da0*/  LDCU.64 UR18, c[0x0][0x380] ;  /* 0x00007000ff1277ac */ /* 0x000e220008000a00 */
[----:B------:R-:W1:Y:S01]  /*0db0*/  LDCU.64 UR12, c[0x0][0x3c8] ;  /* 0x00007900ff0c77ac */ /* 0x000e620008000a00 */
[----:B0-----:R-:W-:Y:S02]  /*0dc0*/  UIMAD UR6, UR19, UR18, URZ ;  /* 0x00000012130672a4 */ /* 0x001fe4000f8e02ff */
[----:B------:R-:W-:Y:S02]  /*0dd0*/  UIMAD.WIDE.U32 UR4, UR18, UR18, URZ ;  /* 0x00000012120472a5 */ /* 0x000fe4000f8e00ff */
[----:B------:R-:W-:Y:S02]  /*0de0*/  UIMAD UR6, UR18, UR19, UR6 ;  /* 0x00000013120672a4 */ /* 0x000fe4000f8e0206 */
[----:B------:R-:W-:Y:S02]  /*0df0*/  ULOP3.LUT UR18, UR18, 0x7, URZ, 0xc0, !UPT ;  /* 0x0000000712127892 */ /* 0x000fe4000f8ec0ff */
        /* <DEDUP_REMOVED lines=10> */
[----:B------:R-:W-:Y:S02]  /*0ea0*/  IMAD R19, R7, UR6, R16 ;  /* 0x0000000607137c24 */ /* 0x000fe4000f8e0210 */
[----:B------:R-:W-:Y:S01]  /*0eb0*/  IMAD.WIDE.U32 R10, R10, UR6, RZ ;  /* 0x000000060a0a7c25 */ /* 0x000fe2000f8e00ff */
[----:B------:R-:W2:Y:S03]  /*0ec0*/  LDC.64 R6, c[0x0][0x388] ;  /* 0x0000e200ff067b82 */ /* 0x000ea60000000a00 */
[----:B------:R-:W-:Y:S01]  /*0ed0*/  IMAD.WIDE.U32 R14, R14, UR6, RZ ;  /* 0x000000060e0e7c25 */ /* 0x000fe2000f8e00ff */
[----:B------:R-:W-:Y:S01]  /*0ee0*/  IADD3 R11, PT, PT, R11, R17, RZ ;  /* 0x000000110b0b7210 */ /* 0x000fe20007ffe0ff */
[----:B------:R-:W3:Y:S02]  /*0ef0*/  LDCU.64 UR6, c[0x0][0x3f0] ;  /* 0x00007e00ff0677ac */ /* 0x000ee40008000a00 */
[----:B------:R-:W-:-:S02]  /*0f00*/  IMAD.IADD R15, R15, 0x1, R19 ;  /* 0x000000010f0f7824 */ /* 0x000fc400078e0213 */
        /* <DEDUP_REMOVED lines=8> */
[----:B0-----:R-:W-:Y:S02]  /*0f90*/  IMAD.WIDE.U32 R14, R9, UR12, R12 ;  /* 0x0000000c090e7c25 */ /* 0x001fe4000f8e000c */
[----:B------:R-:W-:Y:S02]  /*0fa0*/  UIADD3.X UR11, UPT, UPT, URZ, -0x1, URZ, UP0, !UPT ;  /* 0xffffffffff0b7890 */ /* 0x000fe400087fe4ff */
[----:B------:R-:W-:Y:S01]  /*0fb0*/  IMAD R10, R10, UR12, RZ ;  /* 0x0000000c0a0a7c24 */ /* 0x000fe2000f8e02ff */
[----:B------:R-:W-:Y:S01]  /*0fc0*/  UISETP.GE.U32.AND UP0, UPT, UR18, 0x3, UPT ;  /* 0x000000031200788c */ /* 0x000fe2000bf06070 */
[----:B--2---:R-:W-:-:S02]  /*0fd0*/  IMAD R11, R13, R6, RZ ;  /* 0x000000060d0b7224 */ /* 0x004fc400078e02ff */
[-C--:B------:R-:W-:Y:S01]  /*0fe0*/  IMAD R8, R5, R6.reuse, RZ ;  /* 0x0000000605087224 */ /* 0x080fe200078e02ff */
[----:B------:R-:W-:Y:S01]  /*0ff0*/  UISETP.GE.U32.AND.EX UP0, UPT, UR11, URZ, UPT, UP0 ;  /* 0x000000ff0b00728c */ /* 0x000fe2000bf06100 */
[----:B------:R-:W-:Y:S02]  /*1000*/  IMAD R5, R9, UR13, R10 ;  /* 0x0000000d09057c24 */ /* 0x000fe4000f8e020a */
[-C--:B------:R-:W-:Y:S02]  /*1010*/  IMAD R17, R12, R7.reuse, R11 ;  /* 0x000000070c117224 */ /* 0x080fe400078e020b */
[----:B------:R-:W-:Y:S01]  /*1020*/  IMAD R9, R22, R7, R8 ;  /* 0x0000000716097224 */ /* 0x000fe200078e0208 */
[----:B---3--:R-:W-:Y:S01]  /*1030*/  LEA R8, P0, R14, UR6, 0x2 ;  /* 0x000000060e087c11 */ /* 0x008fe2000f8010ff */
[----:B------:R-:W-:Y:S01]  /*1040*/  IMAD.WIDE.U32 R10, R22, R6, UR4 ;  /* 0x00000004160a7e25 */ /* 0x000fe2000f8e0006 */
[----:B------:R-:W-:Y:S01]  /*1050*/  IADD3 R5, PT, PT, R15, R5, RZ ;  /* 0x000000050f057210 */ /* 0x000fe20007ffe0ff */
[----:B------:R-:W-:-:S02]  /*1060*/  UMOV UR6, URZ ;  /* 0x000000ff00067c82 */ /* 0x000fc40008000000 */
[----:B------:R-:W-:Y:S01]  /*1070*/  IMAD.WIDE.U32 R12, R12, R6, UR4 ;  /* 0x000000040c0c7e25 */ /* 0x000fe2000f8e0006 */
[----:B------:R-:W-:Y:S01]  /*1080*/  LEA.HI.X R5, R14, UR7, R5, 0x2, P0 ;  /* 0x000000070e057c11 */ /* 0x000fe200080f1405 */
[----:B------:R-:W-:Y:S02]  /*1090*/  UMOV UR7, URZ ;  /* 0x000000ff00077c82 */ /* 0x000fe40008000000 */
[----:B------:R-:W-:Y:S01]  /*10a0*/  IMAD.IADD R7, R11, 0x1, R9 ;  /* 0x000000010b077824 */ /* 0x000fe200078e0209 */
[----:B------:R-:W-:-:S07]  /*10b0*/  IADD3 R9, PT, PT, R13, R17, RZ ;  /* 0x000000110d097210 */ /* 0x000fce0007ffe0ff */
.L_x_315:
[----:B0-----:R-:W0:Y:S01]  /*10c0*/  LDCU.64 UR12, c[0x0][0x398] ;  /* 0x00007300ff0c77ac */ /* 0x001e220008000a00 */
[----:B------:R-:W-:Y:S01]  /*10d0*/  IMAD.MOV.U32 R6, RZ, RZ, R10 ;  /* 0x000000ffff067224 */ /* 0x000fe200078e000a */
[----:B-1----:R-:W1:Y:S01]  /*10e0*/  LDCU.64 UR4, c[0x0][0x380] ;  /* 0x00007000ff0477ac */ /* 0x002e620008000a00 */
        /* <DEDUP_REMOVED lines=14> */
[----:B--2---:R-:W-:Y:S07]  /*11d0*/  BRA.U !UP2, `(.L_x_310) ;  /* 0x0000000d0a807547 */ /* 0x004fee000b800000 */
[----:B------:R-:W0:Y:S01]  /*11e0*/  LDCU.64 UR4, c[0x0][0x3c0] ;  /* 0x00007800ff0477ac */ /* 0x000e220008000a00 */
[----:B------:R-:W1:Y:S01]  /*11f0*/  LDCU UR12, c[0x0][0x384] ;  /* 0x00007080ff0c77ac */ /* 0x000e620008000800 */
[----:B------:R-:W2:Y:S01]  /*1200*/  LDCU.64 UR18, c[0x0][0x3d0] ;  /* 0x00007a00ff1277ac */ /* 0x000ea20008000a00 */
[----:B------:R-:W-:Y:S01]  /*1210*/  UMOV UR11, UR9 ;  /* 0x00000009000b7c82 */ /* 0x000fe20008000000 */
[----:B0-----:R-:W-:Y:S01]  /*1220*/  ISETP.GE.U32.AND P0, PT, R16, UR4, PT ;  /* 0x0000000410007c0c */ /* 0x001fe2000bf06070 */
[----:B------:R-:W-:-:S03]  /*1230*/  UMOV UR4, URZ ;  /* 0x000000ff00047c82 */ /* 0x000fc60008000000 */
[----:B------:R-:W-:Y:S01]  /*1240*/  ISETP.GE.U32.AND.EX P0, PT, R6, UR5, PT, P0 ;  /* 0x0000000506007c0c */ /* 0x000fe2000bf06100 */
[----:B-12---:R-:W-:-:S12]  /*1250*/  UMOV UR5, URZ ;  /* 0x000000ff00057c82 */ /* 0x006fd80008000000 */
.L_x_311:
        /* <DEDUP_REMOVED lines=12> */
[----:B------:R-:W-:Y:S02]  /*1320*/  HFMA2 R29, -RZ, RZ, 0, 0 ;  /* 0x00000000ff1d7431 */ /* 0x000fe400000001ff */
        /* <DEDUP_REMOVED lines=11> */
[----:B------:R-:W2:Y:S01]  /*13e0*/  @!P1 LDG.E R29, desc[UR14][R18.64] ;  /* 0x0000000e121d9981 */ /* 0x000ea2000c1e1900 */
[----:B------:R-:W-:Y:S01]  /*13f0*/  IADD3 R27, P2, PT, R20, R14, RZ ;  /* 0x0000000e141b7210 */ /* 0x000fe20007f5e0ff */
[----:B------:R-:W-:Y:S01]  /*1400*/  IMAD.MOV.U32 R21, RZ, RZ, R5 ;  /* 0x000000ffff157224 */ /* 0x000fe200078e0005 */
[----:B------:R-:W-:Y:S02]  /*1410*/  MOV R20, R8 ;  /* 0x0000000800147202 */ /* 0x000fe40000000f00 */
[----:B------:R-:W-:Y:S01]  /*1420*/  ISETP.GE.U32.AND P1, PT, R27, UR18, PT ;  /* 0x000000121b007c0c */ /* 0x000fe2000bf26070 */
[----:B------:R-:W-:-:S05]  /*1430*/  IMAD.X R28, R28, 0x1, R15, P2 ;  /* 0x000000011c1c7824 */ /* 0x000fca00010e060f */
[----:B------:R-:W-:-:S13]  /*1440*/  ISETP.GE.U32.OR.EX P1, PT, R28, UR19, P0, P1 ;  /* 0x000000131c007c0c */ /* 0x000fda0008726510 */
[----:B------:R-:W0:Y:S01]  /*1450*/  @!P1 LDC.64 R24, c[0x0][0x3e8] ;  /* 0x0000fa00ff189b82 */ /* 0x000e220000000a00 */
[----:B--2---:R1:W-:Y:S04]  /*1460*/  STG.E desc[UR14][R20.64], R29 ;  /* 0x0000001d14007986 */ /* 0x0043e8000c10190e */
[----:B0-----:R-:W2:Y:S04]  /*1470*/  @!P1 LDG.E.64 R22, desc[UR14][R24.64+0x10] ;  /* 0x0000100e18169981 */ /* 0x001ea8000c1e1b00 */
[----:B------:R0:W3:Y:S01]  /*1480*/  @!P1 LDG.E.64 R18, desc[UR14][R24.64+0x18] ;  /* 0x0000180e18129981 */ /* 0x0000e2000c1e1b00 */
[----:B-1----:R-:W-:-:S02]  /*1490*/  IMAD.MOV.U32 R29, RZ, RZ, RZ ;  /* 0x000000ffff1d7224 */ /* 0x002fc400078e00ff */
[----:B--2---:R-:W-:-:S04]  /*14a0*/  @!P1 IMAD R23, R23, R16, RZ ;  /* 0x0000001017179224 */ /* 0x004fc800078e02ff */
[C---:B------:R-:W-:Y:S02]  /*14b0*/  @!P1 IMAD R26, R22.reuse, R6, R23 ;  /* 0x00000006161a9224 */ /* 0x040fe400078e0217 */
[----:B------:R-:W-:-:S04]  /*14c0*/  @!P1 IMAD.WIDE.U32 R22, R22, R16, RZ ;  /* 0x0000001016169225 */ /* 0x000fc800078e00ff */
[----:B0-----:R-:W-:Y:S01]  /*14d0*/  @!P1 IMAD.MOV.U32 R24, RZ, RZ, R22 ;  /* 0x000000ffff189224 */ /* 0x001fe200078e0016 */
[----:B------:R-:W-:Y:S01]  /*14e0*/  @!P1 IADD3 R25, PT, PT, R23, R26, RZ ;  /* 0x0000001a17199210 */ /* 0x000fe20007ffe0ff */
[----:B---3--:R-:W-:-:S04]  /*14f0*/  @!P1 IMAD R23, R19, R27, RZ ;  /* 0x0000001b13179224 */ /* 0x008fc800078e02ff */
[C---:B------:R-:W-:Y:S02]  /*1500*/  @!P1 IMAD R23, R18.reuse, R28, R23 ;  /* 0x0000001c12179224 */ /* 0x040fe400078e0217 */
[----:B------:R-:W-:Y:S02]  /*1510*/  @!P1 IMAD.WIDE.U32 R24, R18, R27, R24 ;  /* 0x0000001b12189225 */ /* 0x000fe400078e0018 */
[----:B------:R-:W0:Y:S03]  /*1520*/  @!P1 LDC.64 R18, c[0x0][0x3e0] ;  /* 0x0000f800ff129b82 */ /* 0x000e260000000a00 */
[----:B------:R-:W-:Y:S02]  /*1530*/  @!P1 IADD3 R23, PT, PT, R25, R23, RZ ;  /* 0x0000001719179210 */ /* 0x000fe40007ffe0ff */
[----:B0-----:R-:W-:-:S04]  /*1540*/  @!P1 LEA R22, P2, R24, R18, 0x2 ;  /* 0x0000001218169211 */ /* 0x001fc800078410ff */
[----:B------:R-:W-:-:S05]  /*1550*/  @!P1 LEA.HI.X R23, R24, R19, R23, 0x2, P2 ;  /* 0x0000001318179211 */ /* 0x000fca00010f1417 */
[----:B------:R-:W2:Y:S01]  /*1560*/  @!P1 LDG.E R29, desc[UR14][R22.64] ;  /* 0x0000000e161d9981 */ /* 0x000ea2000c1e1900 */
[----:B------:R-:W-:-:S04]  /*1570*/  IADD3 R27, P2, PT, R27, R14, RZ ;  /* 0x0000000e1b1b7210 */ /* 0x000fc80007f5e0ff */
[----:B------:R-:W-:Y:S02]  /*1580*/  ISETP.GE.U32.AND P1, PT, R27, UR18, PT ;  /* 0x000000121b007c0c */ /* 0x000fe4000bf26070 */
[----:B------:R-:W-:Y:S02]  /*1590*/  IADD3.X R28, PT, PT, R28, R15, RZ, P2, !PT ;  /* 0x0000000f1c1c7210 */ /* 0x000fe400017fe4ff */
[----:B------:R-:W-:Y:S02]  /*15a0*/  IADD3 R18, P2, PT, R8, R2, RZ ;  /* 0x0000000208127210 */ /* 0x000fe40007f5e0ff */
[----:B------:R-:W-:-:S03]  /*15b0*/  ISETP.GE.U32.OR.EX P1, PT, R28, UR19, P0, P1 ;  /* 0x000000131c007c0c */ /* 0x000fc60008726510 */
[----:B------:R-:W-:-:S10]  /*15c0*/  IMAD.X R19, R5, 0x1, R4, P2 ;  /* 0x0000000105137824 */ /* 0x000fd400010e0604 */
[----:B------:R-:W0:Y:S01]  /*15d0*/  @!P1 LDC.64 R24, c[0x0][0x3e8] ;  /* 0x0000fa00ff189b82 */ /* 0x000e220000000a00 */
[----:B--2---:R1:W-:Y:S04]  /*15e0*/  STG.E desc[UR14][R18.64], R29 ;  /* 0x0000001d12007986 */ /* 0x0043e8000c10190e */
[----:B0-----:R-:W2:Y:S04]  /*15f0*/  @!P1 LDG.E.64 R22, desc[UR14][R24.64+0x10] ;  /* 0x0000100e18169981 */ /* 0x001ea8000c1e1b00 */
[----:B-1----:R0:W3:Y:S01]  /*1600*/  @!P1 LDG.E.64 R18, desc[UR14][R24.64+0x18] ;  /* 0x0000180e18129981 */ /* 0x0020e2000c1e1b00 */
[----:B------:R-:W-:-:S02]  /*1610*/  IMAD.MOV.U32 R29, RZ, RZ, RZ ;  /* 0x000000ffff1d7224 */ /* 0x000fc400078e00ff */
        /* <DEDUP_REMOVED lines=13> */
[----:B------:R-:W-:Y:S01]  /*16f0*/  IADD3 R27, P2, PT, R27, R14, RZ ;  /* 0x0000000e1b1b7210 */ /* 0x000fe20007f5e0ff */
[----:B------:R-:W-:-:S03]  /*1700*/  IMAD.U32 R19, RZ, RZ, UR16 ;  /* 0x00000010ff137e24 */ /* 0x000fc6000f8e00ff */
[----:B------:R-:W-:Y:S02]  /*1710*/  ISETP.GE.U32.AND P1, PT, R27, UR18, PT ;  /* 0x000000121b007c0c */ /* 0x000fe4000bf26070 */
[----:B------:R-:W-:Y:S02]  /*1720*/  IADD3.X R28, PT, PT, R28, R15, RZ, P2, !PT ;  /* 0x0000000f1c1c7210 */ /* 0x000fe400017fe4ff */
[----:B------:R-:W-:Y:S02]  /*1730*/  LEA R18, P2, R19, R8, 0x3 ;  /* 0x0000000813127211 */ /* 0x000fe400078418ff */
[----:B------:R-:W-:Y:S02]  /*1740*/  ISETP.GE.U32.OR.EX P1, PT, R28, UR19, P0, P1 ;  /* 0x000000131c007c0c */ /* 0x000fe40008726510 */
[----:B------:R-:W-:-:S11]  /*1750*/  IADD3.X R19, PT, PT, R5, UR22, RZ, P2, !PT ;  /* 0x0000001605137c10 */ /* 0x000fd600097fe4ff */
        /* <DEDUP_REMOVED lines=19> */
[----:B------:R-:W-:Y:S01]  /*1890*/  IMAD.U32 R19, RZ, RZ, UR16 ;  /* 0x00000010ff137e24 */ /* 0x000fe2000f8e00ff */
[----:B------:R-:W-:Y:S02]  /*18a0*/  UIMAD UR13, UR10, 0xc, URZ ;  /* 0x0000000c0a0d78a4 */ /* 0x000fe4000f8e02ff */
[----:B------:R-:W-:Y:S01]  /*18b0*/  ISETP.GE.U32.AND P1, PT, R27, UR18, PT ;  /* 0x000000121b007c0c */ /* 0x000fe2000bf26070 */
[----:B------:R-:W-:Y:S01]  /*18c0*/  IMAD.WIDE.U32 R18, R19, 0xc, R20 ;  /* 0x0000000c13127825 */ /* 0x000fe200078e0014 */
[----:B------:R-:W-:-:S04]  /*18d0*/  IADD3.X R28, PT, PT, R28, R15, RZ, P2, !PT ;  /* 0x0000000f1c1c7210 */ /* 0x000fc800017fe4ff */
[----:B------:R-:W-:Y:S02]  /*18e0*/  ISETP.GE.U32.OR.EX P1, PT, R28, UR19, P0, P1 ;  /* 0x000000131c007c0c */ /* 0x000fe40008726510 */
[----:B------:R-:W-:-:S11]  /*18f0*/  IADD3 R19, PT, PT, R19, UR13, RZ ;  /* 0x0000000d13137c10 */ /* 0x000fd6000fffe0ff */
[----:B------:R-:W0:Y:S01]  /*1900*/  @!P1 LDC.64 R24, c[0x0][0x3e8] ;  /* 0x0000fa00ff189b82 */ /* 0x000e220000000a00 */
[----:B--2---:R1:W-:Y:S04]  /*1910*/  STG.E desc[UR14][R18.64], R29 ;  /* 0x0000001d12007986 */ /* 0x0043e8000c10190e */
[----:B0-----:R-:W2:Y:S04]  /*1920*/  @!P1 LDG.E.64 R22, desc[UR14][R24.64+0x10] ;  /* 0x0000100e18169981 */ /* 0x001ea8000c1e1b00 */
[----:B-1----:R0:W3:Y:S01]  /*1930*/  @!P1 LDG.E.64 R18, desc[UR14][R24.64+0x18] ;  /* 0x0000180e18129981 */ /* 0x0020e2000c1e1b00 */
[----:B------:R-:W-:-:S02]  /*1940*/  HFMA2 R29, -RZ, RZ, 0, 0 ;  /* 0x00000000ff1d7431 */ /* 0x000fc400000001ff */
[----:B--2---:R-:W-:-:S04]  /*1950*/  @!P1 IMAD R23, R23, R16, RZ ;  /* 0x0000001017179224 */ /* 0x004fc800078e02ff */
[C---:B------:R-:W-:Y:S02]  /*1960*/  @!P1 IMAD R26, R22.reuse, R6, R23 ;  /* 0x00000006161a9224 */ /* 0x040fe400078e0217 */
[----:B------:R-:W-:-:S04]  /*1970*/  @!P1 IMAD.WIDE.U32 R22, R22, R16, RZ ;  /* 0x0000001016169225 */ /* 0x000fc800078e00ff */
[----:B0-----:R-:W-:Y:S01]  /*1980*/  @!P1 IMAD.IADD R25, R23, 0x1, R26 ;  /* 0x0000000117199824 */ /* 0x001fe200078e021a */
[----:B------:R-:W-:Y:S01]  /*1990*/  @!P1 MOV R24, R22 ;  /* 0x0000001600189202 */ /* 0x000fe20000000f00 */
[----:B---3--:R-:W-:-:S04]  /*19a0*/  @!P1 IMAD R23, R19, R27, RZ ;  /* 0x0000001b13179224 */ /* 0x008fc800078e02ff */
[C---:B------:R-:W-:Y:S02]  /*19b0*/  @!P1 IMAD R23, R18.reuse, R28, R23 ;  /* 0x0000001c12179224 */ /* 0x040fe400078e0217 */
[----:B------:R-:W-:Y:S02]  /*19c0*/  @!P1 IMAD.WIDE.U32 R24, R18, R27, R24 ;  /* 0x0000001b12189225 */ /* 0x000fe400078e0018 */
[----:B------:R-:W0:Y:S02]  /*19d0*/  @!P1 LDC.64 R18, c[0x0][0x3e0] ;  /* 0x0000f800ff129b82 */ /* 0x000e240000000a00 */
[----:B------:R-:W-:Y:S01]  /*19e0*/  @!P1 IMAD.IADD R23, R25, 0x1, R23 ;  /* 0x0000000119179824 */ /* 0x000fe200078e0217 */
[----:B0-----:R-:W-:-:S04]  /*19f0*/  @!P1 LEA R22, P2, R24, R18, 0x2 ;  /* 0x0000001218169211 */ /* 0x001fc800078410ff */
[----:B------:R-:W-:-:S05]  /*1a00*/  @!P1 LEA.HI.X R23, R24, R19, R23, 0x2, P2 ;  /* 0x0000001318179211 */ /* 0x000fca00010f1417 */
[----:B------:R-:W2:Y:S01]  /*1a10*/  @!P1 LDG.E R29, desc[UR14][R22.64] ;  /* 0x0000000e161d9981 */ /* 0x000ea2000c1e1900 */
[----:B------:R-:W-:Y:S02]  /*1a20*/  IADD3 R27, P2, PT, R27, R14, RZ ;  /* 0x0000000e1b1b7210 */ /* 0x000fe40007f5e0ff */
[----:B------:R-:W-:Y:S02]  /*1a30*/  MOV R19, UR16 ;  /* 0x0000001000137c02 */ /* 0x000fe40008000f00 */
[----:B------:R-:W-:Y:S01]  /*1a40*/  ISETP.GE.U32.AND P1, PT, R27, UR18, PT ;  /* 0x000000121b007c0c */ /* 0x000fe2000bf26070 */
[----:B------:R-:W-:Y:S01]  /*1a50*/  IMAD.X R28, R28, 0x1, R15, P2 ;  /* 0x000000011c1c7824 */ /* 0x000fe200010e060f */
[----:B------:R-:W-:-:S04]  /*1a60*/  LEA R18, P2, R19, R8, 0x4 ;  /* 0x0000000813127211 */ /* 0x000fc800078420ff */
[----:B------:R-:W-:Y:S02]  /*1a70*/  ISETP.GE.U32.OR.EX P1, PT, R28, UR19, P0, P1 ;  /* 0x000000131c007c0c */ /* 0x000fe40008726510 */
[----:B------:R-:W-:-:S11]  /*1a80*/  IADD3.X R19, PT, PT, R5, UR21, RZ, P2, !PT ;  /* 0x0000001505137c10 */ /* 0x000fd600097fe4ff */
[----:B------:R-:W0:Y:S01]  /*1a90*/  @!P1 LDC.64 R24, c[0x0][0x3e8] ;  /* 0x0000fa00ff189b82 */ /* 0x000e220000000a00 */
[----:B--2---:R1:W-:Y:S04]  /*1aa0*/  STG.E desc[UR14][R18.64], R29 ;  /* 0x0000001d12007986 */ /* 0x0043e8000c10190e */
[----:B0-----:R-:W2:Y:S04]  /*1ab0*/  @!P1 LDG.E.64 R22, desc[UR14][R24.64+0x10] ;  /* 0x0000100e18169981 */ /* 0x001ea8000c1e1b00 */
[----:B-1----:R0:W3:Y:S01]  /*1ac0*/  @!P1 LDG.E.64 R18, desc[UR14][R24.64+0x18] ;  /* 0x0000180e18129981 */ /* 0x0020e2000c1e1b00 */
[----:B--2---:R-:W-:-:S04]  /*1ad0*/  @!P1 IMAD R23, R23, R16, RZ ;  /* 0x0000001017179224 */ /* 0x004fc800078e02ff */
[C---:B------:R-:W-:Y:S02]  /*1ae0*/  @!P1 IMAD R26, R22.reuse, R6, R23 ;  /* 0x00000006161a9224 */ /* 0x040fe400078e0217 */
[----:B------:R-:W-:-:S04]  /*1af0*/  @!P1 IMAD.WIDE.U32 R22, R22, R16, RZ ;  /* 0x0000001016169225 */ /* 0x000fc800078e00ff */
[----:B0-----:R-:W-:Y:S01]  /*1b00*/  @!P1 IMAD.IADD R25, R23, 0x1, R26 ;  /* 0x0000000117199824 */ /* 0x001fe200078e021a */
[----:B------:R-:W-:Y:S01]  /*1b10*/  @!P1 MOV R24, R22 ;  /* 0x0000001600189202 */ /* 0x000fe20000000f00 */
[-C--:B---3--:R-:W-:Y:S02]  /*1b20*/  @!P1 IMAD R23, R19, R27.reuse, RZ ;  /* 0x0000001b13179224 */ /* 0x088fe400078e02ff */
[----:B------:R-:W-:Y:S02]  /*1b30*/  HFMA2 R26, -RZ, RZ, 0, 0 ;  /* 0x00000000ff1a7431 */ /* 0x000fe400000001ff */
        /* <DEDUP_REMOVED lines=8> */
[----:B------:R-:W-:Y:S01]  /*1bc0*/  UIMAD UR13, UR10, 0x14, URZ ;  /* 0x000000140a0d78a4 */ /* 0x000fe2000f8e02ff */
[----:B------:R-:W-:Y:S02]  /*1bd0*/  MOV R19, UR16 ;  /* 0x0000001000137c02 */ /* 0x000fe40008000f00 */
[----:B------:R-:W-:Y:S01]  /*1be0*/  ISETP.GE.U32.AND P1, PT, R25, UR18, PT ;  /* 0x0000001219007c0c */ /* 0x000fe2000bf26070 */
[----:B------:R-:W-:Y:S02]  /*1bf0*/  IMAD.X R24, R28, 0x1, R15, P2 ;  /* 0x000000011c187824 */ /* 0x000fe400010e060f */
[----:B------:R-:W-:-:S03]  /*1c00*/  IMAD.WIDE.U32 R18, R19, 0x14, R20 ;  /* 0x0000001413127825 */ /* 0x000fc600078e0014 */
[----:B------:R-:W-:Y:S01]  /*1c10*/  ISETP.GE.U32.OR.EX P1, PT, R24, UR19, P0, P1 ;  /* 0x0000001318007c0c */ /* 0x000fe20008726510 */
[----:B------:R-:W-:-:S12]  /*1c20*/  VIADD R19, R19, UR13 ;  /* 0x0000000d13137c36 */ /* 0x000fd80008000000 */
[----:B------:R-:W0:Y:S01]  /*1c30*/  @!P1 LDC.64 R28, c[0x0][0x3e8] ;  /* 0x0000fa00ff1c9b82 */ /* 0x000e220000000a00 */
[----:B--2---:R1:W-:Y:S04]  /*1c40*/  STG.E desc[UR14][R18.64], R26 ;  /* 0x0000001a12007986 */ /* 0x0043e8000c10190e */
[----:B0-----:R-:W2:Y:S04]  /*1c50*/  @!P1 LDG.E.64 R22, desc[UR14][R28.64+0x10] ;  /* 0x0000100e1c169981 */ /* 0x001ea8000c1e1b00 */
[----:B-1----:R-:W3:Y:S01]  /*1c60*/  @!P1 LDG.E.64 R18, desc[UR14][R28.64+0x18] ;  /* 0x0000180e1c129981 */ /* 0x002ee2000c1e1b00 */
[----:B--2---:R-:W-:-:S04]  /*1c70*/  @!P1 IMAD R23, R23, R16, RZ ;  /* 0x0000001017179224 */ /* 0x004fc800078e02ff */
[C---:B------:R-:W-:Y:S02]  /*1c80*/  @!P1 IMAD R27, R22.reuse, R6, R23 ;  /* 0x00000006161b9224 */ /* 0x040fe400078e0217 */
[----:B------:R-:W-:-:S05]  /*1c90*/  @!P1 IMAD.WIDE.U32 R22, R22, R16, RZ ;  /* 0x0000001016169225 */ /* 0x000fca00078e00ff */
[----:B------:R-:W-:Y:S01]  /*1ca0*/  @!P1 IADD3 R23, PT, PT, R23, R27, RZ ;  /* 0x0000001b17179210 */ /* 0x000fe20007ffe0ff */
[----:B---3--:R-:W-:-:S04]  /*1cb0*/  @!P1 IMAD R27, R19, R25, RZ ;  /* 0x00000019131b9224 */ /* 0x008fc800078e02ff */
[C---:B------:R-:W-:Y:S02]  /*1cc0*/  @!P1 IMAD R27, R18.reuse, R24, R27 ;  /* 0x00000018121b9224 */ /* 0x040fe400078e021b */
[----:B------:R-:W-:Y:S02]  /*1cd0*/  @!P1 IMAD.WIDE.U32 R22, R18, R25, R22 ;  /* 0x0000001912169225 */ /* 0x000fe400078e0016 */
[----:B------:R-:W0:Y:S02]  /*1ce0*/  @!P1 LDC.64 R18, c[0x0][0x3e0] ;  /* 0x0000f800ff129b82 */ /* 0x000e240000000a00 */
[----:B------:R-:W-:Y:S01]  /*1cf0*/  @!P1 IMAD.IADD R27, R23, 0x1, R27 ;  /* 0x00000001171b9824 */ /* 0x000fe200078e021b */
[----:B0-----:R-:W-:-:S04]  /*1d00*/  @!P1 LEA R18, P2, R22, R18, 0x2 ;  /* 0x0000001216129211 */ /* 0x001fc800078410ff */
[----:B------:R-:W-:Y:S01]  /*1d10*/  @!P1 LEA.HI.X R19, R22, R19, R27, 0x2, P2 ;  /* 0x0000001316139211 */ /* 0x000fe200010f141b */
[----:B------:R-:W-:-:S06]  /*1d20*/  HFMA2 R27, -RZ, RZ, 0, 0 ;  /* 0x00000000ff1b7431 */ /* 0x000fcc00000001ff */
        /* <DEDUP_REMOVED lines=12> */
[----:B------:R-:W3:Y:S01]  /*1df0*/  @!P1 LDG.E.64 R22, desc[UR14][R22.64+0x18] ;  /* 0x0000180e16169981 */ /* 0x000ee2000c1e1b00 */
[----:B--2---:R-:W-:-:S04]  /*1e00*/  @!P1 IMAD R19, R19, R16, RZ ;  /* 0x0000001013139224 */ /* 0x004fc800078e02ff */
[C---:B------:R-:W-:Y:S02]  /*1e10*/  @!P1 IMAD R29, R18.reuse, R6, R19 ;  /* 0x00000006121d9224 */ /* 0x040fe400078e0213 */
[----:B------:R-:W-:-:S05]  /*1e20*/  @!P1 IMAD.WIDE.U32 R18, R18, R16, RZ ;  /* 0x0000001012129225 */ /* 0x000fca00078e00ff */
[----:B------:R-:W-:Y:S01]  /*1e30*/  @!P1 IADD3 R19, PT, PT, R19, R29, RZ ;  /* 0x0000001d13139210 */ /* 0x000fe20007ffe0ff */
[----:B---3--:R-:W-:Y:S02]  /*1e40*/  @!P1 IMAD R29, R23, R26, RZ ;  /* 0x0000001a171d9224 */ /* 0x008fe400078e02ff */
[----:B------:R-:W-:Y:S02]  /*1e50*/  HFMA2 R23, -RZ, RZ, 0, 0 ;  /* 0x00000000ff177431 */ /* 0x000fe400000001ff */
[C---:B-1----:R-:W-:Y:S02]  /*1e60*/  @!P1 IMAD R25, R22.reuse, R28, R29 ;  /* 0x0000001c16199224 */ /* 0x042fe400078e021d */
[----:B------:R-:W-:Y:S02]  /*1e70*/  @!P1 IMAD.WIDE.U32 R28, R22, R26, R18 ;  /* 0x0000001a161c9225 */ /* 0x000fe400078e0012 */
[----:B------:R-:W0:Y:S02]  /*1e80*/  @!P1 LDC.64 R18, c[0x0][0x3e0] ;  /* 0x0000f800ff129b82 */ /* 0x000e240000000a00 */
[----:B------:R-:W-:Y:S01]  /*1e90*/  @!P1 IMAD.IADD R24, R29, 0x1, R25 ;  /* 0x000000011d189824 */ /* 0x000fe200078e0219 */
[----:B0-----:R-:W-:-:S04]  /*1ea0*/  @!P1 LEA R18, P2, R28, R18, 0x2 ;  /* 0x000000121c129211 */ /* 0x001fc800078410ff */
[----:B------:R-:W-:-:S05]  /*1eb0*/  @!P1 LEA.HI.X R19, R28, R19, R24, 0x2, P2 ;  /* 0x000000131c139211 */ /* 0x000fca00010f1418 */
[----:B------:R-:W2:Y:S01]  /*1ec0*/  @!P1 LDG.E R23, desc[UR14][R18.64] ;  /* 0x0000000e12179981 */ /* 0x000ea2000c1e1900 */
[----:B------:R-:W-:Y:S01]  /*1ed0*/  IMAD.U32 R25, RZ, RZ, UR16 ;  /* 0x00000010ff197e24 */ /* 0x000fe2000f8e00ff */
[----:B------:R-:W-:Y:S02]  /*1ee0*/  UIMAD UR13, UR10, 0x1c, URZ ;  /* 0x0000001c0a0d78a4 */ /* 0x000fe4000f8e02ff */
[----:B------:R-:W-:Y:S01]  /*1ef0*/  UIADD3 UR11, UP2, UPT, UR11, -0x8, URZ ;  /* 0xfffffff80b0b7890 */ /* 0x000fe2000ff5e0ff */
[----:B------:R-:W-:Y:S01]  /*1f00*/  IMAD.WIDE.U32 R20, R25, 0x1c, R20 ;  /* 0x0000001c19147825 */ /* 0x000fe200078e0014 */
[----:B------:R-:W-:Y:S02]  /*1f10*/  UIADD3 UR4, UP3, UPT, UR4, 0x8, URZ ;  /* 0x0000000804047890 */ /* 0x000fe4000ff7e0ff */
[----:B------:R-:W-:Y:S01]  /*1f20*/  UIADD3.X UR12, UPT, UPT, UR12, -0x1, URZ, UP2, !UPT ;  /* 0xffffffff0c0c7890 */ /* 0x000fe200097fe4ff */
[----:B------:R-:W-:Y:S01]  /*1f30*/  IMAD.U32 R25, RZ, RZ, UR16 ;  /* 0x00000010ff197e24 */ /* 0x000fe2000f8e00ff */
[----:B------:R-:W-:Y:S01]  /*1f40*/  IADD3 R21, PT, PT, R21, UR13, RZ ;  /* 0x0000000d15157c10 */ /* 0x000fe2000fffe0ff */
[----:B------:R-:W-:-:S02]  /*1f50*/  UISETP.NE.U32.AND UP2, UPT, UR11, URZ, UPT ;  /* 0x000000ff0b00728c */ /* 0x000fc4000bf45070 */
[----:B------:R-:W-:Y:S01]  /*1f60*/  UIADD3.X UR5, UPT, UPT, URZ, UR5, URZ, UP3, !UPT ;  /* 0x00000005ff057290 */ /* 0x000fe20009ffe4ff */
[----:B------:R-:W-:Y:S01]  /*1f70*/  LEA R8, P1, R25, R8, 0x5 ;  /* 0x0000000819087211 */ /* 0x000fe200078228ff */
[----:B------:R-:W-:-:S03]  /*1f80*/  UISETP.NE.AND.EX UP2, UPT, UR12, URZ, UPT, UP2 ;  /* 0x000000ff0c00728c */ /* 0x000fc6000bf45320 */
[----:B------:R-:W-:Y:S01]  /*1f90*/  IADD3.X R5, PT, PT, R5, UR20, RZ, P1, !PT ;  /* 0x0000001405057c10 */ /* 0x000fe20008ffe4ff */
[----:B--2---:R0:W-:Y:S05]  /*1fa0*/  STG.E desc[UR14][R20.64], R23 ;  /* 0x0000001714007986 */ /* 0x0041ea000c10190e */
[----:B------:R-:W-:Y:S05]  /*1fb0*/  BRA.U UP2, `(.L_x_311) ;  /* 0xfffffff102a87547 */ /* 0x000fea000b83ffff */
[----:B------:R-:W1:Y:S01]  /*1fc0*/  LDCU UR5, c[0x0][0x384] ;  /* 0x00007080ff0577ac */ /* 0x000e620008000800 */
[----:B------:R-:W-:-:S05]  /*1fd0*/  UMOV UR4, UR9 ;  /* 0x0000000900047c82 */ /* 0x000fca0008000000 */
.L_x_310:
[----:B------:R-:W2:Y:S02]  /*1fe0*/  LDCU UR11, c[0x0][0x380] ;  /* 0x00007000ff0b77ac */ /* 0x000ea40008000800 */
[----:B--2---:R-:W-:-:S04]  /*1ff0*/  ULOP3.LUT UR12, UR11, 0x7, URZ, 0xc0, !UPT ;  /* 0x000000070b0c7892 */ /* 0x004fc8000f8ec0ff */
[----:B------:R-:W-:-:S04]  /*2000*/  UISETP.NE.U32.AND UP2, UPT, UR12, URZ, UPT ;  /* 0x000000ff0c00728c */ /* 0x000fc8000bf45070 */
[----:B------:R-:W-:-:S09]  /*2010*/  UISETP.NE.AND.EX UP2, UPT, URZ, URZ, UPT, UP2 ;  /* 0x000000ffff00728c */ /* 0x000fd2000bf45320 */
[----:B------:R-:W-:Y:S05]  /*2020*/  BRA.U !UP2, `(.L_x_312) ;  /* 0x0000000d0a8c7547 */ /* 0x000fea000b800000 */
[----:B------:R-:W-:-:S04]  /*2030*/  ULOP3.LUT UR11, UR11, 0x3, URZ, 0xc0, !UPT ;  /* 0x000000030b0b7892 */ /* 0x000fc8000f8ec0ff */
[----:B------:R-:W-:-:S04]  /*2040*/  UISETP.NE.U32.AND UP2, UPT, UR11, URZ, UPT ;  /* 0x000000ff0b00728c */ /* 0x000fc8000bf45070 */
[----:B------:R-:W-:Y:S01]  /*2050*/  UISETP.NE.AND.EX UP2, UPT, URZ, URZ, UPT, UP2 ;  /* 0x000000ffff00728c */ /* 0x000fe2000bf45320 */
[----:B------:R-:W-:Y:S10]  /*2060*/  BRA.U !UP0, `(.L_x_313) ;  /* 0x0000000508d87547 */ /* 0x000ff4000b800000 */
[----:B------:R-:W2:Y:S01]  /*2070*/  LDCU.64 UR12, c[0x0][0x3c0] ;  /* 0x00007800ff0c77ac */ /* 0x000ea20008000a00 */
[----:B------:R-:W-:Y:S01]  /*2080*/  MOV R18, R12 ;  /* 0x0000000c00127202 */ /* 0x000fe20000000f00 */
[C---:B-1----:R-:W-:Y:S01]  /*2090*/  IMAD R2, R14.reuse, UR5, RZ ;  /* 0x000000050e027c24 */ /* 0x042fe2000f8e02ff */
[----:B------:R-:W1:Y:S01]  /*20a0*/  LDCU.64 UR18, c[0x0][0x3d0] ;  /* 0x00007a00ff1277ac */ /* 0x000e620008000a00 */
[----:B------:R-:W-:Y:S02]  /*20b0*/  IMAD.MOV.U32 R19, RZ, RZ, R9 ;  /* 0x000000ffff137224 */ /* 0x000fe400078e0009 */
[----:B0-----:R-:W-:Y:S02]  /*20c0*/  IMAD R23, R15, UR4, R2 ;  /* 0x000000040f177c24 */ /* 0x001fe4000f8e0202 */
[----:B------:R-:W-:-:S05]  /*20d0*/  IMAD.WIDE.U32 R20, R14, UR4, R18 ;  /* 0x000000040e147c25 */ /* 0x000fca000f8e0012 */
[----:B------:R-:W-:Y:S02]  /*20e0*/  IADD3 R21, PT, PT, R21, R23, RZ ;  /* 0x0000001715157210 */ /* 0x000fe40007ffe0ff */
[----:B--2---:R-:W-:-:S04]  /*20f0*/  ISETP.GE.U32.AND P0, PT, R16, UR12, PT ;  /* 0x0000000c10007c0c */ /* 0x004fc8000bf06070 */
        /* <DEDUP_REMOVED lines=9> */
[----:B------:R-:W-:-:S04]  /*2190*/  @!P1 IMAD R23, R22, R6, R23 ;  /* 0x0000000616179224 */ /* 0x000fc800078e0217 */
[----:B------:R-:W-:Y:S02]  /*21a0*/  @!P1 IMAD.IADD R25, R25, 0x1, R23 ;  /* 0x0000000119199824 */ /* 0x000fe400078e0217 */
[----:B------:R-:W0:Y:S01]  /*21b0*/  @!P1 LDC.64 R22, c[0x0][0x3e0] ;  /* 0x0000f800ff169b82 */ /* 0x000e220000000a00 */
[----:B---3--:R-:W-:-:S04]  /*21c0*/  @!P1 IMAD.WIDE.U32 R24, R26, R20, R24 ;  /* 0x000000141a189225 */ /* 0x008fc800078e0018 */
[----:B------:R-:W-:-:S04]  /*21d0*/  @!P1 IMAD R20, R27, R20, RZ ;  /* 0x000000141b149224 */ /* 0x000fc800078e02ff */
[----:B------:R-:W-:-:S05]  /*21e0*/  @!P1 IMAD R21, R26, R21, R20 ;  /* 0x000000151a159224 */ /* 0x000fca00078e0214 */
[----:B------:R-:W-:Y:S02]  /*21f0*/  @!P1 IADD3 R2, PT, PT, R25, R21, RZ ;  /* 0x0000001519029210 */ /* 0x000fe40007ffe0ff */
[----:B0-----:R-:W-:-:S04]  /*2200*/  @!P1 LEA R28, P2, R24, R22, 0x2 ;  /* 0x00000016181c9211 */ /* 0x001fc800078410ff */
[----:B------:R-:W-:Y:S01]  /*2210*/  @!P1 LEA.HI.X R29, R24, R23, R2, 0x2, P2 ;  /* 0x00000017181d9211 */ /* 0x000fe200010f1402 */
[----:B------:R-:W-:-:S06]  /*2220*/  IMAD.MOV.U32 R2, RZ, RZ, RZ ;  /* 0x000000ffff027224 */ /* 0x000fcc00078e00ff */
[----:B------:R0:W2:Y:S01]  /*2230*/  @!P1 LDG.E R2, desc[UR14][R28.64] ;  /* 0x0000000e1c029981 */ /* 0x0000a2000c1e1900 */
[----:B------:R-:W-:-:S04]  /*2240*/  IMAD.WIDE.U32 R20, R14, UR5, R18 ;  /* 0x000000050e147c25 */ /* 0x000fc8000f8e0012 */
[----:B------:R-:W-:Y:S01]  /*2250*/  IMAD R21, R15, UR5, R21 ;  /* 0x000000050f157c24 */ /* 0x000fe2000f8e0215 */
[----:B------:R-:W-:-:S04]  /*2260*/  ISETP.GE.U32.AND P1, PT, R20, UR18, PT ;  /* 0x0000001214007c0c */ /* 0x000fc8000bf26070 */
[----:B------:R-:W-:Y:S01]  /*2270*/  ISETP.GE.U32.OR.EX P1, PT, R21, UR19, P0, P1 ;  /* 0x0000001315007c0c */ /* 0x000fe20008726510 */
[----:B0-----:R-:W-:Y:S01]  /*2280*/  IMAD.MOV.U32 R29, RZ, RZ, R5 ;  /* 0x000000ffff1d7224 */ /* 0x001fe200078e0005 */
[----:B------:R-:W-:-:S11]  /*2290*/  MOV R28, R8 ;  /* 0x00000008001c7202 */ /* 0x000fd60000000f00 */
[----:B------:R-:W0:Y:S01]  /*22a0*/  @!P1 LDC.64 R26, c[0x0][0x3e8] ;  /* 0x0000fa00ff1a9b82 */ /* 0x000e220000000a00 */
[----:B--2---:R1:W-:Y:S04]  /*22b0*/  STG.E desc[UR14][R28.64], R2 ;  /* 0x000000021c007986 */ /* 0x0043e8000c10190e */
[----:B0-----:R-:W2:Y:S04]  /*22c0*/  @!P1 LDG.E.64 R24, desc[UR14][R26.64+0x10] ;  /* 0x0000100e1a189981 */ /* 0x001ea8000c1e1b00 */
[----:B------:R-:W3:Y:S01]  /*22d0*/  @!P1 LDG.E.64 R22, desc[UR14][R26.64+0x18] ;  /* 0x0000180e1a169981 */ /* 0x000ee2000c1e1b00 */
[----:B------:R-:W-:Y:S01]  /*22e0*/  MOV R4, UR16 ;  /* 0x0000001000047c02 */ /* 0x000fe20008000f00 */
[----:B-1----:R-:W-:-:S03]  /*22f0*/  IMAD.U32 R2, RZ, RZ, UR10 ;  /* 0x0000000aff027e24 */ /* 0x002fc6000f8e00ff */
[----:B------:R-:W-:Y:S02]  /*2300*/  LEA R4, P2, R4, R8, 0x2 ;  /* 0x0000000804047211 */ /* 0x000fe400078410ff */
[----:B------:R-:W-:-:S04]  /*2310*/  MOV R8, UR16 ;  /* 0x0000001000087c02 */ /* 0x000fc80008000f00 */
[----:B------:R-:W-:Y:S01]  /*2320*/  LEA.HI.X R5, R8, R5, R2, 0x2, P2 ;  /* 0x0000000508057211 */ /* 0x000fe200010f1402 */
[----:B--2---:R-:W-:-:S04]  /*2330*/  @!P1 IMAD R25, R25, R16, RZ ;  /* 0x0000001019199224 */ /* 0x004fc800078e02ff */
[C---:B------:R-:W-:Y:S02]  /*2340*/  @!P1 IMAD R8, R24.reuse, R6, R25 ;  /* 0x0000000618089224 */ /* 0x040fe400078e0219 */
[----:B------:R-:W-:-:S05]  /*2350*/  @!P1 IMAD.WIDE.U32 R24, R24, R16, RZ ;  /* 0x0000001018189225 */ /* 0x000fca00078e00ff */
[----:B------:R-:W-:Y:S02]  /*2360*/  @!P1 IADD3 R29, PT, PT, R25, R8, RZ ;  /* 0x00000008191d9210 */ /* 0x000fe40007ffe0ff */
[----:B------:R-:W-:Y:S02]  /*2370*/  @!P1 MOV R28, R24 ;  /* 0x00000018001c9202 */ /* 0x000fe40000000f00 */
[----:B------:R-:W0:Y:S03]  /*2380*/  @!P1 LDC.64 R24, c[0x0][0x3e0] ;  /* 0x0000f800ff189b82 */ /* 0x000e260000000a00 */
[----:B---3--:R-:W-:-:S04]  /*2390*/  @!P1 IMAD.WIDE.U32 R28, R22, R20, R28 ;  /* 0x00000014161c9225 */ /* 0x008fc800078e001c */
[----:B------:R-:W-:-:S04]  /*23a0*/  @!P1 IMAD R20, R23, R20, RZ ;  /* 0x0000001417149224 */ /* 0x000fc800078e02ff */
[----:B------:R-:W-:-:S04]  /*23b0*/  @!P1 IMAD R21, R22, R21, R20 ;  /* 0x0000001516159224 */ /* 0x000fc800078e0214 */
[----:B------:R-:W-:Y:S01]  /*23c0*/  @!P1 IMAD.IADD R2, R29, 0x1, R21 ;  /* 0x000000011d029824 */ /* 0x000fe200078e0215 */
[----:B0-----:R-:W-:-:S04]  /*23d0*/  @!P1 LEA R20, P2, R28, R24, 0x2 ;  /* 0x000000181c149211 */ /* 0x001fc800078410ff */
[----:B------:R-:W-:Y:S01]  /*23e0*/  @!P1 LEA.HI.X R21, R28, R25, R2, 0x2, P2 ;  /* 0x000000191c159211 */ /* 0x000fe200010f1402 */
[----:B------:R-:W-:-:S06]  /*23f0*/  HFMA2 R2, -RZ, RZ, 0, 0 ;  /* 0x00000000ff027431 */ /* 0x000fcc00000001ff */
[----:B------:R-:W2:Y:S01]  /*2400*/  @!P1 LDG.E R2, desc[UR14][R20.64] ;  /* 0x0000000e14029981 */ /* 0x000ea2000c1e1900 */
[----:B------:R-:W-:-:S06]  /*2410*/  UIADD3 UR5, UPT, UPT, UR4, 0x2, URZ ;  /* 0x0000000204057890 */ /* 0x000fcc000fffe0ff */
[----:B------:R-:W-:-:S04]  /*2420*/  IMAD.WIDE.U32 R22, R14, UR5, R18 ;  /* 0x000000050e167c25 */ /* 0x000fc8000f8e0012 */
[----:B------:R-:W-:Y:S01]  /*2430*/  IMAD R23, R15, UR5, R23 ;  /* 0x000000050f177c24 */ /* 0x000fe2000f8e0217 */
[----:B------:R-:W-:-:S04]  /*2440*/  ISETP.GE.U32.AND P1, PT, R22, UR18, PT ;  /* 0x0000001216007c0c */ /* 0x000fc8000bf26070 */
[----:B------:R-:W-:-:S13]  /*2450*/  ISETP.GE.U32.OR.EX P1, PT, R23, UR19, P0, P1 ;  /* 0x0000001317007c0c */ /* 0x000fda0008726510 */
[----:B------:R-:W0:Y:S01]  /*2460*/  @!P1 LDC.64 R28, c[0x0][0x3e8] ;  /* 0x0000fa00ff1c9b82 */ /* 0x000e220000000a00 */
[----:B--2---:R1:W-:Y:S04]  /*2470*/  STG.E desc[UR14][R4.64], R2 ;  /* 0x0000000204007986 */ /* 0x0043e8000c10190e */
[----:B0-----:R-:W2:Y:S04]  /*2480*/  @!P1 LDG.E.64 R26, desc[UR14][R28.64+0x10] ;  /* 0x0000100e1c1a9981 */ /* 0x001ea8000c1e1b00 */
[----:B------:R0:W3:Y:S01]  /*2490*/  @!P1 LDG.E.64 R24, desc[UR14][R28.64+0x18] ;  /* 0x0000180e1c189981 */ /* 0x0000e2000c1e1b00 */
[----:B------:R-:W-:Y:S01]  /*24a0*/  MOV R8, UR16 ;  /* 0x0000001000087c02 */ /* 0x000fe20008000f00 */
[----:B------:R-:W-:-:S03]  /*24b0*/  IMAD.U32 R21, RZ, RZ, UR16 ;  /* 0x00000010ff157e24 */ /* 0x000fc6000f8e00ff */
[----:B------:R-:W-:Y:S02]  /*24c0*/  LEA R20, P2, R8, R4, 0x2 ;  /* 0x0000000408147211 */ /* 0x000fe400078410ff */
[----:B------:R-:W-:Y:S01]  /*24d0*/  MOV R8, UR10 ;  /* 0x0000000a00087c02 */ /* 0x000fe20008000f00 */
[----:B0-----:R-:W-:-:S03]  /*24e0*/  HFMA2 R29, -RZ, RZ, 0, 0 ;  /* 0x00000000ff1d7431 */ /* 0x001fc600000001ff */
[----:B------:R-:W-:Y:S02]  /*24f0*/  LEA.HI.X R21, R21, R5, R8, 0x2, P2 ;  /* 0x0000000515157211 */ /* 0x000fe400010f1408 */
[----:B-1----:R-:W0:Y:S01]  /*2500*/  @!P1 LDC.64 R4, c[0x0][0x3e0] ;  /* 0x0000f800ff049b82 */ /* 0x002e220000000a00 */
[----:B--2---:R-:W-:-:S04]  /*2510*/  @!P1 IMAD R27, R27, R16, RZ ;  /* 0x000000101b1b9224 */ /* 0x004fc800078e02ff */
[C---:B------:R-:W-:Y:S02]  /*2520*/  @!P1 IMAD R8, R26.reuse, R6, R27 ;  /* 0x000000061a089224 */ /* 0x040fe400078e021b */
[----:B------:R-:W-:-:S05]  /*2530*/  @!P1 IMAD.WIDE.U32 R26, R26, R16, RZ ;  /* 0x000000101a1a9225 */ /* 0x000fca00078e00ff */
[----:B------:R-:W-:-:S03]  /*2540*/  @!P1 IADD3 R27, PT, PT, R27, R8, RZ ;  /* 0x000000081b1b9210 */ /* 0x000fc60007ffe0ff */
[----:B---3--:R-:W-:-:S04]  /*2550*/  @!P1 IMAD.WIDE.U32 R26, R24, R22, R26 ;  /* 0x00000016181a9225 */ /* 0x008fc800078e001a */
[----:B------:R-:W-:Y:S01]  /*2560*/  @!P1 IMAD R22, R25, R22, RZ ;  /* 0x0000001619169224 */ /* 0x000fe200078e02ff */
[----:B0-----:R-:W-:-:S03]  /*2570*/  @!P1 LEA R4, P2, R26, R4, 0x2 ;  /* 0x000000041a049211 */ /* 0x001fc600078410ff */
[----:B------:R-:W-:-:S04]  /*2580*/  @!P1 IMAD R23, R24, R23, R22 ;  /* 0x0000001718179224 */ /* 0x000fc800078e0216 */
[----:B------:R-:W-:-:S05]  /*2590*/  @!P1 IMAD.IADD R2, R27, 0x1, R23 ;  /* 0x000000011b029824 */ /* 0x000fca00078e0217 */
[----:B------:R-:W-:-:S05]  /*25a0*/  @!P1 LEA.HI.X R5, R26, R5, R2, 0x2, P2 ;  /* 0x000000051a059211 */ /* 0x000fca00010f1402 */
[----:B------:R0:W2:Y:S01]  /*25b0*/  @!P1 LDG.E R29, desc[UR14][R4.64] ;  /* 0x0000000e041d9981 */ /* 0x0000a2000c1e1900 */
[----:B------:R-:W-:-:S06]  /*25c0*/  UIADD3 UR5, UPT, UPT, UR4, 0x3, URZ ;  /* 0x0000000304057890 */ /* 0x000fcc000fffe0ff */
[----:B------:R-:W-:-:S04]  /*25d0*/  IMAD.WIDE.U32 R22, R14, UR5, R18 ;  /* 0x000000050e167c25 */ /* 0x000fc8000f8e0012 */
[----:B------:R-:W-:Y:S01]  /*25e0*/  IMAD R23, R15, UR5, R23 ;  /* 0x000000050f177c24 */ /* 0x000fe2000f8e0217 */
[----:B------:R-:W-:-:S04]  /*25f0*/  ISETP.GE.U32.AND P1, PT, R22, UR18, PT ;  /* 0x0000001216007c0c */ /* 0x000fc8000bf26070 */
[----:B------:R-:W-:-:S13]  /*2600*/  ISETP.GE.U32.OR.EX P0, PT, R23, UR19, P0, P1 ;  /* 0x0000001317007c0c */ /* 0x000fda0008706510 */
[----:B------:R-:W1:Y:S08]  /*2610*/  @!P0 LDC.64 R26, c[0x0][0x3e8] ;  /* 0x0000fa00ff1a8b82 */ /* 0x000e700000000a00 */
[----:B0-----:R-:W0:Y:S01]  /*2620*/  @!P0 LDC.64 R4, c[0x0][0x3e0] ;  /* 0x0000f800ff048b82 */ /* 0x001e220000000a00 */
[----:B--2---:R2:W-:Y:S04]  /*2630*/  STG.E desc[UR14][R20.64], R29 ;  /* 0x0000001d14007986 */ /* 0x0045e8000c10190e */
[----:B-1----:R-:W3:Y:S04]  /*2640*/  @!P0 LDG.E.64 R24, desc[UR14][R26.64+0x10] ;  /* 0x0000100e1a188981 */ /* 0x002ee8000c1e1b00 */
[----:B------:R-:W4:Y:S01]  /*2650*/  @!P0 LDG.E.64 R18, desc[UR14][R26.64+0x18] ;  /* 0x0000180e1a128981 */ /* 0x000f22000c1e1b00 */
[----:B---3--:R-:W-:-:S04]  /*2660*/  @!P0 IMAD R25, R25, R16, RZ ;  /* 0x0000001019198224 */ /* 0x008fc800078e02ff */
[C---:B------:R-:W-:Y:S02]  /*2670*/  @!P0 IMAD R2, R24.reuse, R6, R25 ;  /* 0x0000000618028224 */ /* 0x040fe400078e0219 */
[----:B------:R-:W-:-:S05]  /*2680*/  @!P0 IMAD.WIDE.U32 R24, R24, R16, RZ ;  /* 0x0000001018188225 */ /* 0x000fca00078e00ff */
[----:B------:R-:W-:Y:S01]  /*2690*/  @!P0 IADD3 R25, PT, PT, R25, R2, RZ ;  /* 0x0000000219198210 */ /* 0x000fe20007ffe0ff */
[----:B----4-:R-:W-:-:S04]  /*26a0*/  @!P0 IMAD R2, R19, R22, RZ ;  /* 0x0000001613028224 */ /* 0x010fc800078e02ff */
[C---:B------:R-:W-:Y:S02]  /*26b0*/  @!P0 IMAD R19, R18.reuse, R23, R2 ;  /* 0x0000001712138224 */ /* 0x040fe400078e0202 */
[----:B------:R-:W-:-:S04]  /*26c0*/  @!P0 IMAD.WIDE.U32 R22, R18, R22, R24 ;  /* 0x0000001612168225 */ /* 0x000fc800078e0018 */
[----:B------:R-:W-:Y:S02]  /*26d0*/  @!P0 IMAD.IADD R2, R23, 0x1, R19 ;  /* 0x0000000117028824 */ /* 0x000fe400078e0213 */
[----:B------:R-:W-:Y:S01]  /*26e0*/  HFMA2 R23, -RZ, RZ, 0, 0 ;  /* 0x00000000ff177431 */ /* 0x000fe200000001ff */
[----:B0-----:R-:W-:-:S04]  /*26f0*/  @!P0 LEA R18, P1, R22, R4, 0x2 ;  /* 0x0000000416128211 */ /* 0x001fc800078210ff */
[----:B------:R-:W-:-:S05]  /*2700*/  @!P0 LEA.HI.X R19, R22, R5, R2, 0x2, P1 ;  /* 0x0000000516138211 */ /* 0x000fca00008f1402 */
[----:B------:R-:W3:Y:S01]  /*2710*/  @!P0 LDG.E R23, desc[UR14][R18.64] ;  /* 0x0000000e12178981 */ /* 0x000ee2000c1e1900 */
[----:B------:R-:W-:Y:S02]  /*2720*/  USHF.L.U32 UR12, UR16, 0x2, URZ ;  /* 0x00000002100c7899 */ /* 0x000fe400080006ff */
[----:B------:R-:W-:Y:S02]  /*2730*/  USHF.L.U64.HI UR5, UR16, 0x2, UR10 ;  /* 0x0000000210057899 */ /* 0x000fe4000801020a */
[----:B------:R-:W-:Y:S02]  /*2740*/  UIADD3 UR4, UPT, UPT, UR4, 0x4, URZ ;  /* 0x0000000404047890 */ /* 0x000fe4000fffe0ff */
[----:B------:R-:W-:Y:S02]  /*2750*/  MOV R2, UR12 ;  /* 0x0000000c00027c02 */ /* 0x000fe40008000f00 */
[----:B------:R-:W-:Y:S01]  /*2760*/  IMAD.U32 R4, RZ, RZ, UR5 ;  /* 0x00000005ff047e24 */ /* 0x000fe2000f8e00ff */
[----:B------:R-:W-:Y:S01]  /*2770*/  UMOV UR5, URZ ;  /* 0x000000ff00057c82 */ /* 0x000fe20008000000 */
[----:B--2---:R-:W-:-:S04]  /*2780*/  IADD3 R20, P0, PT, R20, R2, RZ ;  /* 0x0000000214147210 */ /* 0x004fc80007f1e0ff */
[----:B------:R-:W-:Y:S02]  /*2790*/  IADD3.X R21, PT, PT, R21, R4, RZ, P0, !PT ;  /* 0x0000000415157210 */ /* 0x000fe400007fe4ff */
[----:B------:R-:W-:-:S04]  /*27a0*/  IADD3 R8, P0, PT, R20, R2, RZ ;  /* 0x0000000214087210 */ /* 0x000fc80007f1e0ff */
[----:B------:R-:W-:Y:S01]  /*27b0*/  IADD3.X R5, PT, PT, R21, R4, RZ, P0, !PT ;  /* 0x0000000415057210 */ /* 0x000fe200007fe4ff */
[----:B---3--:R2:W-:Y:S08]  /*27c0*/  STG.E desc[UR14][R20.64], R23 ;  /* 0x0000001714007986 */ /* 0x0085f0000c10190e */
.L_x_313:
[----:B------:R-:W-:Y:S05]  /*27d0*/  BRA.U !UP2, `(.L_x_312) ;  /* 0x000000050aa07547 */ /* 0x000fea000b800000 */
[----:B------:R-:W3:Y:S01]  /*27e0*/  LDCU UR12, c[0x0][0x380] ;  /* 0x00007000ff0c77ac */ /* 0x000ee20008000800 */
[----:B------:R-:W-:-:S04]  /*27f0*/  UISETP.NE.U32.AND UP2, UPT, UR11, 0x1, UPT ;  /* 0x000000010b00788c */ /* 0x000fc8000bf45070 */
[----:B------:R-:W-:Y:S02]  /*2800*/  UISETP.NE.AND.EX UP2, UPT, URZ, URZ, UPT, UP2 ;  /* 0x000000ffff00728c */ /* 0x000fe4000bf45320 */
[----:B---3--:R-:W-:-:S07]  /*2810*/  ULOP3.LUT UP3, URZ, UR12, 0x1, URZ, 0xc0, !UPT ;  /* 0x000000010cff7892 */ /* 0x008fce000f86c0ff */
[----:B------:R-:W-:Y:S05]  /*2820*/  BRA.U !UP2, `(.L_x_314) ;  /* 0x000000010af87547 */ /* 0x000fea000b800000 */
[----:B------:R-:W3:Y:S01]  /*2830*/  LDCU.64 UR12, c[0x0][0x3c0] ;  /* 0x00007800ff0c77ac */ /* 0x000ee20008000a00 */
[----:B------:R-:W-:Y:S01]  /*2840*/  MOV R19, R9 ;  /* 0x0000000900137202 */ /* 0x000fe20000000f00 */
[C---:B-1----:R-:W-:Y:S01]  /*2850*/  IMAD R2, R14.reuse, UR5, RZ ;  /* 0x000000050e027c24 */ /* 0x042fe2000f8e02ff */
[----:B------:R-:W1:Y:S01]  /*2860*/  LDCU.64 UR18, c[0x0][0x3d0] ;  /* 0x00007a00ff1277ac */ /* 0x000e620008000a00 */
[----:B------:R-:W-:Y:S02]  /*2870*/  IMAD.MOV.U32 R18, RZ, RZ, R12 ;  /* 0x000000ffff127224 */ /* 0x000fe400078e000c */
[----:B0-2---:R-:W-:Y:S02]  /*2880*/  IMAD R23, R15, UR4, R2 ;  /* 0x000000040f177c24 */ /* 0x005fe4000f8e0202 */
[----:B------:R-:W-:-:S05]  /*2890*/  IMAD.WIDE.U32 R20, R14, UR4, R18 ;  /* 0x000000040e147c25 */ /* 0x000fca000f8e0012 */
[----:B------:R-:W-:Y:S02]  /*28a0*/  IADD3 R21, PT, PT, R23, R21, RZ ;  /* 0x0000001517157210 */ /* 0x000fe40007ffe0ff */
[----:B---3--:R-:W-:-:S04]  /*28b0*/  ISETP.GE.U32.AND P0, PT, R16, UR12, PT ;  /* 0x0000000c10007c0c */ /* 0x008fc8000bf06070 */
[----:B------:R-:W-:Y:S02]  /*28c0*/  ISETP.GE.U32.AND.EX P0, PT, R6, UR13, PT, P0 ;  /* 0x0000000d06007c0c */ /* 0x000fe4000bf06100 */
[----:B-1----:R-:W-:-:S04]  /*28d0*/  ISETP.GE.U32.AND P1, PT, R20, UR18, PT ;  /* 0x0000001214007c0c */ /* 0x002fc8000bf26070 */
[----:B------:R-:W-:-:S13]  /*28e0*/  ISETP.GE.U32.OR.EX P1, PT, R21, UR19, P0, P1 ;  /* 0x0000001315007c0c */ /* 0x000fda0008726510 */
[----:B------:R-:W0:Y:S02]  /*28f0*/  @!P1 LDC.64 R28, c[0x0][0x3e8] ;  /* 0x0000fa00ff1c9b82 */ /* 0x000e240000000a00 */
[----:B0-----:R-:W2:Y:S04]  /*2900*/  @!P1 LDG.E.64 R22, desc[UR14][R28.64+0x10] ;  /* 0x0000100e1c169981 */ /* 0x001ea8000c1e1b00 */
[----:B------:R0:W3:Y:S02]  /*2910*/  @!P1 LDG.E.64 R26, desc[UR14][R28.64+0x18] ;  /* 0x0000180e1c1a9981 */ /* 0x0000e4000c1e1b00 */
[----:B0-----:R-:W-:Y:S02]  /*2920*/  HFMA2 R29, -RZ, RZ, 0, 0 ;  /* 0x00000000ff1d7431 */ /* 0x001fe400000001ff */
[----:B--2---:R-:W-:-:S02]  /*2930*/  @!P1 IMAD R23, R23, R16, RZ ;  /* 0x0000001017179224 */ /* 0x004fc400078e02ff */
        /* <DEDUP_REMOVED lines=9> */
[----:B------:R-:W-:-:S05]  /*29d0*/  @!P1 LEA.HI.X R21, R24, R23, R2, 0x2, P2 ;  /* 0x0000001718159211 */ /* 0x000fca00010f1402 */
[----:B------:R0:W2:Y:S01]  /*29e0*/  @!P1 LDG.E R29, desc[UR14][R20.64] ;  /* 0x0000000e141d9981 */ /* 0x0000a2000c1e1900 */
[----:B------:R-:W-:Y:S01]  /*29f0*/  UIADD3 UR5, UPT, UPT, UR4, 0x1, URZ ;  /* 0x0000000104057890 */ /* 0x000fe2000fffe0ff */
[----:B------:R-:W-:-:S05]  /*2a00*/  IMAD.MOV.U32 R4, RZ, RZ, R8 ;  /* 0x000000ffff047224 */ /* 0x000fca00078e0008 */
        /* <DEDUP_REMOVED lines=16> */
[----:B------:R-:W-:Y:S01]  /*2b10*/  IMAD.MOV.U32 R23, RZ, RZ, RZ ;  /* 0x000000ffff177224 */ /* 0x000fe200078e00ff */
[----:B------:R-:W-:Y:S02]  /*2b20*/  @!P0 IADD3 R2, PT, PT, R19, R25, RZ ;  /* 0x0000001913028210 */ /* 0x000fe40007ffe0ff */
[----:B0-----:R-:W-:-:S04]  /*2b30*/  @!P0 LEA R20, P1, R18, R20, 0x2 ;  /* 0x0000001412148211 */ /* 0x001fc800078210ff */
[----:B------:R-:W-:-:S05]  /*2b40*/  @!P0 LEA.HI.X R21, R18, R21, R2, 0x2, P1 ;  /* 0x0000001512158211 */ /* 0x000fca00008f1402 */
[----:B------:R-:W3:Y:S01]  /*2b50*/  @!P0 LDG.E R23, desc[UR14][R20.64] ;  /* 0x0000000e14178981 */ /* 0x000ee2000c1e1900 */
[----:B------:R-:W-:Y:S02]  /*2b60*/  USHF.L.U32 UR11, UR16, 0x2, URZ ;  /* 0x00000002100b7899 */ /* 0x000fe400080006ff */
[----:B------:R-:W-:Y:S02]  /*2b70*/  USHF.L.U64.HI UR5, UR16, 0x2, UR10 ;  /* 0x0000000210057899 */ /* 0x000fe4000801020a */
[----:B------:R-:W-:Y:S02]  /*2b80*/  UIADD3 UR4, UPT, UPT, UR4, 0x2, URZ ;  /* 0x0000000204047890 */ /* 0x000fe4000fffe0ff */
[----:B------:R-:W-:Y:S02]  /*2b90*/  MOV R2, UR11 ;  /* 0x0000000b00027c02 */ /* 0x000fe40008000f00 */
[----:B--2---:R-:W-:Y:S01]  /*2ba0*/  MOV R4, UR5 ;  /* 0x0000000500047c02 */ /* 0x004fe20008000f00 */
[----:B------:R-:W-:Y:S01]  /*2bb0*/  UMOV UR5, URZ ;  /* 0x000000ff00057c82 */ /* 0x000fe20008000000 */
[----:B------:R-:W-:-:S05]  /*2bc0*/  IADD3 R18, P0, PT, R8, R2, RZ ;  /* 0x0000000208127210 */ /* 0x000fca0007f1e0ff */
[----:B------:R-:W-:Y:S01]  /*2bd0*/  IMAD.X R19, R5, 0x1, R4, P0 ;  /* 0x0000000105137824 */ /* 0x000fe200000e0604 */
[----:B------:R-:W-:-:S04]  /*2be0*/  IADD3 R8, P0, PT, R18, R2, RZ ;  /* 0x0000000212087210 */ /* 0x000fc80007f1e0ff */
[----:B------:R-:W-:Y:S01]  /*2bf0*/  IADD3.X R5, PT, PT, R19, R4, RZ, P0, !PT ;  /* 0x0000000413057210 */ /* 0x000fe200007fe4ff */
[----:B---3--:R3:W-:Y:S08]  /*2c00*/  STG.E desc[UR14][R18.64], R23 ;  /* 0x0000001712007986 */ /* 0x0087f0000c10190e */
.L_x_314:
[----:B------:R-:W-:Y:S05]  /*2c10*/  BRA.U !UP3, `(.L_x_312) ;  /* 0x000000010b907547 */ /* 0x000fea000b800000 */
[----:B------:R-:W4:Y:S01]  /*2c20*/  LDCU.64 UR12, c[0x0][0x3d0] ;  /* 0x00007a00ff0c77ac */ /* 0x000f220008000a00 */
[----:B-1-3--:R-:W-:Y:S02]  /*2c30*/  IMAD R18, R14, UR5, RZ ;  /* 0x000000050e127c24 */ /* 0x00afe4000f8e02ff */
[----:B------:R-:W-:Y:S01]  /*2c40*/  IMAD.MOV.U32 R19, RZ, RZ, R9 ;  /* 0x000000ffff137224 */ /* 0x000fe200078e0009 */
[----:B------:R-:W1:Y:S01]  /*2c50*/  LDCU.64 UR18, c[0x0][0x3c0] ;  /* 0x00007800ff1277ac */ /* 0x000e620008000a00 */
[----:B------:R-:W-:Y:S01]  /*2c60*/  IMAD R17, R15, UR4, R18 ;  /* 0x000000040f117c24 */ /* 0x000fe2000f8e0212 */
[----:B------:R-:W-:-:S05]  /*2c70*/  MOV R18, R12 ;  /* 0x0000000c00127202 */ /* 0x000fca0000000f00 */
[----:B------:R-:W-:-:S05]  /*2c80*/  IMAD.WIDE.U32 R14, R14, UR4, R18 ;  /* 0x000000040e0e7c25 */ /* 0x000fca000f8e0012 */
[----:B------:R-:W-:Y:S02]  /*2c90*/  IADD3 R15, PT, PT, R15, R17, RZ ;  /* 0x000000110f0f7210 */ /* 0x000fe40007ffe0ff */
[----:B----4-:R-:W-:Y:S02]  /*2ca0*/  ISETP.GE.U32.AND P0, PT, R14, UR12, PT ;  /* 0x0000000c0e007c0c */ /* 0x010fe4000bf06070 */
[----:B-1----:R-:W-:Y:S02]  /*2cb0*/  ISETP.GE.U32.AND P1, PT, R16, UR18, PT ;  /* 0x0000001210007c0c */ /* 0x002fe4000bf26070 */
[----:B------:R-:W-:-:S04]  /*2cc0*/  ISETP.GE.U32.AND.EX P0, PT, R15, UR13, PT, P0 ;  /* 0x0000000d0f007c0c */ /* 0x000fc8000bf06100 */
[----:B------:R-:W-:-:S13]  /*2cd0*/  ISETP.GE.U32.OR.EX P0, PT, R6, UR19, P0, P1 ;  /* 0x0000001306007c0c */ /* 0x000fda0008706510 */
[----:B------:R-:W0:Y:S08]  /*2ce0*/  @!P0 LDC.64 R24, c[0x0][0x3e8] ;  /* 0x0000fa00ff188b82 */ /* 0x000e300000000a00 */
[----:B------:R-:W1:Y:S01]  /*2cf0*/  @!P0 LDC.64 R18, c[0x0][0x3e0] ;  /* 0x0000f800ff128b82 */ /* 0x000e620000000a00 */
[----:B0-2---:R-:W2:Y:S04]  /*2d00*/  @!P0 LDG.E.64 R22, desc[UR14][R24.64+0x10] ;  /* 0x0000100e18168981 */ /* 0x005ea8000c1e1b00 */
        /* <DEDUP_REMOVED lines=8> */
[----:B------:R-:W-:Y:S02]  /*2d90*/  HFMA2 R17, -RZ, RZ, 0, 0 ;  /* 0x00000000ff117431 */ /* 0x000fe400000001ff */
[----:B------:R-:W-:Y:S01]  /*2da0*/  @!P0 IMAD.IADD R6, R15, 0x1, R21 ;  /* 0x000000010f068824 */ /* 0x000fe200078e0215 */
[----:B-1----:R-:W-:-:S04]  /*2db0*/  @!P0 LEA R18, P1, R14, R18, 0x2 ;  /* 0x000000120e128211 */ /* 0x002fc800078210ff */
[----:B------:R-:W-:-:S05]  /*2dc0*/  @!P0 LEA.HI.X R19, R14, R19, R6, 0x2, P1 ;  /* 0x000000130e138211 */ /* 0x000fca00008f1406 */
[----:B------:R-:W2:Y:S01]  /*2dd0*/  @!P0 LDG.E R17, desc[UR14][R18.64] ;  /* 0x0000000e12118981 */ /* 0x000ea2000c1e1900 */
[-C--:B------:R-:W-:Y:S01]  /*2de0*/  MOV R14, R8.reuse ;  /* 0x00000008000e7202 */ /* 0x080fe20000000f00 */
[----:B------:R-:W-:Y:S01]  /*2df0*/  IMAD.MOV.U32 R15, RZ, RZ, R5 ;  /* 0x000000ffff0f7224 */ /* 0x000fe200078e0005 */
[----:B------:R-:W-:Y:S01]  /*2e00*/  MOV R21, UR16 ;  /* 0x0000001000157c02 */ /* 0x000fe20008000f00 */
[----:B------:R-:W-:Y:S01]  /*2e10*/  IMAD.U32 R16, RZ, RZ, UR10 ;  /* 0x0000000aff107e24 */ /* 0x000fe2000f8e00ff */
[----:B------:R-:W-:Y:S02]  /*2e20*/  MOV R6, UR16 ;  /* 0x0000001000067c02 */ /* 0x000fe40008000f00 */
[----:B------:R-:W-:-:S04]  /*2e30*/  LEA R8, P0, R21, R8, 0x2 ;  /* 0x0000000815087211 */ /* 0x000fc800078010ff */
[----:B------:R-:W-:Y:S01]  /*2e40*/  LEA.HI.X R5, R6, R5, R16, 0x2, P0 ;  /* 0x0000000506057211 */ /* 0x000fe200000f1410 */
[----:B--2---:R4:W-:Y:S08]  /*2e50*/  STG.E desc[UR14][R14.64], R17 ;  /* 0x000000110e007986 */ /* 0x0049f0000c10190e */
.L_x_312:
[----:B------:R-:W-:Y:S05]  /*2e60*/  BRA.U !UP1, `(.L_x_315) ;  /* 0xffffffe109947547 */ /* 0x000fea000b83ffff */
[----:B-1----:R-:W1:Y:S01]  /*2e70*/  LDCU UR5, c[0x0][0x3a0] ;  /* 0x00007400ff0577ac */ /* 0x002e620008000800 */
[----:B---3--:R-:W-:Y:S02]  /*2e80*/  IADD3 R18, PT, PT, R3, R0, RZ ;  /* 0x0000000003127210 */ /* 0x008fe40007ffe0ff */
[----:B------:R-:W-:Y:S01]  /*2e90*/  MOV R0, UR8 ;  /* 0x0000000800007c02 */ /* 0x000fe20008000f00 */
[----:B------:R-:W1:Y:S01]  /*2ea0*/  LDCU UR4, c[0x0][0x3a8] ;  /* 0x00007500ff0477ac */ /* 0x000e620008000800 */
[----:B------:R-:W3:Y:S01]  /*2eb0*/  LDCU UR6, c[0x0][0x3b0] ;  /* 0x00007600ff0677ac */ /* 0x000ee20008000800 */
[----:B------:R-:W5:Y:S01]  /*2ec0*/  LDCU UR7, c[0x0][0x3c8] ;  /* 0x00007900ff0777ac */ /* 0x000f620008000800 */
[----:B------:R-:W0:Y:S01]  /*2ed0*/  LDCU UR11, c[0x0][0x3d8] ;  /* 0x00007b00ff0b77ac */ /* 0x000e220008000800 */
[----:B-1----:R-:W-:-:S04]  /*2ee0*/  UIMAD UR4, UR4, UR5, URZ ;  /* 0x00000005040472a4 */ /* 0x002fc8000f8e02ff */
[----:B---3--:R-:W-:-:S04]  /*2ef0*/  UIMAD UR4, UR4, UR6, URZ ;  /* 0x00000006040472a4 */ /* 0x008fc8000f8e02ff */
[----:B-----5:R-:W-:-:S04]  /*2f00*/  UIMAD UR4, UR4, UR7, URZ ;  /* 0x00000007040472a4 */ /* 0x020fc8000f8e02ff */
[----:B0-----:R-:W-:-:S06]  /*2f10*/  UIMAD UR4, UR4, UR11, URZ ;  /* 0x0000000b040472a4 */ /* 0x001fcc000f8e02ff */
[----:B------:R-:W-:-:S04]  /*2f20*/  ISETP.LT.U32.AND P0, PT, R18, UR4, PT ;  /* 0x0000000412007c0c */ /* 0x000fc8000bf01070 */
[----:B------:R-:W-:Y:S01]  /*2f30*/  ISETP.GT.U32.AND.EX P0, PT, R0, RZ, PT, P0 ;  /* 0x000000ff0000720c */ /* 0x000fe20003f04100 */
[----:B------:R-:W-:-:S12]  /*2f40*/  IMAD.MOV.U32 R0, RZ, RZ, R18 ;  /* 0x000000ffff007224 */ /* 0x000fd800078e0012 */
[----:B------:R-:W-:Y:S05]  /*2f50*/  @P0 BRA `(.L_x_316) ;  /* 0xffffffd000ec0947 */ /* 0x000fea000383ffff */
[----:B------:R-:W-:Y:S05]  /*2f60*/  EXIT ;  /* 0x000000000000794d */ /* 0x000fea0003800000 */
        .weak           $__internal_14_$__cuda_sm20_div_u64
        .type           $__internal_14_$__cuda_sm20_div_u64,@function
        .size           $__internal_14_$__cuda_sm20_div_u64,($__internal_15_$__cuda_sm20_rem_u64 - $__internal_14_$__cuda_sm20_div_u64)
$__internal_14_$__cuda_sm20_div_u64:
        /* <DEDUP_REMOVED lines=69> */
[----:B------:R-:W-:Y:S06]  /*33c0*/  RET.REL.NODEC R8 `(unfold_input_into_patches_f32) ;  /* 0xffffffcc080c7950 */ /* 0x000fec0003c3ffff */
        .weak           $__internal_15_$__cuda_sm20_rem_u64
        .type           $__internal_15_$__cuda_sm20_rem_u64,@function
        .size           $__internal_15_$__cuda_sm20_rem_u64,(.L_x_492 - $__internal_15_$__cuda_sm20_rem_u64)
$__internal_15_$__cuda_sm20_rem_u64:
        /* <DEDUP_REMOVED lines=68> */
[----:B------:R-:W-:Y:S06]  /*3810*/  RET.REL.NODEC R16 `(unfold_input_into_patches_f32) ;  /* 0xffffffc410f87950 */ /* 0x000fec0003c3ffff */
.L_x_317:
        /* <DEDUP_REMOVED lines=14> */
.L_x_492:


//--------------------- .text.sum_transposed_filters_f16 --------------------------
	.section	.text.sum_transposed_filters_f16,"ax",@progbits
	.align	128
        .global         sum_transposed_filters_f16
        .type           sum_transposed_filters_f16,@function
        .size           sum_transposed_filters_f16,(.L_x_494 - sum_transposed_filters_f16)
        .other          sum_transposed_filters_f16,@"STO_CUDA_ENTRY STV_DEFAULT"
sum_transposed_filters_f16:
.text.sum_transposed_filters_f16:
        /* <DEDUP_REMOVED lines=9> */
[----:B------:R-:W-:Y:S02]  /*0090*/  UIMAD UR5, UR5, UR10, URZ ;  /* 0x0000000a050572a4 */ /* 0x000fe4000f8e02ff */
[----:B------:R-:W-:Y:S02]  /*00a0*/  UIMAD.WIDE.U32 UR6, UR8, UR10, URZ ;  /* 0x0000000a080672a5 */ /* 0x000fe4000f8e00ff */
[----:B------:R-:W-:-:S04]  /*00b0*/  UIMAD UR4, UR4, UR11, UR5 ;  /* 0x0000000b040472a4 */ /* 0x000fc8000f8e0205 */
[----:B------:R-:W-:-:S04]  /*00c0*/  UIADD3 UR4, UPT, UPT, UR9, UR4, URZ ;  /* 0x0000000409047290 */ /* 0x000fc8000fffe0ff */
[----:B------:R-:W-:-:S04]  /*00d0*/  UIMAD UR4, UR4, UR10, URZ ;  /* 0x0000000a040472a4 */ /* 0x000fc8000f8e02ff */
        /* <DEDUP_REMOVED lines=26> */
.L_x_318:
[----:B------:R-:W0:Y:S01]  /*0280*/  LDCU.64 UR4, c[0x0][0x3b8] ;  /* 0x00007700ff0477ac */ /* 0x000e220008000a00 */
[----:B------:R-:W-:Y:S01]  /*0290*/  MOV R0, 0x300 ;  /* 0x0000030000007802 */ /* 0x000fe20000000f00 */
[----:B------:R-:W1:Y:S01]  /*02a0*/  LDCU.64 UR8, c[0x0][0x3a0] ;  /* 0x00007400ff0877ac */ /* 0x000e620008000a00 */
[----:B0-----:R-:W-:Y:S01]  /*02b0*/  MOV R12, UR4 ;  /* 0x00000004000c7c02 */ /* 0x001fe20008000f00 */
[----:B------:R-:W-:Y:S02]  /*02c0*/  IMAD.U32 R19, RZ, RZ, UR5 ;  /* 0x00000005ff137e24 */ /* 0x000fe4000f8e00ff */
[----:B-1----:R-:W-:Y:S01]  /*02d0*/  IMAD.U32 R2, RZ, RZ, UR8 ;  /* 0x00000008ff027e24 */ /* 0x002fe2000f8e00ff */
[----:B------:R-:W-:-:S07]  /*02e0*/  MOV R3, UR9 ;  /* 0x0000000900037c02 */ /* 0x000fce0008000f00 */
[----:B------:R-:W-:Y:S05]  /*02f0*/  CALL.REL.NOINC `($__internal_16_$__cuda_sm20_div_u64) ;  /* 0x0000002800a47944 */ /* 0x000fea0003c00000 */
[----:B------:R-:W-:Y:S02]  /*0300*/  IMAD.MOV.U32 R14, RZ, RZ, R10 ;  /* 0x000000ffff0e7224 */ /* 0x000fe400078e000a */
[----:B------:R-:W-:-:S07]  /*0310*/  IMAD.MOV.U32 R15, RZ, RZ, R11 ;  /* 0x000000ffff0f7224 */ /* 0x000fce00078e000b */
.L_x_319:
        /* <DEDUP_REMOVED lines=27> */
[----:B------:R-:W-:-:S07]  /*04d0*/  LOP3.LUT R6, R6, 0x3, RZ, 0xc0, !PT ;  /* 0x0000000306067812 */ /* 0x000fce00078ec0ff */
.L_x_342:
        /* <DEDUP_REMOVED lines=10> */
[----:B-1----:R-:W-:-:S06]  /*0580*/  VIADD R10, R0, 0xffffffe ;  /* 0x0ffffffe000a7836 */ /* 0x002fcc0000000000 */
[----:B------:R1:W2:Y:S02]  /*0590*/  F2I.FTZ.U32.TRUNC.NTZ R11, R10 ;  /* 0x0000000a000b7305 */ /* 0x0002a4000021f000 */
[----:B-1----:R-:W-:Y:S02]  /*05a0*/  HFMA2 R10, -RZ, RZ, 0, 0 ;  /* 0x00000000ff0a7431 */ /* 0x002fe400000001ff */
[----:B--2---:R-:W-:-:S04]  /*05b0*/  IMAD R2, R11, R3, RZ ;  /* 0x000000030b027224 */ /* 0x004fc800078e02ff */
[----:B------:R-:W-:-:S04]  /*05c0*/  IMAD.MOV R7, RZ, RZ, -R2 ;  /* 0x000000ffff077224 */ /* 0x000fc800078e0a02 */
[----:B------:R-:W-:Y:S01]  /*05d0*/  IMAD.HI.U32 R11, R11, R7, R10 ;  /* 0x000000070b0b7227 */ /* 0x000fe200078e000a */
[----:B------:R-:W-:-:S05]  /*05e0*/  MOV R7, RZ ;  /* 0x000000ff00077202 */ /* 0x000fca0000000f00 */
        /* <DEDUP_REMOVED lines=12> */
.L_x_321:
[----:B------:R-:W1:Y:S01]  /*06b0*/  LDCU.64 UR12, c[0x0][0x380] ;  /* 0x00007000ff0c77ac */ /* 0x000e620008000a00 */
[----:B------:R-:W-:Y:S01]  /*06c0*/  IMAD.MOV.U32 R12, RZ, RZ, R8 ;  /* 0x000000ffff0c7224 */ /* 0x000fe200078e0008 */
[----:B------:R-:W-:Y:S01]  /*06d0*/  MOV R0, 0x720 ;  /* 0x0000072000007802 */ /* 0x000fe20000000f00 */
[----:B------:R-:W-:Y:S01]  /*06e0*/  IMAD.U32 R19, RZ, RZ, UR4 ;  /* 0x00000004ff137e24 */ /* 0x000fe2000f8e00ff */
[----:B-1----:R-:W-:Y:S01]  /*06f0*/  MOV R2, UR12 ;  /* 0x0000000c00027c02 */ /* 0x002fe20008000f00 */
[----:B------:R-:W-:-:S07]  /*0700*/  IMAD.U32 R3, RZ, RZ, UR13 ;  /* 0x0000000dff037e24 */ /* 0x000fce000f8e00ff */
[----:B0-----:R-:W-:Y:S05]  /*0710*/  CALL.REL.NOINC `($__internal_16_$__cuda_sm20_div_u64) ;  /* 0x00000024009c7944 */ /* 0x001fea0003c00000 */
[----:B------:R-:W0:Y:S01]  /*0720*/  LDCU.64 UR12, c[0x0][0x380] ;  /* 0x00007000ff0c77ac */ /* 0x000e220008000a00 */
[----:B------:R-:W-:Y:S01]  /*0730*/  IADD3 R7, P0, PT, RZ, -R10, RZ ;  /* 0x8000000aff077210 */ /* 0x000fe20007f1e0ff */
[----:B------:R-:W-:Y:S01]  /*0740*/  IMAD.U32 R13, RZ, RZ, UR4 ;  /* 0x00000004ff0d7e24 */ /* 0x000fe2000f8e00ff */
[----:B------:R-:W-:Y:S01]  /*0750*/  MOV R17, R11 ;  /* 0x0000000b00117202 */ /* 0x000fe20000000f00 */
[----:B------:R-:W-:Y:S02]  /*0760*/  IMAD.MOV.U32 R12, RZ, RZ, R8 ;  /* 0x000000ffff0c7224 */ /* 0x000fe400078e0008 */
[----:B------:R-:W-:Y:S02]  /*0770*/  IMAD.X R0, RZ, RZ, ~R11, P0 ;  /* 0x000000ffff007224 */ /* 0x000fe400000e0e0b */
[----:B------:R-:W-:Y:S01]  /*0780*/  IMAD.MOV.U32 R16, RZ, RZ, R10 ;  /* 0x000000ffff107224 */ /* 0x000fe200078e000a */
[----:B0-----:R-:W-:Y:S02]  /*0790*/  MOV R3, UR12 ;  /* 0x0000000c00037c02 */ /* 0x001fe40008000f00 */
[----:B------:R-:W-:-:S03]  /*07a0*/  MOV R9, UR13 ;  /* 0x0000000d00097c02 */ /* 0x000fc60008000f00 */
[-C--:B------:R-:W-:Y:S02]  /*07b0*/  IMAD R0, R0, R3.reuse, RZ ;  /* 0x0000000300007224 */ /* 0x080fe400078e02ff */
[----:B------:R-:W-:-:S04]  /*07c0*/  IMAD.WIDE.U32 R12, R7, R3, R12 ;  /* 0x00000003070c7225 */ /* 0x000fc800078e000c */
[----:B------:R-:W-:Y:S02]  /*07d0*/  IMAD R7, R7, R9, R0 ;  /* 0x0000000907077224 */ /* 0x000fe400078e0200 */
[----:B------:R-:W-:-:S03]  /*07e0*/  IMAD.MOV.U32 R8, RZ, RZ, R12 ;  /* 0x000000ffff087224 */ /* 0x000fc600078e000c */
[----:B------:R-:W-:-:S07]  /*07f0*/  IADD3 R7, PT, PT, R13, R7, RZ ;  /* 0x000000070d077210 */ /* 0x000fce0007ffe0ff */
.L_x_322:
        /* <DEDUP_REMOVED lines=8> */
[----:B-1----:R-:W-:Y:S02]  /*0880*/  VIADD R10, R9, 0xffffffe ;  /* 0x0ffffffe090a7836 */ /* 0x002fe40000000000 */
[----:B------:R-:W-:-:S04]  /*0890*/  IMAD.MOV.U32 R9, RZ, RZ, RZ ;  /* 0x000000ffff097224 */ /* 0x000fc800078e00ff */
[----:B------:R1:W2:Y:S02]  /*08a0*/  F2I.FTZ.U32.TRUNC.NTZ R11, R10 ;  /* 0x0000000a000b7305 */ /* 0x0002a4000021f000 */
[----:B-1----:R-:W-:Y:S01]  /*08b0*/  IMAD.MOV.U32 R10, RZ, RZ, RZ ;  /* 0x000000ffff0a7224 */ /* 0x002fe200078e00ff */
[----:B--2---:R-:W-:-:S05]  /*08c0*/  IADD3 R0, PT, PT, RZ, -R11, RZ ;  /* 0x8000000bff007210 */ /* 0x004fca0007ffe0ff */
        /* <DEDUP_REMOVED lines=8> */
[----:B------:R-:W-:-:S13]  /*0950*/  ISETP.GE.U32.AND P1, PT, R2, R3, PT ;  /* 0x000000030200720c */ /* 0x000fda0003f26070 */
[----:B------:R-:W-:Y:S01]  /*0960*/  @P1 VIADD R0, R0, 0x1 ;  /* 0x0000000100001836 */ /* 0x000fe20000000000 */
[----:B------:R-:W-:-:S04]  /*0970*/  @!P2 LOP3.LUT R0, RZ, R3, RZ, 0x33, !PT ;  /* 0x00000003ff00a212 */ /* 0x000fc800078e33ff */
[----:B------:R-:W-:-:S05]  /*0980*/  IADD3 R22, PT, PT, -R0, RZ, RZ ;  /* 0x000000ff00167210 */ /* 0x000fca0007ffe1ff */
[----:B------:R-:W-:Y:S01]  /*0990*/  IMAD R22, R3, R22, R16 ;  /* 0x0000001603167224 */ /* 0x000fe200078e0210 */
[----:B------:R-:W-:Y:S01]  /*09a0*/  MOV R16, R0 ;  /* 0x0000000000107202 */ /* 0x000fe20000000f00 */
[----:B------:R-:W-:Y:S06]  /*09b0*/  BRA `(.L_x_325) ;  /* 0x0000000000487947 */ /* 0x000fec0003800000 */
.L_x_324:
[----:B------:R-:W1:Y:S01]  /*09c0*/  LDCU.64 UR12, c[0x0][0x380] ;  /* 0x00007000ff0c77ac */ /* 0x000e620008000a00 */
[----:B------:R-:W-:Y:S01]  /*09d0*/  MOV R12, R16 ;  /* 0x00000010000c7202 */ /* 0x000fe20000000f00 */
[----:B------:R-:W-:Y:S01]  /*09e0*/  IMAD.MOV.U32 R19, RZ, RZ, R17 ;  /* 0x000000ffff137224 */ /* 0x000fe200078e0011 */
[----:B------:R-:W-:Y:S01]  /*09f0*/  MOV R0, 0xa30 ;  /* 0x00000a3000007802 */ /* 0x000fe20000000f00 */
[----:B-1----:R-:W-:Y:S01]  /*0a00*/  IMAD.U32 R2, RZ, RZ, UR12 ;  /* 0x0000000cff027e24 */ /* 0x002fe2000f8e00ff */
[----:B------:R-:W-:-:S07]  /*0a10*/  MOV R3, UR13 ;  /* 0x0000000d00037c02 */ /* 0x000fce0008000f00 */
[----:B0-----:R-:W-:Y:S05]  /*0a20*/  CALL.REL.NOINC `($__internal_16_$__cuda_sm20_div_u64) ;  /* 0x0000002000d87944 */ /* 0x001fea0003c00000 */
[----:B------:R-:W0:Y:S01]  /*0a30*/  LDCU.64 UR12, c[0x0][0x380] ;  /* 0x00007000ff0c77ac */ /* 0x000e220008000a00 */
[-C--:B------:R-:W-:Y:S01]  /*0a40*/  IADD3 R3, P0, PT, RZ, -R10.reuse, RZ ;  /* 0x8000000aff037210 */ /* 0x080fe20007f1e0ff */
[----:B------:R-:W-:Y:S01]  /*0a50*/  IMAD.MOV.U32 R22, RZ, RZ, R16 ;  /* 0x000000ffff167224 */ /* 0x000fe200078e0010 */
[----:B------:R-:W-:Y:S01]  /*0a60*/  MOV R23, R17 ;  /* 0x0000001100177202 */ /* 0x000fe20000000f00 */
[----:B------:R-:W-:Y:S01]  /*0a70*/  IMAD.MOV.U32 R17, RZ, RZ, R11 ;  /* 0x000000ffff117224 */ /* 0x000fe200078e000b */
[----:B------:R-:W-:Y:S02]  /*0a80*/  IADD3.X R0, PT, PT, RZ, ~R11, RZ, P0, !PT ;  /* 0x8000000bff007210 */ /* 0x000fe400007fe4ff */
[----:B------:R-:W-:-:S03]  /*0a90*/  MOV R16, R10 ;  /* 0x0000000a00107202 */ /* 0x000fc60000000f00 */
[----:B0-----:R-:W-:Y:S02]  /*0aa0*/  IMAD R0, R0, UR12, RZ ;  /* 0x0000000c00007c24 */ /* 0x001fe4000f8e02ff */
[----:B------:R-:W-:-:S04]  /*0ab0*/  IMAD.WIDE.U32 R22, R3, UR12, R22 ;  /* 0x0000000c03167c25 */ /* 0x000fc8000f8e0016 */
[----:B------:R-:W-:-:S04]  /*0ac0*/  IMAD R3, R3, UR13, R0 ;  /* 0x0000000d03037c24 */ /* 0x000fc8000f8e0200 */
[----:B------:R-:W-:-:S07]  /*0ad0*/  IMAD.IADD R9, R3, 0x1, R23 ;  /* 0x0000000103097824 */ /* 0x000fce00078e0217 */
.L_x_325:
[----:B0-----:R-:W-:Y:S05]  /*0ae0*/  BSYNC.RECONVERGENT B0 ;  /* 0x0000000000007941 */ /* 0x001fea0003800200 */
.L_x_323:
        /* <DEDUP_REMOVED lines=12> */
[----:B0-----:R-:W-:Y:S02]  /*0bb0*/  HFMA2 R2, -RZ, RZ, 0, 0 ;  /* 0x00000000ff027431 */ /* 0x001fe400000001ff */
[----:B-1----:R-:W-:-:S04]  /*0bc0*/  IMAD.MOV R11, RZ, RZ, -R3 ;  /* 0x000000ffff0b7224 */ /* 0x002fc800078e0a03 */
        /* <DEDUP_REMOVED lines=15> */
.L_x_327:
[----:B------:R-:W0:Y:S01]  /*0cc0*/  LDCU.64 UR12, c[0x0][0x3b0] ;  /* 0x00007600ff0c77ac */ /* 0x000e220008000a00 */
[----:B------:R-:W-:Y:S01]  /*0cd0*/  MOV R12, R16 ;  /* 0x00000010000c7202 */ /* 0x000fe20000000f00 */
[----:B------:R-:W-:Y:S01]  /*0ce0*/  IMAD.MOV.U32 R19, RZ, RZ, R17 ;  /* 0x000000ffff137224 */ /* 0x000fe200078e0011 */
[----:B------:R-:W-:Y:S01]  /*0cf0*/  MOV R0, 0xd30 ;  /* 0x00000d3000007802 */ /* 0x000fe20000000f00 */
[----:B0-----:R-:W-:Y:S01]  /*0d00*/  IMAD.U32 R2, RZ, RZ, UR12 ;  /* 0x0000000cff027e24 */ /* 0x001fe2000f8e00ff */
[----:B------:R-:W-:-:S07]  /*0d10*/  MOV R3, UR13 ;  /* 0x0000000d00037c02 */ /* 0x000fce0008000f00 */
[----:B------:R-:W-:Y:S05]  /*0d20*/  CALL.REL.NOINC `($__internal_16_$__cuda_sm20_div_u64) ;  /* 0x0000002000187944 */ /* 0x000fea0003c00000 */
[----:B------:R-:W0:Y:S01]  /*0d30*/  LDCU.64 UR12, c[0x0][0x3b0] ;  /* 0x00007600ff0c77ac */ /* 0x000e220008000a00 */
[----:B------:R-:W-:Y:S01]  /*0d40*/  IADD3 R23, P0, PT, RZ, -R10, RZ ;  /* 0x8000000aff177210 */ /* 0x000fe20007f1e0ff */
[----:B------:R-:W-:Y:S01]  /*0d50*/  IMAD.MOV.U32 R2, RZ, RZ, R16 ;  /* 0x000000ffff027224 */ /* 0x000fe200078e0010 */
[----:B------:R-:W-:Y:S02]  /*0d60*/  MOV R3, R17 ;  /* 0x0000001100037202 */ /* 0x000fe40000000f00 */
[----:B------:R-:W-:-:S05]  /*0d70*/  IADD3.X R0, PT, PT, RZ, ~R11, RZ, P0, !PT ;  /* 0x8000000bff007210 */ /* 0x000fca00007fe4ff */
[----:B0-----:R-:W-:Y:S02]  /*0d80*/  IMAD R0, R0, UR12, RZ ;  /* 0x0000000c00007c24 */ /* 0x001fe4000f8e02ff */
[----:B------:R-:W-:-:S04]  /*0d90*/  IMAD.WIDE.U32 R2, R23, UR12, R2 ;  /* 0x0000000c17027c25 */ /* 0x000fc8000f8e0002 */
[----:B------:R-:W-:Y:S02]  /*0da0*/  IMAD R23, R23, UR13, R0 ;  /* 0x0000000d17177c24 */ /* 0x000fe4000f8e0200 */
[----:B------:R-:W-:-:S03]  /*0db0*/  IMAD.MOV.U32 R25, RZ, RZ, R2 ;  /* 0x000000ffff197224 */ /* 0x000fc600078e0002 */
[----:B------:R-:W-:-:S07]  /*0dc0*/  IADD3 R23, PT, PT, R3, R23, RZ ;  /* 0x0000001703177210 */ /* 0x000fce0007ffe0ff */
.L_x_328:
[----:B------:R-:W-:Y:S05]  /*0dd0*/  BSYNC.RECONVERGENT B0 ;  /* 0x0000000000007941 */ /* 0x000fea0003800200 */
.L_x_326:
        /* <DEDUP_REMOVED lines=25> */
.L_x_330:
[----:B------:R-:W-:Y:S01]  /*0f70*/  MOV R0, R10 ;  /* 0x0000000a00007202 */ /* 0x000fe20000000f00 */
[----:B------:R-:W-:Y:S01]  /*0f80*/  IMAD.MOV.U32 R13, RZ, RZ, R11 ;  /* 0x000000ffff0d7224 */ /* 0x000fe200078e000b */
[----:B------:R-:W-:-:S07]  /*0f90*/  MOV R12, 0xfb0 ;  /* 0x00000fb0000c7802 */ /* 0x000fce0000000f00 */
[----:B------:R-:W-:Y:S05]  /*0fa0*/  CALL.REL.NOINC `($__internal_17_$__cuda_sm20_rem_u64) ;  /* 0x0000002000887944 */ /* 0x000fea0003c00000 */
[----:B------:R-:W-:Y:S01]  /*0fb0*/  MOV R16, R18 ;  /* 0x0000001200107202 */ /* 0x000fe20000000f00 */
[----:B------:R-:W-:-:S07]  /*0fc0*/  IMAD.MOV.U32 R17, RZ, RZ, R19 ;  /* 0x000000ffff117224 */ /* 0x000fce00078e0013 */
.L_x_331:
[----:B------:R-:W-:Y:S05]  /*0fd0*/  BSYNC.RECONVERGENT B0 ;  /* 0x0000000000007941 */ /* 0x000fea0003800200 */
.L_x_329:
[----:B------:R-:W-:Y:S01]  /*0fe0*/  LOP3.LUT R0, R17, R15, RZ, 0xfc, !PT ;  /* 0x0000000f11007212 */ /* 0x000fe200078efcff */
[----:B------:R-:W-:Y:S03]  /*0ff0*/  BSSY.RECONVERGENT B0, `(.L_x_332) ;  /* 0x000002b000007945 */ /* 0x000fe60003800200 */
[----:B------:R-:W-:-:S13]  /*1000*/  ISETP.NE.U32.AND P0, PT, R0, RZ, PT ;  /* 0x000000ff0000720c */ /* 0x000fda0003f05070 */
[----:B------:R-:W-:Y:S05]  /*1010*/  @P0 BRA `(.L_x_333) ;  /* 0x00000000005c0947 */ /* 0x000fea0003800000 */
[----:B------:R-:W0:Y:S01]  /*1020*/  I2F.U32.RP R0, R14 ;  /* 0x0000000e00007306 */ /* 0x000e220000209000 */
[----:B------:R-:W-:Y:S01]  /*1030*/  ISETP.NE.U32.AND P2, PT, R14, RZ, PT ;  /* 0x000000ff0e00720c */ /* 0x000fe20003f45070 */
[----:B------:R-:W-:Y:S01]  /*1040*/  IMAD.MOV.U32 R13, RZ, RZ, RZ ;  /* 0x000000ffff0d7224 */ /* 0x000fe200078e00ff */
[----:B------:R-:W-:-:S05]  /*1050*/  MOV R21, RZ ;  /* 0x000000ff00157202 */ /* 0x000fca0000000f00 */
[----:B0-----:R-:W0:Y:S02]  /*1060*/  MUFU.RCP R0, R0 ;  /* 0x0000000000007308 */ /* 0x001e240000001000 */
[----:B0-----:R-:W-:-:S06]  /*1070*/  IADD3 R2, PT, PT, R0, 0xffffffe, RZ ;  /* 0x0ffffffe00027810 */ /* 0x001fcc0007ffe0ff */
        /* <DEDUP_REMOVED lines=17> */
.L_x_333:
[----:B------:R-:W-:Y:S01]  /*1190*/  MOV R12, R16 ;  /* 0x00000010000c7202 */ /* 0x000fe20000000f00 */
[----:B------:R-:W-:Y:S01]  /*11a0*/  IMAD.MOV.U32 R19, RZ, RZ, R17 ;  /* 0x000000ffff137224 */ /* 0x000fe200078e0011 */
[----:B------:R-:W-:Y:S01]  /*11b0*/  MOV R2, R14 ;  /* 0x0000000e00027202 */ /* 0x000fe20000000f00 */
[----:B------:R-:W-:Y:S01]  /*11c0*/  IMAD.MOV.U32 R3, RZ, RZ, R15 ;  /* 0x000000ffff037224 */ /* 0x000fe200078e000f */
[----:B------:R-:W-:-:S07]  /*11d0*/  MOV R0, 0x11f0 ;  /* 0x000011f000007802 */ /* 0x000fce0000000f00 */
[----:B------:R-:W-:Y:S05]  /*11e0*/  CALL.REL.NOINC `($__internal_16_$__cuda_sm20_div_u64) ;  /* 0x0000001800e87944 */ /* 0x000fea0003c00000 */
[----:B------:R-:W-:Y:S01]  /*11f0*/  IADD3 R19, P0, PT, RZ, -R10, RZ ;  /* 0x8000000aff137210 */ /* 0x000fe20007f1e0ff */
[----:B------:R-:W-:Y:S01]  /*1200*/  IMAD.MOV.U32 R2, RZ, RZ, R16 ;  /* 0x000000ffff027224 */ /* 0x000fe200078e0010 */
[----:B------:R-:W-:Y:S01]  /*1210*/  MOV R3, R17 ;  /* 0x0000001100037202 */ /* 0x000fe20000000f00 */
[----:B------:R-:W-:Y:S01]  /*1220*/  IMAD.MOV.U32 R12, RZ, RZ, R10 ;  /* 0x000000ffff0c7224 */ /* 0x000fe200078e000a */
[----:B------:R-:W-:Y:S01]  /*1230*/  IADD3.X R13, PT, PT, RZ, ~R11, RZ, P0, !PT ;  /* 0x8000000bff0d7210 */ /* 0x000fe200007fe4ff */
[----:B------:R-:W-:-:S04]  /*1240*/  IMAD.WIDE.U32 R2, R14, R19, R2 ;  /* 0x000000130e027225 */ /* 0x000fc800078e0002 */
[----:B------:R-:W-:Y:S02]  /*1250*/  IMAD R13, R13, R14, RZ ;  /* 0x0000000e0d0d7224 */ /* 0x000fe400078e02ff */
[----:B------:R-:W-:Y:S02]  /*1260*/  IMAD.MOV.U32 R0, RZ, RZ, R2 ;  /* 0x000000ffff007224 */ /* 0x000fe400078e0002 */
[----:B------:R-:W-:-:S05]  /*1270*/  IMAD R13, R15, R19, R13 ;  /* 0x000000130f0d7224 */ /* 0x000fca00078e020d */
[----:B------:R-:W-:Y:S02]  /*1280*/  IADD3 R21, PT, PT, R3, R13, RZ ;  /* 0x0000000d03157210 */ /* 0x000fe40007ffe0ff */
[----:B------:R-:W-:-:S07]  /*1290*/  MOV R13, R11 ;  /* 0x0000000b000d7202 */ /* 0x000fce0000000f00 */
.L_x_334:
[----:B------:R-:W-:Y:S05]  /*12a0*/  BSYNC.RECONVERGENT B0 ;  /* 0x0000000000007941 */ /* 0x000fea0003800200 */
.L_x_332:
[----:B------:R-:W0:Y:S01]  /*12b0*/  LDC.64 R10, c[0x0][0x3f0] ;  /* 0x0000fc00ff0a7b82 */ /* 0x000e220000000a00 */
[----:B------:R-:W1:Y:S01]  /*12c0*/  LDCU.64 UR12, c[0x0][0x3b0] ;  /* 0x00007600ff0c77ac */ /* 0x000e620008000a00 */
[----:B------:R-:W2:Y:S01]  /*12d0*/  LDCU.64 UR18, c[0x0][0x380] ;  /* 0x00007000ff1277ac */ /* 0x000ea20008000a00 */
[----:B------:R-:W3:Y:S01]  /*12e0*/  LDCU.64 UR16, c[0x0][0x3e0] ;  /* 0x00007c00ff1077ac */ /* 0x000ee20008000a00 */
[----:B0-----:R-:W4:Y:S02]  /*12f0*/  LDG.E.64 R18, desc[UR14][R10.64] ;  /* 0x0000000e0a127981 */ /* 0x001f24000c1e1b00 */
[-C--:B----4-:R-:W-:Y:S02]  /*1300*/  IMAD R27, R19, R16.reuse, RZ ;  /* 0x00000010131b7224 */ /* 0x090fe400078e02ff */
[----:B------:R-:W-:-:S04]  /*1310*/  IMAD.WIDE.U32 R2, R18, R16, RZ ;  /* 0x0000001012027225 */ /* 0x000fc800078e00ff */
[----:B------:R-:W-:Y:S01]  /*1320*/  IMAD R27, R18, R17, R27 ;  /* 0x00000011121b7224 */ /* 0x000fe200078e021b */
[----:B------:R-:W-:Y:S01]  /*1330*/  MOV R17, R21 ;  /* 0x0000001500117202 */ /* 0x000fe20000000f00 */
[----:B------:R-:W-:Y:S02]  /*1340*/  IMAD R18, R23, R14, RZ ;  /* 0x0000000e17127224 */ /* 0x000fe400078e02ff */
[C---:B-1----:R-:W-:Y:S02]  /*1350*/  IMAD R21, R15.reuse, UR12, RZ ;  /* 0x0000000c0f157c24 */ /* 0x042fe4000f8e02ff */
[----:B------:R-:W-:Y:S02]  /*1360*/  IMAD R29, R15, R25, R18 ;  /* 0x000000190f1d7224 */ /* 0x000fe400078e0212 */
[----:B------:R-:W-:-:S04]  /*1370*/  IMAD.WIDE.U32 R18, R14, UR12, RZ ;  /* 0x0000000c0e127c25 */ /* 0x000fc8000f8e00ff */
[----:B------:R-:W-:Y:S01]  /*1380*/  IMAD R21, R14, UR13, R21 ;  /* 0x0000000d0e157c24 */ /* 0x000fe2000f8e0215 */
[----:B------:R-:W0:Y:S01]  /*1390*/  LDCU.64 UR12, c[0x0][0x3a8] ;  /* 0x00007500ff0c77ac */ /* 0x000e220008000a00 */
[----:B------:R-:W-:-:S03]  /*13a0*/  IMAD.MOV.U32 R16, RZ, RZ, R0 ;  /* 0x000000ffff107224 */ /* 0x000fc600078e0000 */
[----:B------:R-:W-:Y:S01]  /*13b0*/  IADD3 R19, PT, PT, R19, R21, RZ ;  /* 0x0000001513137210 */ /* 0x000fe20007ffe0ff */
[----:B------:R-:W-:Y:S01]  /*13c0*/  IMAD.WIDE.U32 R16, R14, R25, R16 ;  /* 0x000000190e107225 */ /* 0x000fe200078e0010 */
[----:B------:R-:W4:Y:S03]  /*13d0*/  LDG.E.64 R20, desc[UR14][R10.64+0x8] ;  /* 0x0000080e0a147981 */ /* 0x000f26000c1e1b00 */
[----:B------:R-:W-:Y:S02]  /*13e0*/  IMAD.IADD R17, R17, 0x1, R29 ;  /* 0x0000000111117824 */ /* 0x000fe400078e021d */
[----:B------:R-:W-:Y:S02]  /*13f0*/  IMAD R19, R19, R12, RZ ;  /* 0x0000000c13137224 */ /* 0x000fe400078e02ff */
[----:B------:R-:W-:-:S04]  /*1400*/  IMAD.WIDE.U32 R16, R12, R18, R16 ;  /* 0x000000120c107225 */ /* 0x000fc800078e0010 */
[----:B------:R-:W-:Y:S02]  /*1410*/  IMAD R29, R13, R18, R19 ;  /* 0x000000120d1d7224 */ /* 0x000fe400078e0213 */
[----:B------:R-:W5:Y:S04]  /*1420*/  LDG.E.64 R12, desc[UR14][R10.64+0x10] ;  /* 0x0000100e0a0c7981 */ /* 0x000f68000c1e1b00 */
[----:B------:R1:W3:Y:S01]  /*1430*/  LDG.E.64 R18, desc[UR14][R10.64+0x18] ;  /* 0x0000180e0a127981 */ /* 0x0002e2000c1e1b00 */
[----:B------:R-:W-:Y:S01]  /*1440*/  IMAD.IADD R3, R3, 0x1, R27 ;  /* 0x0000000103037824 */ /* 0x000fe200078e021b */
[----:B------:R-:W-:-:S05]  /*1450*/  IADD3 R0, PT, PT, R17, R29, RZ ;  /* 0x0000001d11007210 */ /* 0x000fca0007ffe0ff */
[----:B--2---:R-:W-:-:S04]  /*1460*/  IMAD R17, R0, UR18, RZ ;  /* 0x0000001200117c24 */ /* 0x004fc8000f8e02ff */
[----:B------:R-:W-:Y:S01]  /*1470*/  IMAD R17, R16, UR19, R17 ;  /* 0x0000001310117c24 */ /* 0x000fe2000f8e0211 */
[----:B0-----:R-:W-:-:S04]  /*1480*/  UISETP.GE.U32.AND UP0, UPT, UR12, 0x4, UPT ;  /* 0x000000040c00788c */ /* 0x001fc8000bf06070 */
[----:B------:R-:W-:Y:S01]  /*1490*/  UISETP.GE.U32.AND.EX UP0, UPT, UR13, URZ, UPT, UP0 ;  /* 0x000000ff0d00728c */ /* 0x000fe2000bf06100 */
        /* <DEDUP_REMOVED lines=8> */
[----:B------:R-:W-:-:S04]  /*1520*/  IMAD.WIDE.U32 R12, R12, R22, R2 ;  /* 0x000000160c0c7225 */ /* 0x000fc800078e0002 */
[----:B------:R-:W-:Y:S01]  /*1530*/  IMAD.IADD R0, R11, 0x1, R17 ;  /* 0x000000010b007824 */ /* 0x000fe200078e0211 */
[----:B------:R-:W-:Y:S01]  /*1540*/  IADD3 R11, PT, PT, R13, R9, RZ ;  /* 0x000000090d0b7210 */ /* 0x000fe20007ffe0ff */
[----:B------:R-:W-:Y:S02]  /*1550*/  IMAD.MOV.U32 R9, RZ, RZ, R7 ;  /* 0x000000ffff097224 */ /* 0x000fe400078e0007 */
[----:B------:R-:W-:Y:S02]  /*1560*/  IMAD R17, R0, UR18, RZ ;  /* 0x0000001200117c24 */ /* 0x000fe4000f8e02ff */
[----:B------:R-:W-:-:S04]  /*1570*/  IMAD.WIDE.U32 R2, R10, UR18, R8 ;  /* 0x000000120a027c25 */ /* 0x000fc8000f8e0008 */
[----:B------:R-:W-:Y:S01]  /*1580*/  IMAD R13, R10, UR19, R17 ;  /* 0x000000130a0d7c24 */ /* 0x000fe2000f8e0211 */
[----:B------:R-:W-:Y:S01]  /*1590*/  MOV R10, R12 ;  /* 0x0000000c000a7202 */ /* 0x000fe20000000f00 */
[-C--:B---3--:R-:W-:Y:S01]  /*15a0*/  IMAD R0, R19, R8.reuse, RZ ;  /* 0x0000000813007224 */ /* 0x088fe200078e02ff */
[----:B------:R-:W-:Y:S01]  /*15b0*/  LEA R12, P0, R2, UR16, 0x1 ;  /* 0x00000010020c7c11 */ /* 0x000fe2000f8008ff */
[----:B------:R-:W-:Y:S02]  /*15c0*/  IMAD.IADD R13, R3, 0x1, R13 ;  /* 0x00000001030d7824 */ /* 0x000fe400078e020d */
[C---:B------:R-:W-:Y:S02]  /*15d0*/  IMAD R7, R18.reuse, R7, R0 ;  /* 0x0000000712077224 */ /* 0x040fe400078e0200 */
[----:B------:R-:W-:Y:S01]  /*15e0*/  IMAD.WIDE.U32 R10, R18, R8, R10 ;  /* 0x00000008120a7225 */ /* 0x000fe200078e000a */
[----:B------:R-:W-:Y:S02]  /*15f0*/  LEA.HI.X R13, R2, UR17, R13, 0x1, P0 ;  /* 0x00000011020d7c11 */ /* 0x000fe400080f0c0d */
[----:B------:R-:W-:-:S02]  /*1600*/  PRMT R2, RZ, 0x7610, R2 ;  /* 0x00007610ff027816 */ /* 0x000fc40000000002 */
[----:B------:R-:W-:Y:S01]  /*1610*/  IADD3 R0, PT, PT, R11, R7, RZ ;  /* 0x000000070b007210 */ /* 0x000fe20007ffe0ff */
[----:B------:R-:W-:Y:S06]  /*1620*/  BRA.U !UP0, `(.L_x_335) ;  /* 0x0000000908507547 */ /* 0x000fec000b800000 */
[----:B------:R-:W-:Y:S01]  /*1630*/  ULOP3.LUT UR5, UR12, 0xfffffffc, URZ, 0xc0, !UPT ;  /* 0xfffffffc0c057892 */ /* 0x000fe2000f8ec0ff */
[----:B------:R-:W-:Y:S01]  /*1640*/  PRMT R2, RZ, 0x7610, R2 ;  /* 0x00007610ff027816 */ /* 0x000fe20000000002 */
[----:B------:R-:W0:Y:S02]  /*1650*/  LDCU UR16, c[0x0][0x3ac] ;  /* 0x00007580ff1077ac */ /* 0x000e240008000800 */
[----:B------:R-:W-:-:S04]  /*1660*/  UISETP.GT.U32.AND UP0, UPT, UR5, URZ, UPT ;  /* 0x000000ff0500728c */ /* 0x000fc8000bf04070 */
[----:B------:R-:W-:-:S09]  /*1670*/  UISETP.GT.AND.EX UP0, UPT, UR13, URZ, UPT, UP0 ;  /* 0x000000ff0d00728c */ /* 0x000fd2000bf04300 */
[----:B------:R-:W-:Y:S05]  /*1680*/  BRA.U !UP0, `(.L_x_336) ;  /* 0x0000000508dc7547 */ /* 0x000fea000b800000 */
[----:B------:R-:W-:Y:S02]  /*1690*/  UISETP.GT.U32.AND UP1, UPT, UR5, 0xc, UPT ;  /* 0x0000000c0500788c */ /* 0x000fe4000bf24070 */
[----:B------:R-:W-:Y:S02]  /*16a0*/  UPLOP3.LUT UP0, UPT, UPT, UPT, UPT, 0x80, 0x8 ;  /* 0x000000000008789c */ /* 0x000fe40003f0f070 */
[----:B0-----:R-:W-:-:S09]  /*16b0*/  UISETP.GT.AND.EX UP1, UPT, UR16, URZ, UPT, UP1 ;  /* 0x000000ff1000728c */ /* 0x001fd2000bf24310 */
[----:B------:R-:W-:Y:S05]  /*16c0*/  BRA.U !UP1, `(.L_x_337) ;  /* 0x0000000509207547 */ /* 0x000fea000b800000 */
[----:B------:R-:W-:Y:S02]  /*16d0*/  USHF.L.U64.HI UR12, UR6, 0x1, UR10 ;  /* 0x00000001060c7899 */ /* 0x000fe4000801020a */
[----:B------:R-:W-:Y:S02]  /*16e0*/  USHF.L.U32 UR11, UR6, 0x1, URZ ;  /* 0x00000001060b7899 */ /* 0x000fe400080006ff */
[----:B------:R-:W-:-:S11]  /*16f0*/  UPLOP3.LUT UP0, UPT, UPT, UPT, UPT, 0x40, 0x4 ;  /* 0x000000000004789c */ /* 0x000fd60003f0e870 */
.L_x_338:
[----:B------:R-:W-:Y:S01]  /*1700*/  IADD3 R16, P0, PT, R12, UR11, RZ ;  /* 0x0000000b0c107c10 */ /* 0x000fe2000ff1e0ff */
[----:B------:R0:W2:Y:S03]  /*1710*/  LDG.E.U16 R3, desc[UR14][R12.64] ;  /* 0x0000000e0c037981 */ /* 0x0000a6000c1e1500 */
[----:B------:R-:W-:-:S05]  /*1720*/  IADD3.X R17, PT, PT, R13, UR12, RZ, P0, !PT ;  /* 0x0000000c0d117c10 */ /* 0x000fca00087fe4ff */
[----:B------:R-:W3:Y:S01]  /*1730*/  LDG.E.U16 R9, desc[UR14][R16.64] ;  /* 0x0000000e10097981 */ /* 0x000ee2000c1e1500 */
[----:B0-----:R-:W-:-:S04]  /*1740*/  IADD3 R12, P0, PT, R16, UR11, RZ ;  /* 0x0000000b100c7c10 */ /* 0x001fc8000ff1e0ff */
[----:B------:R-:W-:Y:S02]  /*1750*/  IADD3.X R13, PT, PT, R17, UR12, RZ, P0, !PT ;  /* 0x0000000c110d7c10 */ /* 0x000fe400087fe4ff */
[----:B------:R-:W-:-:S03]  /*1760*/  IADD3 R22, P0, PT, R12, UR11, RZ ;  /* 0x0000000b0c167c10 */ /* 0x000fc6000ff1e0ff */
[----:B------:R0:W4:Y:S01]  /*1770*/  LDG.E.U16 R7, desc[UR14][R12.64] ;  /* 0x0000000e0c077981 */ /* 0x000122000c1e1500 */
[----:B------:R-:W-:Y:S02]  /*1780*/  IADD3.X R23, PT, PT, R13, UR12, RZ, P0, !PT ;  /* 0x0000000c0d177c10 */ /* 0x000fe400087fe4ff */
[----:B------:R-:W-:-:S04]  /*1790*/  IADD3 R20, P0, PT, R22, UR11, RZ ;  /* 0x0000000b16147c10 */ /* 0x000fc8000ff1e0ff */
[----:B------:R-:W-:Y:S02]  /*17a0*/  IADD3.X R21, PT, PT, R23, UR12, RZ, P0, !PT ;  /* 0x0000000c17157c10 */ /* 0x000fe400087fe4ff */
[----:B------:R-:W-:Y:S01]  /*17b0*/  IADD3 R18, P0, PT, R20, UR11, RZ ;  /* 0x0000000b14127c10 */ /* 0x000fe2000ff1e0ff */
[----:B------:R-:W5:Y:S03]  /*17c0*/  LDG.E.U16 R23, desc[UR14][R22.64] ;  /* 0x0000000e16177981 */ /* 0x000f66000c1e1500 */
[----:B------:R-:W-:Y:S01]  /*17d0*/  IADD3.X R19, PT, PT, R21, UR12, RZ, P0, !PT ;  /* 0x0000000c15137c10 */ /* 0x000fe200087fe4ff */
[----:B------:R-:W5:Y:S01]  /*17e0*/  LDG.E.U16 R29, desc[UR14][R20.64] ;  /* 0x0000000e141d7981 */ /* 0x000f62000c1e1500 */
[----:B------:R-:W-:-:S03]  /*17f0*/  IADD3 R24, P0, PT, R18, UR11, RZ ;  /* 0x0000000b12187c10 */ /* 0x000fc6000ff1e0ff */
[----:B------:R1:W5:Y:S01]  /*1800*/  LDG.E.U16 R28, desc[UR14][R18.64] ;  /* 0x0000000e121c7981 */ /* 0x000362000c1e1500 */
[----:B------:R-:W-:Y:S02]  /*1810*/  IADD3.X R25, PT, PT, R19, UR12, RZ, P0, !PT ;  /* 0x0000000c13197c10 */ /* 0x000fe400087fe4ff */
[----:B------:R-:W-:-:S03]  /*1820*/  IADD3 R26, P0, PT, R24, UR11, RZ ;  /* 0x0000000b181a7c10 */ /* 0x000fc6000ff1e0ff */
[----:B------:R1:W5:Y:S01]  /*1830*/  LDG.E.U16 R22, desc[UR14][R24.64] ;  /* 0x0000000e18167981 */ /* 0x000362000c1e1500 */
[----:B------:R-:W-:Y:S02]  /*1840*/  IADD3.X R27, PT, PT, R25, UR12, RZ, P0, !PT ;  /* 0x0000000c191b7c10 */ /* 0x000fe400087fe4ff */
[----:B0-----:R-:W-:-:S03]  /*1850*/  IADD3 R12, P0, PT, R26, UR11, RZ ;  /* 0x0000000b1a0c7c10 */ /* 0x001fc6000ff1e0ff */
[----:B------:R0:W5:Y:S01]  /*1860*/  LDG.E.U16 R8, desc[UR14][R26.64] ;  /* 0x0000000e1a087981 */ /* 0x000162000c1e1500 */
[----:B------:R-:W-:Y:S02]  /*1870*/  IADD3.X R13, PT, PT, R27, UR12, RZ, P0, !PT ;  /* 0x0000000c1b0d7c10 */ /* 0x000fe400087fe4ff */
[----:B------:R-:W-:-:S04]  /*1880*/  IADD3 R16, P0, PT, R12, UR11, RZ ;  /* 0x0000000b0c107c10 */ /* 0x000fc8000ff1e0ff */
[----:B------:R-:W-:Y:S02]  /*1890*/  IADD3.X R17, PT, PT, R13, UR12, RZ, P0, !PT ;  /* 0x0000000c0d117c10 */ /* 0x000fe400087fe4ff */
[----:B-1----:R-:W-:Y:S01]  /*18a0*/  IADD3 R18, P0, PT, R16, UR11, RZ ;  /* 0x0000000b10127c10 */ /* 0x002fe2000ff1e0ff */
[----:B------:R-:W5:Y:S03]  /*18b0*/  LDG.E.U16 R13, desc[UR14][R12.64] ;  /* 0x0000000e0c0d7981 */ /* 0x000f66000c1e1500 */
[----:B------:R-:W-:Y:S02]  /*18c0*/  IADD3.X R19, PT, PT, R17, UR12, RZ, P0, !PT ;  /* 0x0000000c11137c10 */ /* 0x000fe400087fe4ff */
[----:B------:R-:W-:-:S04]  /*18d0*/  IADD3 R20, P0, PT, R18, UR11, RZ ;  /* 0x0000000b12147c10 */ /* 0x000fc8000ff1e0ff */
[----:B------:R-:W-:Y:S01]  /*18e0*/  IADD3.X R21, PT, PT, R19, UR12, RZ, P0, !PT ;  /* 0x0000000c13157c10 */ /* 0x000fe200087fe4ff */
[----:B------:R1:W5:Y:S01]  /*18f0*/  LDG.E.U16 R12, desc[UR14][R16.64] ;  /* 0x0000000e100c7981 */ /* 0x000362000c1e1500 */
[----:B------:R-:W-:-:S03]  /*1900*/  IADD3 R24, P0, PT, R20, UR11, RZ ;  /* 0x0000000b14187c10 */ /* 0x000fc6000ff1e0ff */
[----:B------:R-:W5:Y:S01]  /*1910*/  LDG.E.U16 R19, desc[UR14][R18.64] ;  /* 0x0000000e12137981 */ /* 0x000f62000c1e1500 */
[----:B------:R-:W-:Y:S02]  /*1920*/  IADD3.X R25, PT, PT, R21, UR12, RZ, P0, !PT ;  /* 0x0000000c15197c10 */ /* 0x000fe400087fe4ff */
[----:B0-----:R-:W-:Y:S01]  /*1930*/  IADD3 R26, P0, PT, R24, UR11, RZ ;  /* 0x0000000b181a7c10 */ /* 0x001fe2000ff1e0ff */
[----:B------:R-:W5:Y:S03]  /*1940*/  LDG.E.U16 R21, desc[UR14][R20.64] ;  /* 0x0000000e14157981 */ /* 0x000f66000c1e1500 */
[----:B------:R-:W-:Y:S02]  /*1950*/  IADD3.X R27, PT, PT, R25, UR12, RZ, P0, !PT ;  /* 0x0000000c191b7c10 */ /* 0x000fe400087fe4ff */
[----:B-1----:R-:W-:Y:S01]  /*1960*/  IADD3 R16, P0, PT, R26, UR11, RZ ;  /* 0x0000000b1a107c10 */ /* 0x002fe2000ff1e0ff */
[----:B------:R-:W5:Y:S03]  /*1970*/  LDG.E.U16 R25, desc[UR14][R24.64] ;  /* 0x0000000e18197981 */ /* 0x000f66000c1e1500 */
[----:B------:R-:W-:Y:S01]  /*1980*/  IADD3.X R17, PT, PT, R27, UR12, RZ, P0, !PT ;  /* 0x0000000c1b117c10 */ /* 0x000fe200087fe4ff */
[----:B------:R2:W5:Y:S02]  /*1990*/  LDG.E.U16 R26, desc[UR14][R26.64] ;  /* 0x0000000e1a1a7981 */ /* 0x000564000c1e1500 */
[----:B--2---:R-:W-:Y:S01]  /*19a0*/  HADD2 R27, R2.H0_H0, R3.H0_H0 ;  /* 0x20000003021b7230 */ /* 0x004fe20000000800 */
[----:B------:R-:W-:-:S02]  /*19b0*/  IADD3 R2, P0, PT, R16, UR11, RZ ;  /* 0x0000000b10027c10 */ /* 0x000fc4000ff1e0ff */
[----:B------:R-:W2:Y:S02]  /*19c0*/  LDG.E.U16 R16, desc[UR14][R16.64] ;  /* 0x0000000e10107981 */ /* 0x000ea4000c1e1500 */
[----:B------:R-:W-:Y:S01]  /*19d0*/  IADD3.X R3, PT, PT, R17, UR12, RZ, P0, !PT ;  /* 0x0000000c11037c10 */ /* 0x000fe200087fe4ff */
[----:B---3--:R-:W-:-:S04]  /*19e0*/  HADD2 R27, R27.H0_H0, R9.H0_H0 ;  /* 0x200000091b1b7230 */ /* 0x008fc80000000800 */
[----:B------:R-:W3:Y:S01]  /*19f0*/  LDG.E.U16 R9, desc[UR14][R2.64] ;  /* 0x0000000e02097981 */ /* 0x000ee2000c1e1500 */
[----:B----4-:R-:W-:-:S04]  /*1a00*/  HADD2 R7, R27.H0_H0, R7.H0_H0 ;  /* 0x200000071b077230 */ /* 0x010fc80000000800 */
[----:B-----5:R-:W-:-:S04]  /*1a10*/  HADD2 R7, R7.H0_H0, R23.H0_H0 ;  /* 0x2000001707077230 */ /* 0x020fc80000000800 */
[----:B------:R-:W-:-:S04]  /*1a20*/  HADD2 R7, R7.H0_H0, R29.H0_H0 ;  /* 0x2000001d07077230 */ /* 0x000fc80000000800 */
[----:B------:R-:W-:-:S04]  /*1a30*/  HADD2 R7, R7.H0_H0, R28.H0_H0 ;  /* 0x2000001c07077230 */ /* 0x000fc80000000800 */
[----:B------:R-:W-:-:S04]  /*1a40*/  HADD2 R7, R7.H0_H0, R22.H0_H0 ;  /* 0x2000001607077230 */ /* 0x000fc80000000800 */
[----:B------:R-:W-:Y:S01]  /*1a50*/  HADD2 R7, R7.H0_H0, R8.H0_H0 ;  /* 0x2000000807077230 */ /* 0x000fe20000000800 */
[----:B------:R-:W-:-:S03]  /*1a60*/  UIADD3 UR5, UP1, UPT, UR5, -0x10, URZ ;  /* 0xfffffff005057890 */ /* 0x000fc6000ff3e0ff */
[----:B------:R-:W-:Y:S01]  /*1a70*/  HADD2 R7, R7.H0_H0, R13.H0_H0 ;  /* 0x2000000d07077230 */ /* 0x000fe20000000800 */
[----:B------:R-:W-:-:S03]  /*1a80*/  UIADD3.X UR16, UPT, UPT, UR16, -0x1, URZ, UP1, !UPT ;  /* 0xffffffff10107890 */ /* 0x000fc60008ffe4ff */
[----:B------:R-:W-:-:S04]  /*1a90*/  HADD2 R7, R7.H0_H0, R12.H0_H0 ;  /* 0x2000000c07077230 */ /* 0x000fc80000000800 */
[----:B------:R-:W-:Y:S01]  /*1aa0*/  HADD2 R7, R7.H0_H0, R19.H0_H0 ;  /* 0x2000001307077230 */ /* 0x000fe20000000800 */
[----:B------:R-:W-:-:S03]  /*1ab0*/  UISETP.GT.U32.AND UP1, UPT, UR5, 0xc, UPT ;  /* 0x0000000c0500788c */ /* 0x000fc6000bf24070 */
[----:B------:R-:W-:Y:S01]  /*1ac0*/  HADD2 R7, R7.H0_H0, R21.H0_H0 ;  /* 0x2000001507077230 */ /* 0x000fe20000000800 */
[----:B------:R-:W-:-:S03]  /*1ad0*/  UISETP.GT.AND.EX UP1, UPT, UR16, URZ, UPT, UP1 ;  /* 0x000000ff1000728c */ /* 0x000fc6000bf24310 */
[----:B------:R-:W-:-:S04]  /*1ae0*/  HADD2 R13, R7.H0_H0, R25.H0_H0 ;  /* 0x20000019070d7230 */ /* 0x000fc80000000800 */
[----:B------:R-:W-:Y:S01]  /*1af0*/  HADD2 R8, R13.H0_H0, R26.H0_H0 ;  /* 0x2000001a0d087230 */ /* 0x000fe20000000800 */
[----:B------:R-:W-:-:S04]  /*1b00*/  IADD3 R12, P0, PT, R2, UR11, RZ ;  /* 0x0000000b020c7c10 */ /* 0x000fc8000ff1e0ff */
[----:B------:R-:W-:Y:S01]  /*1b10*/  IADD3.X R13, PT, PT, R3, UR12, RZ, P0, !PT ;  /* 0x0000000c030d7c10 */ /* 0x000fe200087fe4ff */
[----:B--2---:R-:W-:-:S04]  /*1b20*/  HADD2 R8, R8.H0_H0, R16.H0_H0 ;  /* 0x2000001008087230 */ /* 0x004fc80000000800 */
[----:B---3--:R-:W-:Y:S01]  /*1b30*/  HADD2 R2, R8.H0_H0, R9.H0_H0 ;  /* 0x2000000908027230 */ /* 0x008fe20000000800 */
[----:B------:R-:W-:Y:S06]  /*1b40*/  BRA.U UP1, `(.L_x_338) ;  /* 0xfffffff901ec7547 */ /* 0x000fec000b83ffff */
.L_x_337:
[----:B------:R-:W-:-:S04]  /*1b50*/  UISETP.GT.U32.AND UP1, UPT, UR5, 0x4, UPT ;  /* 0x000000040500788c */ /* 0x000fc8000bf24070 */
[----:B------:R-:W-:-:S09]  /*1b60*/  UISETP.GT.AND.EX UP1, UPT, UR16, URZ, UPT, UP1 ;  /* 0x000000ff1000728c */ /* 0x000fd2000bf24310 */
[----:B------:R-:W-:Y:S05]  /*1b70*/  BRA.U !UP1, `(.L_x_339) ;  /* 0x0000000109947547 */ /* 0x000fea000b800000 */
[----:B------:R-:W-:Y:S01]  /*1b80*/  USHF.L.U32 UR12, UR6, 0x1, URZ ;  /* 0x00000001060c7899 */ /* 0x000fe200080006ff */
[----:B------:R0:W2:Y:S01]  /*1b90*/  LDG.E.U16 R3, desc[UR14][R12.64] ;  /* 0x0000000e0c037981 */ /* 0x0000a2000c1e1500 */
[----:B------:R-:W-:-:S04]  /*1ba0*/  USHF.L.U64.HI UR11, UR6, 0x1, UR10 ;  /* 0x00000001060b7899 */ /* 0x000fc8000801020a */
[----:B------:R-:W-:-:S04]  /*1bb0*/  IADD3 R18, P0, PT, R12, UR12, RZ ;  /* 0x0000000c0c127c10 */ /* 0x000fc8000ff1e0ff */
[----:B------:R-:W-:Y:S02]  /*1bc0*/  IADD3.X R19, PT, PT, R13, UR11, RZ, P0, !PT ;  /* 0x0000000b0d137c10 */ /* 0x000fe400087fe4ff */
[----:B------:R-:W-:-:S04]  /*1bd0*/  IADD3 R16, P0, PT, R18, UR12, RZ ;  /* 0x0000000c12107c10 */ /* 0x000fc8000ff1e0ff */
[----:B------:R-:W-:Y:S02]  /*1be0*/  IADD3.X R17, PT, PT, R19, UR11, RZ, P0, !PT ;  /* 0x0000000b13117c10 */ /* 0x000fe400087fe4ff */
[----:B------:R-:W-:Y:S01]  /*1bf0*/  IADD3 R8, P0, PT, R16, UR12, RZ ;  /* 0x0000000c10087c10 */ /* 0x000fe2000ff1e0ff */
[----:B------:R-:W3:Y:S03]  /*1c00*/  LDG.E.U16 R19, desc[UR14][R18.64] ;  /* 0x0000000e12137981 */ /* 0x000ee6000c1e1500 */
[----:B------:R-:W-:Y:S01]  /*1c10*/  IADD3.X R9, PT, PT, R17, UR11, RZ, P0, !PT ;  /* 0x0000000b11097c10 */ /* 0x000fe200087fe4ff */
[----:B------:R-:W4:Y:S01]  /*1c20*/  LDG.E.U16 R16, desc[UR14][R16.64] ;  /* 0x0000000e10107981 */ /* 0x000f22000c1e1500 */
[----:B0-----:R-:W-:-:S03]  /*1c30*/  IADD3 R12, P0, PT, R8, UR12, RZ ;  /* 0x0000000c080c7c10 */ /* 0x001fc6000ff1e0ff */
[----:B------:R-:W5:Y:S01]  /*1c40*/  LDG.E.U16 R8, desc[UR14][R8.64] ;  /* 0x0000000e08087981 */ /* 0x000f62000c1e1500 */
[----:B------:R-:W-:Y:S02]  /*1c50*/  IADD3.X R13, PT, PT, R9, UR11, RZ, P0, !PT ;  /* 0x0000000b090d7c10 */ /* 0x000fe400087fe4ff */
[----:B------:R-:W-:-:S03]  /*1c60*/  IADD3 R22, P0, PT, R12, UR12, RZ ;  /* 0x0000000c0c167c10 */ /* 0x000fc6000ff1e0ff */
[----:B------:R0:W5:Y:S01]  /*1c70*/  LDG.E.U16 R26, desc[UR14][R12.64] ;  /* 0x0000000e0c1a7981 */ /* 0x000162000c1e1500 */
[----:B------:R-:W-:Y:S02]  /*1c80*/  IADD3.X R23, PT, PT, R13, UR11, RZ, P0, !PT ;  /* 0x0000000b0d177c10 */ /* 0x000fe400087fe4ff */
[----:B------:R-:W-:-:S03]  /*1c90*/  IADD3 R24, P0, PT, R22, UR12, RZ ;  /* 0x0000000c16187c10 */ /* 0x000fc6000ff1e0ff */
[----:B------:R-:W5:Y:S01]  /*1ca0*/  LDG.E.U16 R22, desc[UR14][R22.64] ;  /* 0x0000000e16167981 */ /* 0x000f62000c1e1500 */
[----:B------:R-:W-:Y:S02]  /*1cb0*/  IADD3.X R25, PT, PT, R23, UR11, RZ, P0, !PT ;  /* 0x0000000b17197c10 */ /* 0x000fe400087fe4ff */
[----:B------:R-:W-:-:S03]  /*1cc0*/  IADD3 R20, P0, PT, R24, UR12, RZ ;  /* 0x0000000c18147c10 */ /* 0x000fc6000ff1e0ff */
[----:B------:R-:W5:Y:S01]  /*1cd0*/  LDG.E.U16 R24, desc[UR14][R24.64] ;  /* 0x0000000e18187981 */ /* 0x000f62000c1e1500 */
[----:B------:R-:W-:-:S05]  /*1ce0*/  IADD3.X R21, PT, PT, R25, UR11, RZ, P0, !PT ;  /* 0x0000000b19157c10 */ /* 0x000fca00087fe4ff */
[----:B------:R-:W5:Y:S01]  /*1cf0*/  LDG.E.U16 R18, desc[UR14][R20.64] ;  /* 0x0000000e14127981 */ /* 0x000f62000c1e1500 */
[----:B0-----:R-:W-:Y:S01]  /*1d00*/  IADD3 R12, P0, PT, R20, UR12, RZ ;  /* 0x0000000c140c7c10 */ /* 0x001fe2000ff1e0ff */
[----:B------:R-:W-:-:S03]  /*1d10*/  UIADD3 UR5, UP0, UPT, UR5, -0x8, URZ ;  /* 0xfffffff805057890 */ /* 0x000fc6000ff1e0ff */
[----:B------:R-:W-:Y:S01]  /*1d20*/  IADD3.X R13, PT, PT, R21, UR11, RZ, P0, !PT ;  /* 0x0000000b150d7c10 */ /* 0x000fe200087fe4ff */
[----:B------:R-:W-:Y:S02]  /*1d30*/  UIADD3.X UR16, UPT, UPT, UR16, -0x1, URZ, UP0, !UPT ;  /* 0xffffffff10107890 */ /* 0x000fe400087fe4ff */
[----:B------:R-:W-:Y:S01]  /*1d40*/  UPLOP3.LUT UP0, UPT, UPT, UPT, UPT, 0x40, 0x4 ;  /* 0x000000000004789c */ /* 0x000fe20003f0e870 */
[----:B--2---:R-:W-:-:S04]  /*1d50*/  HADD2 R3, R2.H0_H0, R3.H0_H0 ;  /* 0x2000000302037230 */ /* 0x004fc80000000800 */
[----:B---3--:R-:W-:-:S04]  /*1d60*/  HADD2 R3, R3.H0_H0, R19.H0_H0 ;  /* 0x2000001303037230 */ /* 0x008fc80000000800 */
[----:B----4-:R-:W-:-:S04]  /*1d70*/  HADD2 R3, R3.H0_H0, R16.H0_H0 ;  /* 0x2000001003037230 */ /* 0x010fc80000000800 */
[----:B-----5:R-:W-:-:S04]  /*1d80*/  HADD2 R3, R3.H0_H0, R8.H0_H0 ;  /* 0x2000000803037230 */ /* 0x020fc80000000800 */
[----:B------:R-:W-:-:S04]  /*1d90*/  HADD2 R3, R3.H0_H0, R26.H0_H0 ;  /* 0x2000001a03037230 */ /* 0x000fc80000000800 */
[----:B------:R-:W-:-:S04]  /*1da0*/  HADD2 R3, R3.H0_H0, R22.H0_H0 ;  /* 0x2000001603037230 */ /* 0x000fc80000000800 */
[----:B------:R-:W-:-:S04]  /*1db0*/  HADD2 R3, R3.H0_H0, R24.H0_H0 ;  /* 0x2000001803037230 */ /* 0x000fc80000000800 */
[----:B------:R-:W-:-:S07]  /*1dc0*/  HADD2 R2, R3.H0_H0, R18.H0_H0 ;  /* 0x2000001203027230 */ /* 0x000fce0000000800 */
.L_x_339:
[----:B------:R-:W-:-:S04]  /*1dd0*/  UISETP.NE.U32.AND UP1, UPT, UR5, URZ, UPT ;  /* 0x000000ff0500728c */ /* 0x000fc8000bf25070 */
[----:B------:R-:W-:-:S09]  /*1de0*/  UISETP.NE.OR.EX UP0, UPT, UR16, URZ, UP0, UP1 ;  /* 0x000000ff1000728c */ /* 0x000fd20008705710 */
[----:B------:R-:W-:Y:S05]  /*1df0*/  BRA.U !UP0, `(.L_x_335) ;  /* 0x00000001085c7547 */ /* 0x000fea000b800000 */
.L_x_336:
[----:B------:R-:W-:Y:S02]  /*1e00*/  USHF.L.U64.HI UR11, UR6, 0x1, UR10 ;  /* 0x00000001060b7899 */ /* 0x000fe4000801020a */
[----:B------:R-:W-:-:S12]  /*1e10*/  USHF.L.U32 UR12, UR6, 0x1, URZ ;  /* 0x00000001060c7899 */ /* 0x000fd800080006ff */
.L_x_340:
[----:B------:R-:W-:-:S04]  /*1e20*/  IADD3 R18, P0, PT, R12, UR12, RZ ;  /* 0x0000000c0c127c10 */ /* 0x000fc8000ff1e0ff */
[----:B------:R-:W-:Y:S02]  /*1e30*/  IADD3.X R19, PT, PT, R13, UR11, RZ, P0, !PT ;  /* 0x0000000b0d137c10 */ /* 0x000fe400087fe4ff */
[----:B------:R-:W-:Y:S01]  /*1e40*/  IADD3 R8, P0, PT, R18, UR12, RZ ;  /* 0x0000000c12087c10 */ /* 0x000fe2000ff1e0ff */
[----:B------:R1:W2:Y:S03]  /*1e50*/  LDG.E.U16 R13, desc[UR14][R12.64] ;  /* 0x0000000e0c0d7981 */ /* 0x0002a6000c1e1500 */
[----:B------:R-:W-:Y:S01]  /*1e60*/  IADD3.X R9, PT, PT, R19, UR11, RZ, P0, !PT ;  /* 0x0000000b13097c10 */ /* 0x000fe200087fe4ff */
[----:B------:R-:W3:Y:S01]  /*1e70*/  LDG.E.U16 R18, desc[UR14][R18.64] ;  /* 0x0000000e12127981 */ /* 0x000ee2000c1e1500 */
[----:B------:R-:W-:-:S03]  /*1e80*/  IADD3 R16, P0, PT, R8, UR12, RZ ;  /* 0x0000000c08107c10 */ /* 0x000fc6000ff1e0ff */
[----:B------:R-:W4:Y:S01]  /*1e90*/  LDG.E.U16 R8, desc[UR14][R8.64] ;  /* 0x0000000e08087981 */ /* 0x000f22000c1e1500 */
[----:B------:R-:W-:-:S05]  /*1ea0*/  IADD3.X R17, PT, PT, R9, UR11, RZ, P0, !PT ;  /* 0x0000000b09117c10 */ /* 0x000fca00087fe4ff */
[----:B------:R-:W5:Y:S01]  /*1eb0*/  LDG.E.U16 R3, desc[UR14][R16.64] ;  /* 0x0000000e10037981 */ /* 0x000f62000c1e1500 */
[----:B------:R-:W-:-:S04]  /*1ec0*/  UIADD3 UR5, UP0, UPT, UR5, -0x4, URZ ;  /* 0xfffffffc05057890 */ /* 0x000fc8000ff1e0ff */
[----:B0-----:R-:W-:Y:S02]  /*1ed0*/  UIADD3.X UR16, UPT, UPT, UR16, -0x1, URZ, UP0, !UPT ;  /* 0xffffffff10107890 */ /* 0x001fe400087fe4ff */
[----:B------:R-:W-:-:S04]  /*1ee0*/  UISETP.NE.U32.AND UP0, UPT, UR5, URZ, UPT ;  /* 0x000000ff0500728c */ /* 0x000fc8000bf05070 */
[----:B------:R-:W-:Y:S01]  /*1ef0*/  UISETP.NE.AND.EX UP0, UPT, UR16, URZ, UPT, UP0 ;  /* 0x000000ff1000728c */ /* 0x000fe2000bf05300 */
[----:B-1----:R-:W-:Y:S01]  /*1f00*/  IADD3 R12, P0, PT, R16, UR12, RZ ;  /* 0x0000000c100c7c10 */ /* 0x002fe2000ff1e0ff */
[----:B--2---:R-:W-:-:S04]  /*1f10*/  HADD2 R13, R2.H0_H0, R13.H0_H0 ;  /* 0x2000000d020d7230 */ /* 0x004fc80000000800 */
[----:B---3--:R-:W-:-:S04]  /*1f20*/  HADD2 R13, R13.H0_H0, R18.H0_H0 ;  /* 0x200000120d0d7230 */ /* 0x008fc80000000800 */
[----:B----4-:R-:W-:Y:S01]  /*1f30*/  HADD2 R2, R13.H0_H0, R8.H0_H0 ;  /* 0x200000080d027230 */ /* 0x010fe20000000800 */
[----:B------:R-:W-:-:S03]  /*1f40*/  IADD3.X R13, PT, PT, R17, UR11, RZ, P0, !PT ;  /* 0x0000000b110d7c10 */ /* 0x000fc600087fe4ff */
[----:B-----5:R-:W-:Y:S01]  /*1f50*/  HADD2 R2, R2.H0_H0, R3.H0_H0 ;  /* 0x2000000302027230 */ /* 0x020fe20000000800 */
[----:B------:R-:W-:Y:S06]  /*1f60*/  BRA.U UP0, `(.L_x_340) ;  /* 0xfffffffd00ac7547 */ /* 0x000fec000b83ffff */
.L_x_335:
[----:B------:R-:W-:-:S04]  /*1f70*/  ISETP.NE.U32.AND P0, PT, R6, RZ, PT ;  /* 0x000000ff0600720c */ /* 0x000fc80003f05070 */
[----:B------:R-:W-:-:S13]  /*1f80*/  ISETP.NE.AND.EX P0, PT, RZ, RZ, PT, P0 ;  /* 0x000000ffff00720c */ /* 0x000fda0003f05300 */
[----:B------:R-:W-:Y:S05]  /*1f90*/  @!P0 BRA `(.L_x_341) ;  /* 0x0000000000448947 */ /* 0x000fea0003800000 */
[----:B------:R-:W2:Y:S01]  /*1fa0*/  LDG.E.U16 R3, desc[UR14][R12.64] ;  /* 0x0000000e0c037981 */ /* 0x000ea2000c1e1500 */
[----:B------:R-:W-:-:S04]  /*1fb0*/  ISETP.NE.U32.AND P0, PT, R6, 0x1, PT ;  /* 0x000000010600780c */ /* 0x000fc80003f05070 */
[----:B------:R-:W-:Y:S01]  /*1fc0*/  ISETP.NE.AND.EX P0, PT, RZ, RZ, PT, P0 ;  /* 0x000000ffff00720c */ /* 0x000fe20003f05300 */
[----:B--2---:R-:W-:-:S12]  /*1fd0*/  HADD2 R2, R2.H0_H0, R3.H0_H0 ;  /* 0x2000000302027230 */ /* 0x004fd80000000800 */
[----:B------:R-:W-:Y:S05]  /*1fe0*/  @!P0 BRA `(.L_x_341) ;  /* 0x0000000000308947 */ /* 0x000fea0003800000 */
[----:B------:R-:W-:Y:S01]  /*1ff0*/  USHF.L.U32 UR11, UR6, 0x1, URZ ;  /* 0x00000001060b7899 */ /* 0x000fe200080006ff */
[----:B------:R-:W-:Y:S01]  /*2000*/  ISETP.NE.U32.AND P0, PT, R6, 0x2, PT ;  /* 0x000000020600780c */ /* 0x000fe20003f05070 */
[----:B------:R-:W-:-:S03]  /*2010*/  USHF.L.U64.HI UR5, UR6, 0x1, UR10 ;  /* 0x0000000106057899 */ /* 0x000fc6000801020a */
[----:B------:R-:W-:Y:S02]  /*2020*/  ISETP.NE.AND.EX P0, PT, RZ, RZ, PT, P0 ;  /* 0x000000ffff00720c */ /* 0x000fe40003f05300 */
[----:B------:R-:W-:-:S04]  /*2030*/  IADD3 R12, P1, PT, R12, UR11, RZ ;  /* 0x0000000b0c0c7c10 */ /* 0x000fc8000ff3e0ff */
[----:B------:R-:W-:Y:S02]  /*2040*/  IADD3.X R13, PT, PT, R13, UR5, RZ, P1, !PT ;  /* 0x000000050d0d7c10 */ /* 0x000fe40008ffe4ff */
[----:B------:R-:W-:-:S04]  /*2050*/  IADD3 R8, P1, PT, R12, UR11, RZ ;  /* 0x0000000b0c087c10 */ /* 0x000fc8000ff3e0ff */
[----:B------:R-:W-:Y:S02]  /*2060*/  IADD3.X R9, PT, PT, R13, UR5, RZ, P1, !PT ;  /* 0x000000050d097c10 */ /* 0x000fe40008ffe4ff */
[----:B------:R-:W2:Y:S04]  /*2070*/  LDG.E.U16 R13, desc[UR14][R12.64] ;  /* 0x0000000e0c0d7981 */ /* 0x000ea8000c1e1500 */
[----:B------:R-:W3:Y:S01]  /*2080*/  @P0 LDG.E.U16 R9, desc[UR14][R8.64] ;  /* 0x0000000e08090981 */ /* 0x000ee2000c1e1500 */
[----:B--2---:R-:W-:-:S04]  /*2090*/  HADD2 R2, R2.H0_H0, R13.H0_H0 ;  /* 0x2000000d02027230 */ /* 0x004fc80000000800 */
[----:B---3--:R-:W-:-:S07]  /*20a0*/  @P0 HADD2 R2, R2.H0_H0, R9.H0_H0 ;  /* 0x2000000902020230 */ /* 0x008fce0000000800 */
.L_x_341:
[----:B------:R-:W0:Y:S02]  /*20b0*/  LDCU.64 UR12, c[0x0][0x3e8] ;  /* 0x00007d00ff0c77ac */ /* 0x000e240008000a00 */
[----:B0-----:R-:W-:-:S04]  /*20c0*/  LEA R12, P0, R10, UR12, 0x1 ;  /* 0x0000000c0a0c7c11 */ /* 0x001fc8000f8008ff */
[----:B------:R-:W-:-:S05]  /*20d0*/  LEA.HI.X R13, R10, UR13, R0, 0x1, P0 ;  /* 0x0000000d0a0d7c11 */ /* 0x000fca00080f0c00 */
[----:B------:R-:W2:Y:S01]  /*20e0*/  LDG.E.U16 R3, desc[UR14][R12.64] ;  /* 0x0000000e0c037981 */ /* 0x000ea2000c1e1500 */
[----:B------:R-:W-:Y:S01]  /*20f0*/  IMAD.IADD R8, R5, 0x1, R4 ;  /* 0x0000000105087824 */ /* 0x000fe200078e0204 */
[----:B------:R-:W-:-:S03]  /*2100*/  MOV R0, UR10 ;  /* 0x0000000a00007c02 */ /* 0x000fc60008000f00 */
[----:B------:R-:W-:Y:S01]  /*2110*/  IMAD.MOV.U32 R4, RZ, RZ, R8 ;  /* 0x000000ffff047224 */ /* 0x000fe200078e0008 */
[----:B------:R-:W-:-:S04]  /*2120*/  ISETP.LT.U32.AND P0, PT, R8, UR6, PT ;  /* 0x0000000608007c0c */ /* 0x000fc8000bf01070 */
[----:B------:R-:W-:Y:S01]  /*2130*/  ISETP.GT.U32.AND.EX P0, PT, R0, RZ, PT, P0 ;  /* 0x000000ff0000720c */ /* 0x000fe20003f04100 */
[----:B--2---:R-:W-:-:S05]  /*2140*/  HADD2 R3, R3.H0_H0, R2.H0_H0 ;  /* 0x2000000203037230 */ /* 0x004fca0000000800 */
[----:B------:R1:W-:Y:S07]  /*2150*/  STG.E.U16 desc[UR14][R12.64], R3 ;  /* 0x000000030c007986 */ /* 0x0003ee000c10150e */
[----:B------:R-:W-:Y:S05]  /*2160*/  @P0 BRA `(.L_x_342) ;  /* 0xffffffe000dc0947 */ /* 0x000fea000383ffff */
[----:B------:R-:W-:Y:S05]  /*2170*/  EXIT ;  /* 0x000000000000794d */ /* 0x000fea0003800000 */
.L_x_320:
[----:B------:R-:W-:Y:S01]  /*2180*/  BSSY.RECONVERGENT B0, `(.L_x_343) ;  /* 0x00000bf000007945 */ /* 0x000fe20003800200 */
.L_x_355:
[----:B------:R-:W-:-:S04]  /*2190*/  MOV R7, UR24 ;  /* 0x0000001800077c02 */ /* 0x000fc80008000f00 */
[----:B------:R-:W-:-:S13]  /*21a0*/  ISETP.NE.U32.AND P0, PT, R7, RZ, PT ;  /* 0x000000ff0700720c */ /* 0x000fda0003f05070 */
[----:B------:R-:W-:Y:S05]  /*21b0*/  @P0 BRA `(.L_x_344) ;  /* 0x0000000000600947 */ /* 0x000fea0003800000 */
[----:B------:R-:W-:Y:S01]  /*21c0*/  IMAD.U32 R3, RZ, RZ, UR25 ;  /* 0x00000019ff037e24 */ /* 0x000fe2000f8e00ff */
[----:B------:R-:W-:Y:S01]  /*21d0*/  MOV R6, RZ ;  /* 0x000000ff00067202 */ /* 0x000fe20000000f00 */
[----:B------:R-:W-:Y:S02]  /*21e0*/  IMAD.MOV.U32 R15, RZ, RZ, RZ ;  /* 0x000000ffff0f7224 */ /* 0x000fe400078e00ff */
        /* <DEDUP_REMOVED lines=21> */
.L_x_344:
[----:B------:R-:W1:Y:S01]  /*2340*/  LDCU.64 UR12, c[0x0][0x380] ;  /* 0x00007000ff0c77ac */ /* 0x000e620008000a00 */
[----:B------:R-:W-:Y:S01]  /*2350*/  MOV R12, R8 ;  /* 0x00000008000c7202 */ /* 0x000fe20000000f00 */
[----:B------:R-:W-:Y:S01]  /*2360*/  IMAD.U32 R19, RZ, RZ, UR4 ;  /* 0x00000004ff137e24 */ /* 0x000fe2000f8e00ff */
[----:B------:R-:W-:Y:S01]  /*2370*/  MOV R0, 0x23b0 ;  /* 0x000023b000007802 */ /* 0x000fe20000000f00 */
[----:B-1----:R-:W-:Y:S01]  /*2380*/  IMAD.U32 R2, RZ, RZ, UR12 ;  /* 0x0000000cff027e24 */ /* 0x002fe2000f8e00ff */
[----:B------:R-:W-:-:S07]  /*2390*/  MOV R3, UR13 ;  /* 0x0000000d00037c02 */ /* 0x000fce0008000f00 */
[----:B0-----:R-:W-:Y:S05]  /*23a0*/  CALL.REL.NOINC `($__internal_16_$__cuda_sm20_div_u64) ;  /* 0x0000000800787944 */ /* 0x001fea0003c00000 */
[----:B------:R-:W-:Y:S01]  /*23b0*/  IADD3 R0, P0, PT, RZ, -R10, RZ ;  /* 0x8000000aff007210 */ /* 0x000fe20007f1e0ff */
[----:B------:R-:W-:Y:S01]  /*23c0*/  IMAD.U32 R7, RZ, RZ, UR17 ;  /* 0x00000011ff077e24 */ /* 0x000fe2000f8e00ff */
[----:B------:R-:W-:Y:S01]  /*23d0*/  MOV R3, UR16 ;  /* 0x0000001000037c02 */ /* 0x000fe20008000f00 */
[----:B------:R-:W-:Y:S01]  /*23e0*/  IMAD.MOV.U32 R14, RZ, RZ, R10 ;  /* 0x000000ffff0e7224 */ /* 0x000fe200078e000a */
[----:B------:R-:W-:Y:S01]  /*23f0*/  MOV R9, UR4 ;  /* 0x0000000400097c02 */ /* 0x000fe20008000f00 */
[----:B------:R-:W-:Y:S01]  /*2400*/  IMAD.X R2, RZ, RZ, ~R11, P0 ;  /* 0x000000ffff027224 */ /* 0x000fe200000e0e0b */
[----:B------:R-:W-:-:S03]  /*2410*/  MOV R15, R11 ;  /* 0x0000000b000f7202 */ /* 0x000fc60000000f00 */
[-C--:B------:R-:W-:Y:S02]  /*2420*/  IMAD R2, R2, R3.reuse, RZ ;  /* 0x0000000302027224 */ /* 0x080fe400078e02ff */
[----:B------:R-:W-:-:S04]  /*2430*/  IMAD.WIDE.U32 R8, R0, R3, R8 ;  /* 0x0000000300087225 */ /* 0x000fc800078e0008 */
[----:B------:R-:W-:-:S05]  /*2440*/  IMAD R13, R0, R7, R2 ;  /* 0x00000007000d7224 */ /* 0x000fca00078e0202 */
[----:B------:R-:W-:-:S07]  /*2450*/  IADD3 R6, PT, PT, R13, R9, RZ ;  /* 0x000000090d067210 */ /* 0x000fce0007ffe0ff */
.L_x_345:
[----:B------:R-:W-:Y:S01]  /*2460*/  LOP3.LUT R7, R15, R7, RZ, 0xfc, !PT ;  /* 0x000000070f077212 */ /* 0x000fe200078efcff */
[----:B------:R-:W-:Y:S03]  /*2470*/  BSSY.RECONVERGENT B1, `(.L_x_346) ;  /* 0x0000029000017945 */ /* 0x000fe60003800200 */
[----:B------:R-:W-:-:S13]  /*2480*/  ISETP.NE.U32.AND P0, PT, R7, RZ, PT ;  /* 0x000000ff0700720c */ /* 0x000fda0003f05070 */
[----:B------:R-:W-:Y:S05]  /*2490*/  @P0 BRA `(.L_x_347) ;  /* 0x00000000005c0947 */ /* 0x000fea0003800000 */
[----:B------:R-:W1:Y:S01]  /*24a0*/  I2F.U32.RP R2, R3 ;  /* 0x0000000300027306 */ /* 0x000e620000209000 */
[----:B------:R-:W-:Y:S01]  /*24b0*/  ISETP.NE.U32.AND P2, PT, R3, RZ, PT ;  /* 0x000000ff0300720c */ /* 0x000fe20003f45070 */
[----:B------:R-:W-:-:S06]  /*24c0*/  HFMA2 R17, -RZ, RZ, 0, 0 ;  /* 0x00000000ff117431 */ /* 0x000fcc00000001ff */
[----:B-1----:R-:W1:Y:S02]  /*24d0*/  MUFU.RCP R2, R2 ;  /* 0x0000000200027308 */ /* 0x002e640000001000 */
[----:B-1----:R-:W-:-:S06]  /*24e0*/  VIADD R10, R2, 0xffffffe ;  /* 0x0ffffffe020a7836 */ /* 0x002fcc0000000000 */
[----:B------:R1:W2:Y:S02]  /*24f0*/  F2I.FTZ.U32.TRUNC.NTZ R11, R10 ;  /* 0x0000000a000b7305 */ /* 0x0002a4000021f000 */
[----:B-1----:R-:W-:Y:S01]  /*2500*/  IMAD.MOV.U32 R10, RZ, RZ, RZ ;  /* 0x000000ffff0a7224 */ /* 0x002fe200078e00ff */
[----:B--2---:R-:W-:-:S05]  /*2510*/  IADD3 R0, PT, PT, RZ, -R11, RZ ;  /* 0x8000000bff007210 */ /* 0x004fca0007ffe0ff */
[----:B------:R-:W-:-:S04]  /*2520*/  IMAD R7, R0, R3, RZ ;  /* 0x0000000300077224 */ /* 0x000fc800078e02ff */
[----:B------:R-:W-:-:S06]  /*2530*/  IMAD.HI.U32 R7, R11, R7, R10 ;  /* 0x000000070b077227 */ /* 0x000fcc00078e000a */
[----:B------:R-:W-:-:S04]  /*2540*/  IMAD.HI.U32 R16, R7, R14, RZ ;  /* 0x0000000e07107227 */ /* 0x000fc800078e00ff */
[----:B------:R-:W-:Y:S01]  /*2550*/  IMAD.MOV.U32 R7, RZ, RZ, RZ ;  /* 0x000000ffff077224 */ /* 0x000fe200078e00ff */
        /* <DEDUP_REMOVED lines=10> */
[----:B------:R-:W-:Y:S06]  /*2600*/  BRA `(.L_x_348) ;  /* 0x00000000003c7947 */ /* 0x000fec0003800000 */
.L_x_347:
[----:B------:R-:W1:Y:S01]  /*2610*/  LDCU.64 UR12, c[0x0][0x380] ;  /* 0x00007000ff0c77ac */ /* 0x000e620008000a00 */
[----:B------:R-:W-:Y:S01]  /*2620*/  IMAD.MOV.U32 R12, RZ, RZ, R14 ;  /* 0x000000ffff0c7224 */ /* 0x000fe200078e000e */
[----:B------:R-:W-:Y:S02]  /*2630*/  MOV R19, R15 ;  /* 0x0000000f00137202 */ /* 0x000fe40000000f00 */
[----:B------:R-:W-:Y:S02]  /*2640*/  MOV R0, 0x2680 ;  /* 0x0000268000007802 */ /* 0x000fe40000000f00 */
[----:B-1----:R-:W-:Y:S01]  /*2650*/  MOV R2, UR12 ;  /* 0x0000000c00027c02 */ /* 0x002fe20008000f00 */
[----:B------:R-:W-:-:S07]  /*2660*/  IMAD.U32 R3, RZ, RZ, UR13 ;  /* 0x0000000dff037e24 */ /* 0x000fce000f8e00ff */
[----:B0-----:R-:W-:Y:S05]  /*2670*/  CALL.REL.NOINC `($__internal_16_$__cuda_sm20_div_u64) ;  /* 0x0000000400c47944 */ /* 0x001fea0003c00000 */
[----:B------:R-:W-:Y:S01]  /*2680*/  IADD3 R3, P0, PT, RZ, -R10, RZ ;  /* 0x8000000aff037210 */ /* 0x000fe20007f1e0ff */
[----:B------:R-:W-:Y:S01]  /*2690*/  IMAD.MOV.U32 R16, RZ, RZ, R10 ;  /* 0x000000ffff107224 */ /* 0x000fe200078e000a */
[----:B------:R-:W-:-:S03]  /*26a0*/  MOV R17, R11 ;  /* 0x0000000b00117202 */ /* 0x000fc60000000f00 */
[----:B------:R-:W-:Y:S02]  /*26b0*/  IMAD.X R0, RZ, RZ, ~R11, P0 ;  /* 0x000000ffff007224 */ /* 0x000fe400000e0e0b */
[----:B------:R-:W-:-:S04]  /*26c0*/  IMAD.WIDE.U32 R14, R3, UR16, R14 ;  /* 0x00000010030e7c25 */ /* 0x000fc8000f8e000e */
[----:B------:R-:W-:-:S04]  /*26d0*/  IMAD R0, R0, UR16, RZ ;  /* 0x0000001000007c24 */ /* 0x000fc8000f8e02ff */
[----:B------:R-:W-:-:S05]  /*26e0*/  IMAD R3, R3, UR17, R0 ;  /* 0x0000001103037c24 */ /* 0x000fca000f8e0200 */
[----:B------:R-:W-:-:S07]  /*26f0*/  IADD3 R7, PT, PT, R3, R15, RZ ;  /* 0x0000000f03077210 */ /* 0x000fce0007ffe0ff */
.L_x_348:
[----:B0-----:R-:W-:Y:S05]  /*2700*/  BSYNC.RECONVERGENT B1 ;  /* 0x0000000000017941 */ /* 0x001fea0003800200 */
.L_x_346:
[----:B------:R-:W-:Y:S01]  /*2710*/  LOP3.LUT R0, R17, UR5, RZ, 0xfc, !PT ;  /* 0x0000000511007c12 */ /* 0x000fe2000f8efcff */
[----:B------:R-:W-:Y:S03]  /*2720*/  BSSY.RECONVERGENT B1, `(.L_x_349) ;  /* 0x0000027000017945 */ /* 0x000fe60003800200 */
[----:B------:R-:W-:-:S13]  /*2730*/  ISETP.NE.U32.AND P0, PT, R0, RZ, PT ;  /* 0x000000ff0000720c */ /* 0x000fda0003f05070 */
[----:B------:R-:W-:Y:S05]  /*2740*/  @P0 BRA `(.L_x_350) ;  /* 0x00000000005c0947 */ /* 0x000fea0003800000 */
[----:B------:R-:W0:Y:S01]  /*2750*/  I2F.U32.RP R9, UR11 ;  /* 0x0000000b00097d06 */ /* 0x000e220008209000 */
        /* <DEDUP_REMOVED lines=10> */
[----:B------:R-:W-:Y:S01]  /*2800*/  HFMA2 R11, -RZ, RZ, 0, 0 ;  /* 0x00000000ff0b7431 */ /* 0x000fe200000001ff */
        /* <DEDUP_REMOVED lines=11> */
.L_x_350:
[----:B------:R-:W0:Y:S01]  /*28c0*/  LDCU.64 UR12, c[0x0][0x3b0] ;  /* 0x00007600ff0c77ac */ /* 0x000e220008000a00 */
[----:B------:R-:W-:Y:S01]  /*28d0*/  IMAD.MOV.U32 R12, RZ, RZ, R16 ;  /* 0x000000ffff0c7224 */ /* 0x000fe200078e0010 */
[----:B------:R-:W-:Y:S02]  /*28e0*/  MOV R19, R17 ;  /* 0x0000001100137202 */ /* 0x000fe40000000f00 */
[----:B------:R-:W-:Y:S02]  /*28f0*/  MOV R0, 0x2930 ;  /* 0x0000293000007802 */ /* 0x000fe40000000f00 */
[----:B0-----:R-:W-:Y:S01]  /*2900*/  MOV R2, UR12 ;  /* 0x0000000c00027c02 */ /* 0x001fe20008000f00 */
[----:B------:R-:W-:-:S07]  /*2910*/  IMAD.U32 R3, RZ, RZ, UR13 ;  /* 0x0000000dff037e24 */ /* 0x000fce000f8e00ff */
[----:B------:R-:W-:Y:S05]  /*2920*/  CALL.REL.NOINC `($__internal_16_$__cuda_sm20_div_u64) ;  /* 0x0000000400187944 */ /* 0x000fea0003c00000 */
[----:B------:R-:W-:-:S05]  /*2930*/  IADD3 R3, P0, PT, RZ, -R10, RZ ;  /* 0x8000000aff037210 */ /* 0x000fca0007f1e0ff */
[----:B------:R-:W-:Y:S02]  /*2940*/  IMAD.X R0, RZ, RZ, ~R11, P0 ;  /* 0x000000ffff007224 */ /* 0x000fe400000e0e0b */
[----:B------:R-:W-:-:S04]  /*2950*/  IMAD.WIDE.U32 R16, R3, UR18, R16 ;  /* 0x0000001203107c25 */ /* 0x000fc8000f8e0010 */
[----:B------:R-:W-:-:S04]  /*2960*/  IMAD R0, R0, UR18, RZ ;  /* 0x0000001200007c24 */ /* 0x000fc8000f8e02ff */
[----:B------:R-:W-:-:S05]  /*2970*/  IMAD R3, R3, UR19, R0 ;  /* 0x0000001303037c24 */ /* 0x000fca000f8e0200 */
[----:B------:R-:W-:-:S07]  /*2980*/  IADD3 R9, PT, PT, R3, R17, RZ ;  /* 0x0000001103097210 */ /* 0x000fce0007ffe0ff */
.L_x_351:
[----:B------:R-:W-:Y:S05]  /*2990*/  BSYNC.RECONVERGENT B1 ;  /* 0x0000000000017941 */ /* 0x000fea0003800200 */
.L_x_349:
[----:B------:R-:W-:Y:S01]  /*29a0*/  LOP3.LUT R0, R11, UR20, RZ, 0xfc, !PT ;  /* 0x000000140b007c12 */ /* 0x000fe2000f8efcff */
[----:B------:R-:W-:Y:S03]  /*29b0*/  BSSY.RECONVERGENT B1, `(.L_x_352) ;  /* 0x000001a000017945 */ /* 0x000fe60003800200 */
[----:B------:R-:W-:-:S13]  /*29c0*/  ISETP.NE.U32.AND P0, PT, R0, RZ, PT ;  /* 0x000000ff0000720c */ /* 0x000fda0003f05070 */
[----:B------:R-:W-:Y:S05]  /*29d0*/  @P0 BRA `(.L_x_353) ;  /* 0x00000000004c0947 */ /* 0x000fea0003800000 */
[----:B------:R-:W0:Y:S01]  /*29e0*/  I2F.U32.RP R11, UR21 ;  /* 0x00000015000b7d06 */ /* 0x000e220008209000 */
[----:B------:R-:W-:Y:S01]  /*29f0*/  ISETP.NE.U32.AND P1, PT, RZ, UR21, PT ;  /* 0x00000015ff007c0c */ /* 0x000fe2000bf25070 */
[----:B------:R-:W-:-:S06]  /*2a00*/  IMAD.MOV.U32 R19, RZ, RZ, RZ ;  /* 0x000000ffff137224 */ /* 0x000fcc00078e00ff */
        /* <DEDUP_REMOVED lines=16> */
.L_x_353:
[----:B------:R-:W-:Y:S01]  /*2b10*/  MOV R0, R10 ;  /* 0x0000000a00007202 */ /* 0x000fe20000000f00 */
[----:B------:R-:W-:Y:S01]  /*2b20*/  IMAD.MOV.U32 R13, RZ, RZ, R11 ;  /* 0x000000ffff0d7224 */ /* 0x000fe200078e000b */
[----:B------:R-:W-:-:S07]  /*2b30*/  MOV R12, 0x2b50 ;  /* 0x00002b50000c7802 */ /* 0x000fce0000000f00 */
[----:B------:R-:W-:Y:S05]  /*2b40*/  CALL.REL.NOINC `($__internal_17_$__cuda_sm20_rem_u64) ;  /* 0x0000000400a07944 */ /* 0x000fea0003c00000 */
.L_x_354:
[----:B------:R-:W-:Y:S05]  /*2b50*/  BSYNC.RECONVERGENT B1 ;  /* 0x0000000000017941 */ /* 0x000fea0003800200 */
.L_x_352:
[----:B------:R-:W0:Y:S02]  /*2b60*/  LDC.64 R24, c[0x0][0x3f0] ;  /* 0x0000fc00ff187b82 */ /* 0x000e240000000a00 */
[----:B0-----:R-:W2:Y:S04]  /*2b70*/  LDG.E.64 R20, desc[UR14][R24.64] ;  /* 0x0000000e18147981 */ /* 0x001ea8000c1e1b00 */
[----:B------:R-:W3:Y:S04]  /*2b80*/  LDG.E.64 R12, desc[UR14][R24.64+0x8] ;  /* 0x0000080e180c7981 */ /* 0x000ee8000c1e1b00 */
[----:B------:R-:W4:Y:S04]  /*2b90*/  LDG.E.64 R10, desc[UR14][R24.64+0x10] ;  /* 0x0000100e180a7981 */ /* 0x000f28000c1e1b00 */
[----:B------:R-:W5:Y:S01]  /*2ba0*/  LDG.E.64 R2, desc[UR14][R24.64+0x18] ;  /* 0x0000180e18027981 */ /* 0x000f62000c1e1b00 */
[----:B--2---:R-:W-:-:S02]  /*2bb0*/  IMAD R15, R21, R18, RZ ;  /* 0x00000012150f7224 */ /* 0x004fc400078e02ff */
[----:B------:R-:W-:-:S04]  /*2bc0*/  IMAD.WIDE.U32 R22, R20, R18, RZ ;  /* 0x0000001214167225 */ /* 0x000fc800078e00ff */
[----:B------:R-:W-:Y:S02]  /*2bd0*/  IMAD R15, R20, R19, R15 ;  /* 0x00000013140f7224 */ /* 0x000fe400078e020f */
[----:B---3--:R-:W-:-:S03]  /*2be0*/  IMAD R0, R13, R16, RZ ;  /* 0x000000100d007224 */ /* 0x008fc600078e02ff */
[----:B------:R-:W-:Y:S01]  /*2bf0*/  IADD3 R23, PT, PT, R23, R15, RZ ;  /* 0x0000000f17177210 */ /* 0x000fe20007ffe0ff */
[C---:B------:R-:W-:Y:S02]  /*2c00*/  IMAD R9, R12.reuse, R9, R0 ;  /* 0x000000090c097224 */ /* 0x040fe400078e0200 */
[----:B----4-:R-:W-:Y:S02]  /*2c10*/  IMAD R0, R11, R14, RZ ;  /* 0x0000000e0b007224 */ /* 0x010fe400078e02ff */
[----:B------:R-:W-:-:S04]  /*2c20*/  IMAD.WIDE.U32 R12, R12, R16, R22 ;  /* 0x000000100c0c7225 */ /* 0x000fc800078e0016 */
[----:B------:R-:W-:Y:S02]  /*2c30*/  IMAD.IADD R13, R13, 0x1, R9 ;  /* 0x000000010d0d7824 */ /* 0x000fe400078e0209 */
[C---:B------:R-:W-:Y:S02]  /*2c40*/  IMAD R7, R10.reuse, R7, R0 ;  /* 0x000000070a077224 */ /* 0x040fe400078e0200 */
[----:B------:R-:W-:-:S04]  /*2c50*/  IMAD.WIDE.U32 R10, R10, R14, R12 ;  /* 0x0000000e0a0a7225 */ /* 0x000fc800078e000c */
[----:B-----5:R-:W-:Y:S01]  /*2c60*/  IMAD R3, R3, R8, RZ ;  /* 0x0000000803037224 */ /* 0x020fe200078e02ff */
[----:B------:R-:W-:-:S03]  /*2c70*/  IADD3 R11, PT, PT, R11, R7, RZ ;  /* 0x000000070b0b7210 */ /* 0x000fc60007ffe0ff */
[C---:B------:R-:W-:Y:S02]  /*2c80*/  IMAD R3, R2.reuse, R6, R3 ;  /* 0x0000000602037224 */ /* 0x040fe400078e0203 */
[----:B------:R-:W-:-:S04]  /*2c90*/  IMAD.WIDE.U32 R8, R2, R8, R10 ;  /* 0x0000000802087225 */ /* 0x000fc800078e000a */
[----:B------:R-:W-:Y:S01]  /*2ca0*/  IMAD.IADD R3, R9, 0x1, R3 ;  /* 0x0000000109037824 */ /* 0x000fe200078e0203 */
[----:B------:R-:W-:-:S04]  /*2cb0*/  LEA R2, P0, R8, UR22, 0x1 ;  /* 0x0000001608027c11 */ /* 0x000fc8000f8008ff */
[----:B------:R-:W-:-:S05]  /*2cc0*/  LEA.HI.X R3, R8, UR23, R3, 0x1, P0 ;  /* 0x0000001708037c11 */ /* 0x000fca00080f0c03 */
[----:B------:R-:W2:Y:S01]  /*2cd0*/  LDG.E.U16 R0, desc[UR14][R2.64] ;  /* 0x0000000e02007981 */ /* 0x000ea2000c1e1500 */
[----:B------:R-:W-:-:S04]  /*2ce0*/  IADD3 R8, PT, PT, R5, R4, RZ ;  /* 0x0000000405087210 */ /* 0x000fc80007ffe0ff */
[----:B------:R-:W-:Y:S02]  /*2cf0*/  ISETP.LT.U32.AND P0, PT, R8, UR6, PT ;  /* 0x0000000608007c0c */ /* 0x000fe4000bf01070 */
[----:B------:R-:W-:Y:S01]  /*2d00*/  MOV R4, R8 ;  /* 0x0000000800047202 */ /* 0x000fe20000000f00 */
[----:B--2---:R-:W-:-:S05]  /*2d10*/  HADD2 R0, R0.H0_H0, RZ.H0_H0 ;  /* 0x200000ff00007230 */ /* 0x004fca0000000800 */
[----:B------:R-:W-:Y:S01]  /*2d20*/  PRMT R6, R0, 0x7610, R6 ;  /* 0x0000761000067816 */ /* 0x000fe20000000006 */
[----:B------:R-:W-:-:S04]  /*2d30*/  IMAD.U32 R0, RZ, RZ, UR10 ;  /* 0x0000000aff007e24 */ /* 0x000fc8000f8e00ff */
[----:B------:R1:W-:Y:S01]  /*2d40*/  STG.E.U16 desc[UR14][R2.64], R6 ;  /* 0x0000000602007986 */ /* 0x0003e2000c10150e */
[----:B------:R-:W-:-:S13]  /*2d50*/  ISETP.GT.U32.AND.EX P0, PT, R0, RZ, PT, P0 ;  /* 0x000000ff0000720c */ /* 0x000fda0003f04100 */
[----:B-1----:R-:W-:Y:S05]  /*2d60*/  @P0 BRA `(.L_x_355) ;  /* 0xfffffff400080947 */ /* 0x002fea000383ffff */
[----:B------:R-:W-:Y:S05]  /*2d70*/  BSYNC.RECONVERGENT B0 ;  /* 0x0000000000007941 */ /* 0x000fea0003800200 */
.L_x_343:
[----:B------:R-:W-:Y:S05]  /*2d80*/  EXIT ;  /* 0x000000000000794d */ /* 0x000fea0003800000 */
        .weak           $__internal_16_$__cuda_sm20_div_u64
        .type           $__internal_16_$__cuda_sm20_div_u64,@function
        .size           $__internal_16_$__cuda_sm20_div_u64,($__internal_17_$__cuda_sm20_rem_u64 - $__internal_16_$__cuda_sm20_div_u64)
$__internal_16_$__cuda_sm20_div_u64:
        /* <DEDUP_REMOVED lines=42> */
[----:B------:R-:W-:-:S03]  /*3030*/  IMAD R18, R10, R3, R21 ;  /* 0x000000030a127224 */ /* 0x000fc600078e0215 */
[-C--:B------:R-:W-:Y:S01]  /*3040*/  ISETP.GE.U32.AND P0, PT, R13, R2.reuse, PT ;  /* 0x000000020d00720c */ /* 0x080fe20003f06070 */
[----:B------:R-:W-:Y:S01]  /*3050*/  IMAD R12, R11, R2, R18 ;  /* 0x000000020b0c7224 */ /* 0x000fe200078e0212 */
[----:B------:R-:W-:-:S04]  /*3060*/  IADD3 R20, P2, PT, -R2, R13, RZ ;  /* 0x0000000d02147210 */ /* 0x000fc80007f5e1ff */
[----:B------:R-:W-:Y:S02]  /*3070*/  IADD3.X R12, PT, PT, ~R12, R19, RZ, P1, !PT ;  /* 0x000000130c0c7210 */ /* 0x000fe40000ffe5ff */
[----:B------:R-:W-:Y:S02]  /*3080*/  IADD3 R19, P1, PT, R10, 0x1, RZ ;  /* 0x000000010a137810 */ /* 0x000fe40007f3e0ff */
[C---:B------:R-:W-:Y:S01]  /*3090*/  ISETP.GE.U32.AND.EX P0, PT, R12.reuse, R3, PT, P0 ;  /* 0x000000030c00720c */ /* 0x040fe20003f06100 */
[----:B------:R-:W-:Y:S01]  /*30a0*/  IMAD.X R21, R12, 0x1, ~R3, P2 ;  /* 0x000000010c157824 */ /* 0x000fe200010e0e03 */
[----:B------:R-:W-:Y:S02]  /*30b0*/  IADD3.X R18, PT, PT, RZ, R11, RZ, P1, !PT ;  /* 0x0000000bff127210 */ /* 0x000fe40000ffe4ff */
[----:B------:R-:W-:Y:S02]  /*30c0*/  SEL R19, R19, R10, P0 ;  /* 0x0000000a13137207 */ /* 0x000fe40000000000 */
[----:B------:R-:W-:-:S02]  /*30d0*/  SEL R13, R20, R13, P0 ;  /* 0x0000000d140d7207 */ /* 0x000fc40000000000 */
[----:B------:R-:W-:Y:S02]  /*30e0*/  SEL R18, R18, R11, P0 ;  /* 0x0000000b12127207 */ /* 0x000fe40000000000 */
[----:B------:R-:W-:Y:S02]  /*30f0*/  IADD3 R10, P2, PT, R19, 0x1, RZ ;  /* 0x00000001130a7810 */ /* 0x000fe40007f5e0ff */
[----:B------:R-:W-:Y:S02]  /*3100*/  SEL R12, R21, R12, P0 ;  /* 0x0000000c150c7207 */ /* 0x000fe40000000000 */
[----:B------:R-:W-:Y:S01]  /*3110*/  ISETP.GE.U32.AND P0, PT, R13, R2, PT ;  /* 0x000000020d00720c */ /* 0x000fe20003f06070 */
[----:B------:R-:W-:Y:S01]  /*3120*/  IMAD.X R11, RZ, RZ, R18, P2 ;  /* 0x000000ffff0b7224 */ /* 0x000fe200010e0612 */
[----:B------:R-:W-:Y:S02]  /*3130*/  ISETP.NE.U32.AND P1, PT, R2, RZ, PT ;  /* 0x000000ff0200720c */ /* 0x000fe40003f25070 */
[----:B------:R-:W-:-:S02]  /*3140*/  ISETP.GE.U32.AND.EX P0, PT, R12, R3, PT, P0 ;  /* 0x000000030c00720c */ /* 0x000fc40003f06100 */
[----:B------:R-:W-:Y:S01]  /*3150*/  ISETP.NE.AND.EX P1, PT, R3, RZ, PT, P1 ;  /* 0x000000ff0300720c */ /* 0x000fe20003f25310 */
[----:B------:R-:W-:Y:S01]  /*3160*/  IMAD.MOV.U32 R3, RZ, RZ, 0x0 ;  /* 0x00000000ff037424 */ /* 0x000fe200078e00ff */
[----:B------:R-:W-:Y:S02]  /*3170*/  MOV R2, R0 ;  /* 0x0000000000027202 */ /* 0x000fe40000000f00 */
[----:B------:R-:W-:Y:S02]  /*3180*/  SEL R10, R10, R19, P0 ;  /* 0x000000130a0a7207 */ /* 0x000fe40000000000 */
[----:B------:R-:W-:Y:S02]  /*3190*/  SEL R11, R11, R18, P0 ;  /* 0x000000120b0b7207 */ /* 0x000fe40000000000 */
[----:B------:R-:W-:Y:S02]  /*31a0*/  SEL R10, R10, 0xffffffff, P1 ;  /* 0xffffffff0a0a7807 */ /* 0x000fe40000800000 */
[----:B------:R-:W-:Y:S01]  /*31b0*/  SEL R11, R11, 0xffffffff, P1 ;  /* 0xffffffff0b0b7807 */ /* 0x000fe20000800000 */
[----:B------:R-:W-:Y:S06]  /*31c0*/  RET.REL.NODEC R2 `(sum_transposed_filters_f16) ;  /* 0xffffffcc028c7950 */ /* 0x000fec0003c3ffff */
        .weak           $__internal_17_$__cuda_sm20_rem_u64
        .type           $__internal_17_$__cuda_sm20_rem_u64,@function
        .size           $__internal_17_$__cuda_sm20_rem_u64,(.L_x_494 - $__internal_17_$__cuda_sm20_rem_u64)
$__internal_17_$__cuda_sm20_rem_u64:
        /* <DEDUP_REMOVED lines=11> */
[-C--:B------:R-:W-:Y:S02]  /*3280*/  IMAD R21, R11, R19.reuse, RZ ;  /* 0x000000130b157224 */ /* 0x080fe400078e02ff */
[----:B------:R-:W-:-:S04]  /*3290*/  IMAD.WIDE.U32 R2, P0, R10, R19, R2 ;  /* 0x000000130a027225 */ /* 0x000fc80007800002 */
        /* <DEDUP_REMOVED lines=43> */
[----:B------:R-:W-:Y:S02]  /*3550*/  MOV R13, 0x0 ;  /* 0x00000000000d7802 */ /* 0x000fe40000000f00 */
[----:B------:R-:W-:Y:S02]  /*3560*/  ISETP.NE.AND.EX P1, PT, RZ, UR9, PT, P1 ;  /* 0x00000009ff007c0c */ /* 0x000fe4000bf25310 */
[----:B------:R-:W-:-:S02]  /*3570*/  SEL R18, R18, R3, P0 ;  /* 0x0000000312127207 */ /* 0x000fc40000000000 */
[----:B------:R-:W-:Y:S02]  /*3580*/  SEL R19, R19, R0, P0 ;  /* 0x0000000013137207 */ /* 0x000fe40000000000 */
[----:B------:R-:W-:Y:S02]  /*3590*/  SEL R18, R18, 0xffffffff, P1 ;  /* 0xffffffff12127807 */ /* 0x000fe40000800000 */
[----:B------:R-:W-:Y:S01]  /*35a0*/  SEL R19, R19, 0xffffffff, P1 ;  /* 0xffffffff13137807 */ /* 0x000fe20000800000 */
[----:B------:R-:W-:Y:S06]  /*35b0*/  RET.REL.NODEC R12 `(sum_transposed_filters_f16) ;  /* 0xffffffc80c907950 */ /* 0x000fec0003c3ffff */
.L_x_356:
        /* <DEDUP_REMOVED lines=12> */
.L_x_494:


//--------------------- .text.transpose_filters_f16 --------------------------
	.section	.text.transpose_filters_f16,"ax",@progbits
	.align	128
        .global         transpose_filters_f16
        .type           transpose_filters_f16,@function
        .size           transpose_filters_f16,(.L_x_496 - transpose_filters_f16)
        .other          transpose_filters_f16,@"STO_CUDA_ENTRY STV_DEFAULT"
transpose_filters_f16:
.text.transpose_filters_f16:
        /* <DEDUP_REMOVED lines=40> */
.L_x_357:
[----:B------:R-:W0:Y:S01]  /*0280*/  LDCU.64 UR8, c[0x0][0x3b8] ;  /* 0x00007700ff0877ac */ /* 0x000e220008000a00 */
[----:B------:R-:W-:Y:S01]  /*0290*/  MOV R0, 0x300 ;  /* 0x0000030000007802 */ /* 0x000fe20000000f00 */
[----:B------:R-:W1:Y:S01]  /*02a0*/  LDCU.64 UR10, c[0x0][0x3a0] ;  /* 0x00007400ff0a77ac */ /* 0x000e620008000a00 */
[----:B0-----:R-:W-:Y:S01]  /*02b0*/  MOV R18, UR8 ;  /* 0x0000000800127c02 */ /* 0x001fe20008000f00 */
[----:B------:R-:W-:Y:S01]  /*02c0*/  IMAD.U32 R21, RZ, RZ, UR9 ;  /* 0x00000009ff157e24 */ /* 0x000fe2000f8e00ff */
[----:B-1----:R-:W-:Y:S01]  /*02d0*/  MOV R19, UR10 ;  /* 0x0000000a00137c02 */ /* 0x002fe20008000f00 */
[----:B------:R-:W-:-:S07]  /*02e0*/  IMAD.U32 R9, RZ, RZ, UR11 ;  /* 0x0000000bff097e24 */ /* 0x000fce000f8e00ff */
[----:B------:R-:W-:Y:S05]  /*02f0*/  CALL.REL.NOINC `($__internal_18_$__cuda_sm20_div_u64) ;  /* 0x0000001000a47944 */ /* 0x000fea0003c00000 */
[----:B------:R-:W-:Y:S01]  /*0300*/  MOV R10, R24 ;  /* 0x00000018000a7202 */ /* 0x000fe20000000f00 */
[----:B------:R-:W-:-:S07]  /*0310*/  IMAD.MOV.U32 R11, RZ, RZ, R25 ;  /* 0x000000ffff0b7224 */ /* 0x000fce00078e0019 */
.L_x_358:
        /* <DEDUP_REMOVED lines=25> */
.L_x_374:
        /* <DEDUP_REMOVED lines=27> */
.L_x_360:
[----:B------:R-:W1:Y:S01]  /*0660*/  LDCU.64 UR6, c[0x0][0x380] ;  /* 0x00007000ff0677ac */ /* 0x000e620008000a00 */
[----:B------:R-:W-:Y:S02]  /*0670*/  MOV R21, UR4 ;  /* 0x0000000400157c02 */ /* 0x000fe40008000f00 */
[----:B------:R-:W-:Y:S02]  /*0680*/  MOV R0, 0x6c0 ;  /* 0x000006c000007802 */ /* 0x000fe40000000f00 */
[----:B-1----:R-:W-:Y:S01]  /*0690*/  MOV R19, UR6 ;  /* 0x0000000600137c02 */ /* 0x002fe20008000f00 */
[----:B------:R-:W-:-:S07]  /*06a0*/  IMAD.U32 R9, RZ, RZ, UR7 ;  /* 0x00000007ff097e24 */ /* 0x000fce000f8e00ff */
[----:B0-----:R-:W-:Y:S05]  /*06b0*/  CALL.REL.NOINC `($__internal_18_$__cuda_sm20_div_u64) ;  /* 0x0000000c00b47944 */ /* 0x001fea0003c00000 */
        /* <DEDUP_REMOVED lines=11> */
.L_x_361:
        /* <DEDUP_REMOVED lines=27> */
.L_x_363:
[----:B------:R-:W1:Y:S01]  /*0920*/  LDCU.64 UR6, c[0x0][0x380] ;  /* 0x00007000ff0677ac */ /* 0x000e620008000a00 */
[----:B------:R-:W-:Y:S01]  /*0930*/  MOV R18, R6 ;  /* 0x0000000600127202 */ /* 0x000fe20000000f00 */
[----:B------:R-:W-:Y:S01]  /*0940*/  IMAD.MOV.U32 R21, RZ, RZ, R7 ;  /* 0x000000ffff157224 */ /* 0x000fe200078e0007 */
[----:B------:R-:W-:Y:S01]  /*0950*/  MOV R0, 0x990 ;  /* 0x0000099000007802 */ /* 0x000fe20000000f00 */
[----:B-1----:R-:W-:Y:S01]  /*0960*/  IMAD.U32 R19, RZ, RZ, UR6 ;  /* 0x00000006ff137e24 */ /* 0x002fe2000f8e00ff */
[----:B------:R-:W-:-:S07]  /*0970*/  MOV R9, UR7 ;  /* 0x0000000700097c02 */ /* 0x000fce0008000f00 */
[----:B0-----:R-:W-:Y:S05]  /*0980*/  CALL.REL.NOINC `($__internal_18_$__cuda_sm20_div_u64) ;  /* 0x0000000c00007944 */ /* 0x001fea0003c00000 */
        /* <DEDUP_REMOVED lines=8> */
.L_x_364:
[----:B0-----:R-:W-:Y:S05]  /*0a10*/  BSYNC.RECONVERGENT B1 ;  /* 0x0000000000017941 */ /* 0x001fea0003800200 */
.L_x_362:
        /* <DEDUP_REMOVED lines=26> */
.L_x_366:
[----:B------:R-:W0:Y:S01]  /*0bc0*/  LDCU.64 UR6, c[0x0][0x3b0] ;  /* 0x00007600ff0677ac */ /* 0x000e220008000a00 */
[----:B------:R-:W-:Y:S01]  /*0bd0*/  IMAD.MOV.U32 R18, RZ, RZ, R14 ;  /* 0x000000ffff127224 */ /* 0x000fe200078e000e */
[----:B------:R-:W-:Y:S02]  /*0be0*/  MOV R21, R15 ;  /* 0x0000000f00157202 */ /* 0x000fe40000000f00 */
[----:B------:R-:W-:Y:S02]  /*0bf0*/  MOV R0, 0xc30 ;  /* 0x00000c3000007802 */ /* 0x000fe40000000f00 */
[----:B0-----:R-:W-:Y:S01]  /*0c00*/  MOV R19, UR6 ;  /* 0x0000000600137c02 */ /* 0x001fe20008000f00 */
[----:B------:R-:W-:-:S07]  /*0c10*/  IMAD.U32 R9, RZ, RZ, UR7 ;  /* 0x00000007ff097e24 */ /* 0x000fce000f8e00ff */
[----:B------:R-:W-:Y:S05]  /*0c20*/  CALL.REL.NOINC `($__internal_18_$__cuda_sm20_div_u64) ;  /* 0x0000000800587944 */ /* 0x000fea0003c00000 */
        /* <DEDUP_REMOVED lines=9> */
.L_x_367:
[----:B------:R-:W-:Y:S05]  /*0cc0*/  BSYNC.RECONVERGENT B1 ;  /* 0x0000000000017941 */ /* 0x000fea0003800200 */
.L_x_365:
        /* <DEDUP_REMOVED lines=23> */
.L_x_369:
[----:B------:R-:W-:Y:S01]  /*0e40*/  IMAD.MOV.U32 R0, RZ, RZ, R24 ;  /* 0x000000ffff007224 */ /* 0x000fe200078e0018 */
[----:B------:R-:W-:Y:S02]  /*0e50*/  MOV R9, R25 ;  /* 0x0000001900097202 */ /* 0x000fe40000000f00 */
[----:B------:R-:W-:-:S07]  /*0e60*/  MOV R18, 0xe80 ;  /* 0x00000e8000127802 */ /* 0x000fce0000000f00 */
[----:B------:R-:W-:Y:S05]  /*0e70*/  CALL.REL.NOINC `($__internal_19_$__cuda_sm20_rem_u64) ;  /* 0x0000000800dc7944 */ /* 0x000fea0003c00000 */
.L_x_370:
[----:B------:R-:W-:Y:S05]  /*0e80*/  BSYNC.RECONVERGENT B1 ;  /* 0x0000000000017941 */ /* 0x000fea0003800200 */
.L_x_368:
        /* <DEDUP_REMOVED lines=27> */
.L_x_372:
[----:B------:R-:W-:Y:S01]  /*1040*/  MOV R18, R14 ;  /* 0x0000000e00127202 */ /* 0x000fe20000000f00 */
[----:B------:R-:W-:Y:S01]  /*1050*/  IMAD.MOV.U32 R19, RZ, RZ, R10 ;  /* 0x000000ffff137224 */ /* 0x000fe200078e000a */
[----:B------:R-:W-:Y:S02]  /*1060*/  MOV R21, R15 ;  /* 0x0000000f00157202 */ /* 0x000fe40000000f00 */
[----:B------:R-:W-:Y:S02]  /*1070*/  MOV R9, R11 ;  /* 0x0000000b00097202 */ /* 0x000fe40000000f00 */
[----:B------:R-:W-:-:S07]  /*1080*/  MOV R0, 0x10a0 ;  /* 0x000010a000007802 */ /* 0x000fce0000000f00 */
[----:B------:R-:W-:Y:S05]  /*1090*/  CALL.REL.NOINC `($__internal_18_$__cuda_sm20_div_u64) ;  /* 0x00000004003c7944 */ /* 0x000fea0003c00000 */
        /* <DEDUP_REMOVED lines=9> */
.L_x_373:
[----:B------:R-:W-:Y:S05]  /*1130*/  BSYNC.RECONVERGENT B1 ;  /* 0x0000000000017941 */ /* 0x000fea0003800200 */
.L_x_371:
        /* <DEDUP_REMOVED lines=23> */
[----:B------:R-:W2:Y:S01]  /*12b0*/  LDG.E.U16 R12, desc[UR10][R12.64] ;  /* 0x0000000a0c0c7981 */ /* 0x000ea2000c1e1500 */
        /* <DEDUP_REMOVED lines=41> */
[----:B--2---:R1:W-:-:S12]  /*1550*/  STG.E.U16 desc[UR10][R6.64], R12 ;  /* 0x0000000c06007986 */ /* 0x0043d8000c10150a */
[----:B------:R-:W-:Y:S05]  /*1560*/  @P0 BRA `(.L_x_374) ;  /* 0xffffffec00d00947 */ /* 0x000fea000383ffff */
[----:B------:R-:W-:Y:S05]  /*1570*/  BSYNC.RECONVERGENT B0 ;  /* 0x0000000000007941 */ /* 0x000fea0003800200 */
.L_x_359:
[----:B------:R-:W-:Y:S05]  /*1580*/  EXIT ;  /* 0x000000000000794d */ /* 0x000fea0003800000 */
        .weak           $__internal_18_$__cuda_sm20_div_u64
        .type           $__internal_18_$__cuda_sm20_div_u64,@function
        .size           $__internal_18_$__cuda_sm20_div_u64,($__internal_19_$__cuda_sm20_rem_u64 - $__internal_18_$__cuda_sm20_div_u64)
$__internal_18_$__cuda_sm20_div_u64:
        /* <DEDUP_REMOVED lines=69> */
[----:B------:R-:W-:Y:S06]  /*19e0*/  RET.REL.NODEC R12 `(transpose_filters_f16) ;  /* 0xffffffe40c847950 */ /* 0x000fec0003c3ffff */
        .weak           $__internal_19_$__cuda_sm20_rem_u64
        .type           $__internal_19_$__cuda_sm20_rem_u64,@function
        .size           $__internal_19_$__cuda_sm20_rem_u64,(.L_x_496 - $__internal_19_$__cuda_sm20_rem_u64)
$__internal_19_$__cuda_sm20_rem_u64:
        /* <DEDUP_REMOVED lines=64> */
[----:B------:R-:W-:Y:S06]  /*1df0*/  RET.REL.NODEC R18 `(transpose_filters_f16) ;  /* 0xffffffe012807950 */ /* 0x000fec0003c3ffff */
.L_x_375:
        /* <DEDUP_REMOVED lines=16> */
.L_x_496:


//--------------------- .text.unfold_output_into_patches_f16 --------------------------
	.section	.text.unfold_output_into_patches_f16,"ax",@progbits
	.align	128
        .global         unfold_output_into_patches_f16
        .type           unfold_output_into_patches_f16,@function
        .size           unfold_output_into_patches_f16,(.L_x_498 - unfold_output_into_patches_f16)
        .other          unfold_output_into_patches_f16,@"STO_CUDA_ENTRY STV_DEFAULT"
unfold_output_into_patches_f16:
.text.unfold_output_into_patches_f16:
        /* <DEDUP_REMOVED lines=38> */
[----:B------:R-:W-:Y:S02]  /*0260*/  UIADD3 UR6, UPT, UPT, UR19, UR4, URZ ;  /* 0x0000000413067290 */ /* 0x000fe4000fffe0ff */
[----:B------:R-:W-:Y:S02]  /*0270*/  USHF.L.U32 UR10, UR18, 0x1, URZ ;  /* 0x00000001120a7899 */ /* 0x000fe400080006ff */
[----:B------:R-:W-:Y:S01]  /*0280*/  USHF.L.U64.HI UR4, UR18, 0x1, UR6 ;  /* 0x0000000112047899 */ /* 0x000fe20008010206 */
[----:B------:R-:W2:Y:S03]  /*0290*/  LDCU.64 UR22, c[0x0][0x358] ;  /* 0x00006b00ff1677ac */ /* 0x000ea60008000a00 */
[----:B------:R-:W-:Y:S01]  /*02a0*/  IMAD.U32 R13, RZ, RZ, UR10 ;  /* 0x0000000aff0d7e24 */ /* 0x000fe2000f8e00ff */
[----:B0-----:R-:W-:Y:S01]  /*02b0*/  USHF.L.U64.HI UR24, UR20, 0x2, UR21 ;  /* 0x0000000214187899 */ /* 0x001fe20008010215 */
[----:B------:R-:W-:Y:S01]  /*02c0*/  MOV R14, UR4 ;  /* 0x00000004000e7c02 */ /* 0x000fe20008000f00 */
[----:B------:R-:W-:-:S02]  /*02d0*/  USHF.L.U64.HI UR7, UR20, 0x1, UR21 ;  /* 0x0000000114077899 */ /* 0x000fc40008010215 */
[----:B------:R-:W-:Y:S02]  /*02e0*/  USHF.L.U64.HI UR21, UR18, 0x3, UR6 ;  /* 0x0000000312157899 */ /* 0x000fe40008010206 */
[----:B------:R-:W-:Y:S02]  /*02f0*/  USHF.L.U64.HI UR25, UR18, 0x2, UR6 ;  /* 0x0000000212197899 */ /* 0x000fe40008010206 */
[----:B-1----:R-:W-:Y:S01]  /*0300*/  UIMAD UR8, UR9, UR8, URZ ;  /* 0x00000008090872a4 */ /* 0x002fe2000f8e02ff */
[----:B------:R-:W-:-:S11]  /*0310*/  UMOV UR4, URZ ;  /* 0x000000ff00047c82 */ /* 0x000fd60008000000 */
.L_x_456:
[----:B0-----:R-:W0:Y:S02]  /*0320*/  LDCU UR9, c[0x0][0x3d4] ;  /* 0x00007a80ff0977ac */ /* 0x001e240008000800 */
[----:B0-----:R-:W-:-:S09]  /*0330*/  UISETP.NE.U32.AND UP0, UPT, UR9, URZ, UPT ;  /* 0x000000ff0900728c */ /* 0x001fd2000bf05070 */
[----:B-1----:R-:W-:Y:S05]  /*0340*/  BRA.U UP0, `(.L_x_377) ;  /* 0x0000000100607547 */ /* 0x002fea000b800000 */
[----:B------:R-:W0:Y:S02]  /*0350*/  LDCU UR9, c[0x0][0x3d0] ;  /* 0x00007a00ff0977ac */ /* 0x000e240008000800 */
        /* <DEDUP_REMOVED lines=17> */
[----:B------:R-:W-:Y:S01]  /*0470*/  @P1 VIADD R4, R4, 0x1 ;  /* 0x0000000104041836 */ /* 0x000fe20000000000 */
[----:B------:R-:W-:-:S04]  /*0480*/  @!P2 LOP3.LUT R4, RZ, UR9, RZ, 0x33, !PT ;  /* 0x00000009ff04ac12 */ /* 0x000fc8000f8e33ff */
[----:B------:R-:W-:-:S05]  /*0490*/  IADD3 R5, PT, PT, -R4, RZ, RZ ;  /* 0x000000ff04057210 */ /* 0x000fca0007ffe1ff */
[----:B------:R-:W-:Y:S02]  /*04a0*/  IMAD R2, R5, UR9, R32 ;  /* 0x0000000905027c24 */ /* 0x000fe4000f8e0220 */
[----:B------:R-:W-:Y:S01]  /*04b0*/  IMAD.MOV.U32 R5, RZ, RZ, RZ ;  /* 0x000000ffff057224 */ /* 0x000fe200078e00ff */
[----:B------:R-:W-:Y:S06]  /*04c0*/  BRA `(.L_x_378) ;  /* 0x0000000000407947 */ /* 0x000fec0003800000 */
.L_x_377:
[----:B------:R-:W0:Y:S01]  /*04d0*/  LDCU.64 UR10, c[0x0][0x3d0] ;  /* 0x00007a00ff0a77ac */ /* 0x000e220008000a00 */
[----:B------:R-:W-:Y:S01]  /*04e0*/  IMAD.U32 R29, RZ, RZ, UR4 ;  /* 0x00000004ff1d7e24 */ /* 0x000fe2000f8e00ff */
[----:B------:R-:W-:Y:S01]  /*04f0*/  MOV R22, 0x530 ;  /* 0x0000053000167802 */ /* 0x000fe20000000f00 */
[----:B0-----:R-:W-:Y:S01]  /*0500*/  IMAD.U32 R24, RZ, RZ, UR10 ;  /* 0x0000000aff187e24 */ /* 0x001fe2000f8e00ff */
[----:B------:R-:W-:-:S07]  /*0510*/  MOV R23, UR11 ;  /* 0x0000000b00177c02 */ /* 0x000fce0008000f00 */
[----:B--2---:R-:W-:Y:S05]  /*0520*/  CALL.REL.NOINC `($__internal_20_$__cuda_sm20_div_u64) ;  /* 0x0000004000947944 */ /* 0x004fea0003c00000 */
[----:B------:R-:W0:Y:S01]  /*0530*/  LDCU.64 UR10, c[0x0][0x3d0] ;  /* 0x00007a00ff0a77ac */ /* 0x000e220008000a00 */
[----:B------:R-:W-:Y:S01]  /*0540*/  IADD3 R5, P0, PT, RZ, -R30, RZ ;  /* 0x8000001eff057210 */ /* 0x000fe20007f1e0ff */
[----:B------:R-:W-:Y:S02]  /*0550*/  IMAD.U32 R33, RZ, RZ, UR4 ;  /* 0x00000004ff217e24 */ /* 0x000fe4000f8e00ff */
[----:B------:R-:W-:Y:S02]  /*0560*/  IMAD.MOV.U32 R4, RZ, RZ, R30 ;  /* 0x000000ffff047224 */ /* 0x000fe400078e001e */
[----:B------:R-:W-:-:S04]  /*0570*/  IMAD.X R0, RZ, RZ, ~R31, P0 ;  /* 0x000000ffff007224 */ /* 0x000fc800000e0e1f */
[----:B0-----:R-:W-:Y:S02]  /*0580*/  IMAD R0, R0, UR10, RZ ;  /* 0x0000000a00007c24 */ /* 0x001fe4000f8e02ff */
[----:B------:R-:W-:-:S04]  /*0590*/  IMAD.WIDE.U32 R2, R5, UR10, R32 ;  /* 0x0000000a05027c25 */ /* 0x000fc8000f8e0020 */
[----:B------:R-:W-:-:S05]  /*05a0*/  IMAD R5, R5, UR11, R0 ;  /* 0x0000000b05057c24 */ /* 0x000fca000f8e0200 */
[----:B------:R-:W-:Y:S01]  /*05b0*/  IADD3 R3, PT, PT, R3, R5, RZ ;  /* 0x0000000503037210 */ /* 0x000fe20007ffe0ff */
[----:B------:R-:W-:-:S07]  /*05c0*/  IMAD.MOV.U32 R5, RZ, RZ, R31 ;  /* 0x000000ffff057224 */ /* 0x000fce00078e001f */
.L_x_378:
        /* <DEDUP_REMOVED lines=30> */
.L_x_380:
[----:B------:R-:W0:Y:S01]  /*07b0*/  LDCU.64 UR10, c[0x0][0x3c0] ;  /* 0x00007800ff0a77ac */ /* 0x000e220008000a00 */
[----:B------:R-:W-:Y:S01]  /*07c0*/  IMAD.MOV.U32 R32, RZ, RZ, R4 ;  /* 0x000000ffff207224 */ /* 0x000fe200078e0004 */
[----:B------:R-:W-:Y:S01]  /*07d0*/  MOV R22, 0x820 ;  /* 0x0000082000167802 */ /* 0x000fe20000000f00 */
[----:B------:R-:W-:Y:S02]  /*07e0*/  IMAD.MOV.U32 R29, RZ, RZ, R5 ;  /* 0x000000ffff1d7224 */ /* 0x000fe400078e0005 */
[----:B0-----:R-:W-:Y:S01]  /*07f0*/  IMAD.U32 R24, RZ, RZ, UR10 ;  /* 0x0000000aff187e24 */ /* 0x001fe2000f8e00ff */
[----:B------:R-:W-:-:S07]  /*0800*/  MOV R23, UR11 ;  /* 0x0000000b00177c02 */ /* 0x000fce0008000f00 */
[----:B--2---:R-:W-:Y:S05]  /*0810*/  CALL.REL.NOINC `($__internal_20_$__cuda_sm20_div_u64) ;  /* 0x0000003c00d87944 */ /* 0x004fea0003c00000 */
        /* <DEDUP_REMOVED lines=10> */
.L_x_381:
[----:B--2---:R-:W-:Y:S05]  /*08c0*/  BSYNC.RECONVERGENT B1 ;  /* 0x0000000000017941 */ /* 0x004fea0003800200 */
.L_x_379:
        /* <DEDUP_REMOVED lines=29> */
.L_x_383:
[----:B------:R-:W0:Y:S01]  /*0aa0*/  LDCU.64 UR10, c[0x0][0x3b8] ;  /* 0x00007700ff0a77ac */ /* 0x000e220008000a00 */
[----:B------:R-:W-:Y:S01]  /*0ab0*/  IMAD.MOV.U32 R32, RZ, RZ, R4 ;  /* 0x000000ffff207224 */ /* 0x000fe200078e0004 */
[----:B------:R-:W-:Y:S02]  /*0ac0*/  MOV R29, R5 ;  /* 0x00000005001d7202 */ /* 0x000fe40000000f00 */
[----:B------:R-:W-:Y:S01]  /*0ad0*/  MOV R22, 0xb10 ;  /* 0x00000b1000167802 */ /* 0x000fe20000000f00 */
[----:B0-----:R-:W-:Y:S02]  /*0ae0*/  IMAD.U32 R24, RZ, RZ, UR10 ;  /* 0x0000000aff187e24 */ /* 0x001fe4000f8e00ff */
[----:B------:R-:W-:-:S07]  /*0af0*/  IMAD.U32 R23, RZ, RZ, UR11 ;  /* 0x0000000bff177e24 */ /* 0x000fce000f8e00ff */
[----:B------:R-:W-:Y:S05]  /*0b00*/  CALL.REL.NOINC `($__internal_20_$__cuda_sm20_div_u64) ;  /* 0x0000003c001c7944 */ /* 0x000fea0003c00000 */
[----:B------:R-:W0:Y:S01]  /*0b10*/  LDCU.64 UR10, c[0x0][0x3b8] ;  /* 0x00007700ff0a77ac */ /* 0x000e220008000a00 */
[----:B------:R-:W-:-:S05]  /*0b20*/  IADD3 R7, P0, PT, RZ, -R30, RZ ;  /* 0x8000001eff077210 */ /* 0x000fca0007f1e0ff */
[----:B------:R-:W-:-:S04]  /*0b30*/  IMAD.X R6, RZ, RZ, ~R31, P0 ;  /* 0x000000ffff067224 */ /* 0x000fc800000e0e1f */
[----:B0-----:R-:W-:Y:S02]  /*0b40*/  IMAD R6, R6, UR10, RZ ;  /* 0x0000000a06067c24 */ /* 0x001fe4000f8e02ff */
[----:B------:R-:W-:-:S04]  /*0b50*/  IMAD.WIDE.U32 R4, R7, UR10, R4 ;  /* 0x0000000a07047c25 */ /* 0x000fc8000f8e0004 */
[----:B------:R-:W-:-:S04]  /*0b60*/  IMAD R7, R7, UR11, R6 ;  /* 0x0000000b07077c24 */ /* 0x000fc8000f8e0206 */
[----:B------:R-:W-:-:S07]  /*0b70*/  IMAD.IADD R5, R5, 0x1, R7 ;  /* 0x0000000105057824 */ /* 0x000fce00078e0207 */
.L_x_384:
[----:B------:R-:W-:Y:S05]  /*0b80*/  BSYNC.RECONVERGENT B1 ;  /* 0x0000000000017941 */ /* 0x000fea0003800200 */
.L_x_382:
        /* <DEDUP_REMOVED lines=25> */
.L_x_386:
[----:B------:R-:W0:Y:S01]  /*0d20*/  LDCU.64 UR10, c[0x0][0x3a8] ;  /* 0x00007500ff0a77ac */ /* 0x000e220008000a00 */
[----:B------:R-:W-:Y:S01]  /*0d30*/  IMAD.MOV.U32 R32, RZ, RZ, R30 ;  /* 0x000000ffff207224 */ /* 0x000fe200078e001e */
[----:B------:R-:W-:Y:S01]  /*0d40*/  MOV R24, 0xd90 ;  /* 0x00000d9000187802 */ /* 0x000fe20000000f00 */
[----:B------:R-:W-:Y:S01]  /*0d50*/  IMAD.MOV.U32 R27, RZ, RZ, R31 ;  /* 0x000000ffff1b7224 */ /* 0x000fe200078e001f */
[----:B0-----:R-:W-:Y:S01]  /*0d60*/  MOV R22, UR10 ;  /* 0x0000000a00167c02 */ /* 0x001fe20008000f00 */
[----:B------:R-:W-:-:S07]  /*0d70*/  IMAD.U32 R23, RZ, RZ, UR11 ;  /* 0x0000000bff177e24 */ /* 0x000fce000f8e00ff */
[----:B------:R-:W-:Y:S05]  /*0d80*/  CALL.REL.NOINC `($__internal_21_$__cuda_sm20_rem_u64) ;  /* 0x0000003c00907944 */ /* 0x000fea0003c00000 */
.L_x_387:
[----:B------:R-:W-:Y:S05]  /*0d90*/  BSYNC.RECONVERGENT B1 ;  /* 0x0000000000017941 */ /* 0x000fea0003800200 */
.L_x_385:
        /* <DEDUP_REMOVED lines=39> */
.L_x_455:
[----:B0-----:R-:W0:Y:S01]  /*1010*/  LDCU.64 UR10, c[0x0][0x398] ;  /* 0x00007300ff0a77ac */ /* 0x001e220008000a00 */
[----:B------:R-:W-:Y:S01]  /*1020*/  BSSY.RECONVERGENT B1, `(.L_x_388) ;  /* 0x000002d000017945 */ /* 0x000fe20003800200 */
[----:B-1----:R-:W1:Y:S01]  /*1030*/  LDCU UR9, c[0x0][0x38c] ;  /* 0x00007180ff0977ac */ /* 0x002e620008000800 */
[----:B------:R-:W2:Y:S01]  /*1040*/  LDCU.64 UR12, c[0x0][0x380] ;  /* 0x00007000ff0c77ac */ /* 0x000ea20008000a00 */
        /* <DEDUP_REMOVED lines=25> */
[----:B------:R-:W-:Y:S02]  /*11e0*/  IMAD R6, R19, UR9, R32 ;  /* 0x0000000913067c24 */ /* 0x000fe4000f8e0220 */
[----:B------:R-:W-:-:S03]  /*11f0*/  IMAD.MOV.U32 R19, RZ, RZ, RZ ;  /* 0x000000ffff137224 */ /* 0x000fc600078e00ff */
[----:B------:R-:W-:-:S13]  /*1200*/  ISETP.GE.U32.AND P0, PT, R6, UR9, PT ;  /* 0x0000000906007c0c */ /* 0x000fda000bf06070 */
[----:B------:R-:W-:Y:S01]  /*1210*/  @P0 VIADD R6, R6, -UR9 ;  /* 0x8000000906060c36 */ /* 0x000fe20008000000 */
[----:B------:R-:W-:-:S04]  /*1220*/  @P0 IADD3 R18, PT, PT, R18, 0x1, RZ ;  /* 0x0000000112120810 */ /* 0x000fc80007ffe0ff */
[----:B------:R-:W-:-:S13]  /*1230*/  ISETP.GE.U32.AND P2, PT, R6, UR9, PT ;  /* 0x0000000906007c0c */ /* 0x000fda000bf46070 */
[----:B------:R-:W-:Y:S01]  /*1240*/  @P2 VIADD R18, R18, 0x1 ;  /* 0x0000000112122836 */ /* 0x000fe20000000000 */
[----:B------:R-:W-:Y:S01]  /*1250*/  @!P3 LOP3.LUT R18, RZ, UR9, RZ, 0x33, !PT ;  /* 0x00000009ff12bc12 */ /* 0x000fe2000f8e33ff */
[----:B------:R-:W-:Y:S06]  /*1260*/  BRA `(.L_x_390) ;  /* 0x0000000000207947 */ /* 0x000fec0003800000 */
.L_x_389:
[----:B------:R-:W0:Y:S01]  /*1270*/  LDCU.64 UR10, c[0x0][0x388] ;  /* 0x00007100ff0a77ac */ /* 0x000e220008000a00 */
[----:B------:R-:W-:Y:S01]  /*1280*/  IMAD.MOV.U32 R29, RZ, RZ, R0 ;  /* 0x000000ffff1d7224 */ /* 0x000fe200078e0000 */
[----:B------:R-:W-:Y:S02]  /*1290*/  MOV R22, 0x12d0 ;  /* 0x000012d000167802 */ /* 0x000fe40000000f00 */
[----:B0-----:R-:W-:Y:S01]  /*12a0*/  MOV R24, UR10 ;  /* 0x0000000a00187c02 */ /* 0x001fe20008000f00 */
[----:B------:R-:W-:-:S07]  /*12b0*/  IMAD.U32 R23, RZ, RZ, UR11 ;  /* 0x0000000bff177e24 */ /* 0x000fce000f8e00ff */
[----:B------:R-:W-:Y:S05]  /*12c0*/  CALL.REL.NOINC `($__internal_20_$__cuda_sm20_div_u64) ;  /* 0x00000034002c7944 */ /* 0x000fea0003c00000 */
[----:B------:R-:W-:Y:S01]  /*12d0*/  MOV R18, R30 ;  /* 0x0000001e00127202 */ /* 0x000fe20000000f00 */
[----:B------:R-:W-:-:S07]  /*12e0*/  IMAD.MOV.U32 R19, RZ, RZ, R31 ;  /* 0x000000ffff137224 */ /* 0x000fce00078e001f */
.L_x_390:
[----:B------:R-:W-:Y:S05]  /*12f0*/  BSYNC.RECONVERGENT B1 ;  /* 0x0000000000017941 */ /* 0x000fea0003800200 */
.L_x_388:
        /* <DEDUP_REMOVED lines=28> */
.L_x_394:
[----:B------:R-:W0:Y:S01]  /*14c0*/  LDCU.64 UR10, c[0x0][0x388] ;  /* 0x00007100ff0a77ac */ /* 0x000e220008000a00 */
[----:B------:R-:W-:Y:S01]  /*14d0*/  IMAD.MOV.U32 R27, RZ, RZ, R0 ;  /* 0x000000ffff1b7224 */ /* 0x000fe200078e0000 */
[----:B------:R-:W-:Y:S01]  /*14e0*/  MOV R24, 0x1520 ;  /* 0x0000152000187802 */ /* 0x000fe20000000f00 */
[----:B0-----:R-:W-:Y:S01]  /*14f0*/  IMAD.U32 R22, RZ, RZ, UR10 ;  /* 0x0000000aff167e24 */ /* 0x001fe2000f8e00ff */
[----:B------:R-:W-:-:S07]  /*1500*/  MOV R23, UR11 ;  /* 0x0000000b00177c02 */ /* 0x000fce0008000f00 */
[----:B------:R-:W-:Y:S05]  /*1510*/  CALL.REL.NOINC `($__internal_21_$__cuda_sm20_rem_u64) ;  /* 0x0000003400ac7944 */ /* 0x000fea0003c00000 */
[----:B------:R-:W-:-:S04]  /*1520*/  ISETP.NE.U32.AND P0, PT, R28, RZ, PT ;  /* 0x000000ff1c00720c */ /* 0x000fc80003f05070 */
[----:B------:R-:W-:-:S13]  /*1530*/  ISETP.NE.AND.EX P0, PT, R29, RZ, PT, P0 ;  /* 0x000000ff1d00720c */ /* 0x000fda0003f05300 */
.L_x_395:
[----:B------:R-:W-:Y:S05]  /*1540*/  BSYNC.RECONVERGENT B2 ;  /* 0x0000000000027941 */ /* 0x000fea0003800200 */
.L_x_393:
[----:B------:R-:W0:Y:S02]  /*1550*/  LDCU.64 UR10, c[0x0][0x3c8] ;  /* 0x00007900ff0a77ac */ /* 0x000e240008000a00 */
[----:B0-----:R-:W-:-:S04]  /*1560*/  ISETP.GE.U32.AND P2, PT, R18, UR10, PT ;  /* 0x0000000a12007c0c */ /* 0x001fc8000bf46070 */
[----:B------:R-:W-:-:S13]  /*1570*/  ISETP.GE.U32.OR.EX P0, PT, R19, UR11, P0, P2 ;  /* 0x0000000b13007c0c */ /* 0x000fda0008706520 */
.L_x_392:
[----:B------:R-:W-:Y:S05]  /*1580*/  BSYNC.RECONVERGENT B1 ;  /* 0x0000000000017941 */ /* 0x000fea0003800200 */
.L_x_391:
        /* <DEDUP_REMOVED lines=12> */
.L_x_429:
[----:B0-----:R-:W0:Y:S01]  /*1650*/  LDCU.64 UR10, c[0x0][0x398] ;  /* 0x00007300ff0a77ac */ /* 0x001e220008000a00 */
        /* <DEDUP_REMOVED lines=32> */
.L_x_398:
[----:B------:R-:W0:Y:S01]  /*1860*/  LDCU.64 UR10, c[0x0][0x388] ;  /* 0x00007100ff0a77ac */ /* 0x000e220008000a00 */
[----:B------:R-:W-:Y:S02]  /*1870*/  MOV R32, R36 ;  /* 0x0000002400207202 */ /* 0x000fe40000000f00 */
[----:B------:R-:W-:Y:S02]  /*1880*/  MOV R29, R20 ;  /* 0x00000014001d7202 */ /* 0x000fe40000000f00 */
[----:B------:R-:W-:Y:S01]  /*1890*/  MOV R22, 0x18d0 ;  /* 0x000018d000167802 */ /* 0x000fe20000000f00 */
[----:B0-----:R-:W-:Y:S02]  /*18a0*/  IMAD.U32 R24, RZ, RZ, UR10 ;  /* 0x0000000aff187e24 */ /* 0x001fe4000f8e00ff */
[----:B------:R-:W-:-:S07]  /*18b0*/  IMAD.U32 R23, RZ, RZ, UR11 ;  /* 0x0000000bff177e24 */ /* 0x000fce000f8e00ff */
[----:B------:R-:W-:Y:S05]  /*18c0*/  CALL.REL.NOINC `($__internal_20_$__cuda_sm20_div_u64) ;  /* 0x0000002c00ac7944 */ /* 0x000fea0003c00000 */
[----:B------:R-:W-:Y:S02]  /*18d0*/  IMAD.MOV.U32 R34, RZ, RZ, R30 ;  /* 0x000000ffff227224 */ /* 0x000fe400078e001e */
[----:B------:R-:W-:-:S07]  /*18e0*/  IMAD.MOV.U32 R35, RZ, RZ, R31 ;  /* 0x000000ffff237224 */ /* 0x000fce00078e001f */
.L_x_399:
[----:B------:R-:W-:Y:S05]  /*18f0*/  BSYNC.RECONVERGENT B1 ;  /* 0x0000000000017941 */ /* 0x000fea0003800200 */
.L_x_397:
[----:B------:R-:W-:Y:S01]  /*1900*/  ISETP.LT.U32.AND P2, PT, R16, R6, PT ;  /* 0x000000061000720c */ /* 0x000fe20003f41070 */
[----:B------:R-:W-:Y:S01]  /*1910*/  BSSY.RECONVERGENT B1, `(.L_x_400) ;  /* 0x0000037000017945 */ /* 0x000fe20003800200 */
[----:B------:R-:W-:Y:S02]  /*1920*/  PRMT R27, RZ, 0x7610, R27 ;  /* 0x00007610ff1b7816 */ /* 0x000fe4000000001b */
        /* <DEDUP_REMOVED lines=28> */
.L_x_403:
[----:B------:R-:W0:Y:S01]  /*1af0*/  LDCU.64 UR10, c[0x0][0x388] ;  /* 0x00007100ff0a77ac */ /* 0x000e220008000a00 */
[----:B------:R-:W-:Y:S02]  /*1b00*/  MOV R32, R36 ;  /* 0x0000002400207202 */ /* 0x000fe40000000f00 */
[----:B------:R-:W-:Y:S02]  /*1b10*/  MOV R27, R20 ;  /* 0x00000014001b7202 */ /* 0x000fe40000000f00 */
[----:B------:R-:W-:Y:S01]  /*1b20*/  MOV R24, 0x1b60 ;  /* 0x00001b6000187802 */ /* 0x000fe20000000f00 */
[----:B0-----:R-:W-:Y:S02]  /*1b30*/  IMAD.U32 R22, RZ, RZ, UR10 ;  /* 0x0000000aff167e24 */ /* 0x001fe4000f8e00ff */
[----:B------:R-:W-:-:S07]  /*1b40*/  IMAD.U32 R23, RZ, RZ, UR11 ;  /* 0x0000000bff177e24 */ /* 0x000fce000f8e00ff */
[----:B------:R-:W-:Y:S05]  /*1b50*/  CALL.REL.NOINC `($__internal_21_$__cuda_sm20_rem_u64) ;  /* 0x00000030001c7944 */ /* 0x000fea0003c00000 */
[----:B------:R-:W-:-:S04]  /*1b60*/  ISETP.NE.U32.AND P2, PT, R28, RZ, PT ;  /* 0x000000ff1c00720c */ /* 0x000fc80003f45070 */
[----:B------:R-:W-:-:S13]  /*1b70*/  ISETP.NE.AND.EX P2, PT, R29, RZ, PT, P2 ;  /* 0x000000ff1d00720c */ /* 0x000fda0003f45320 */
.L_x_404:
[----:B------:R-:W-:Y:S05]  /*1b80*/  BSYNC.RECONVERGENT B2 ;  /* 0x0000000000027941 */ /* 0x000fea0003800200 */
.L_x_402:
[----:B------:R-:W0:Y:S01]  /*1b90*/  LDC.64 R20, c[0x0][0x3d8] ;  /* 0x0000f600ff147b82 */ /* 0x000e220000000a00 */
[----:B------:R-:W-:Y:S02]  /*1ba0*/  PRMT R27, RZ, 0x7610, R27 ;  /* 0x00007610ff1b7816 */ /* 0x000fe4000000001b */
        /* <DEDUP_REMOVED lines=12> */
[----:B------:R0:W5:Y:S04]  /*1c70*/  LDG.E.U16 R27, desc[UR22][R20.64] ;  /* 0x00000016141b7981 */ /* 0x000168000c1e1500 */
.L_x_401:
[----:B------:R-:W-:Y:S05]  /*1c80*/  BSYNC.RECONVERGENT B1 ;  /* 0x0000000000017941 */ /* 0x000fea0003800200 */
.L_x_400:
[----:B0-----:R-:W0:Y:S01]  /*1c90*/  LDC.64 R20, c[0x0][0x398] ;  /* 0x0000e600ff147b82 */ /* 0x001e220000000a00 */
[----:B------:R-:W1:Y:S01]  /*1ca0*/  LDCU.64 UR10, c[0x0][0x398] ;  /* 0x00007300ff0a77ac */ /* 0x000e620008000a00 */
[----:B------:R-:W-:Y:S01]  /*1cb0*/  IMAD.MOV.U32 R23, RZ, RZ, R9 ;  /* 0x000000ffff177224 */ /* 0x000fe200078e0009 */
[----:B------:R-:W-:Y:S01]  /*1cc0*/  BSSY.RECONVERGENT B1, `(.L_x_405) ;  /* 0x000002a000017945 */ /* 0x000fe20003800200 */
[----:B------:R-:W2:Y:S01]  /*1cd0*/  LDCU UR9, c[0x0][0x38c] ;  /* 0x00007180ff0977ac */ /* 0x000ea20008000800 */
[----:B-1----:R-:W-:-:S04]  /*1ce0*/  IMAD R22, R2, UR10, RZ ;  /* 0x0000000a02167c24 */ /* 0x002fc8000f8e02ff */
[C---:B------:R-:W-:Y:S02]  /*1cf0*/  IMAD R25, R3.reuse, UR11, R22 ;  /* 0x0000000b03197c24 */ /* 0x040fe4000f8e0216 */
[----:B0-----:R-:W-:-:S04]  /*1d00*/  IMAD.WIDE.U32 R20, R3, UR10, R20 ;  /* 0x0000000a03147c25 */ /* 0x001fc8000f8e0014 */
[----:B------:R-:W-:Y:S01]  /*1d10*/  IMAD.MOV.U32 R22, RZ, RZ, R12 ;  /* 0x000000ffff167224 */ /* 0x000fe200078e000c */
[----:B------:R-:W-:Y:S02]  /*1d20*/  IADD3 R32, P2, PT, R16, -R20, RZ ;  /* 0x8000001410207210 */ /* 0x000fe40007f5e0ff */
[----:B------:R-:W-:Y:S02]  /*1d30*/  IADD3 R25, PT, PT, R21, R25, RZ ;  /* 0x0000001915197210 */ /* 0x000fe40007ffe0ff */
[----:B-----5:R0:W-:Y:S03]  /*1d40*/  STG.E.U16 desc[UR22][R22.64], R27 ;  /* 0x0000001b16007986 */ /* 0x0201e6000c101516 */
[----:B------:R-:W-:-:S05]  /*1d50*/  IMAD.X R33, R17, 0x1, ~R25, P2 ;  /* 0x0000000111217824 */ /* 0x000fca00010e0e19 */
[----:B--2---:R-:W-:-:S04]  /*1d60*/  LOP3.LUT R24, R33, UR9, RZ, 0xfc, !PT ;  /* 0x0000000921187c12 */ /* 0x004fc8000f8efcff */
[----:B------:R-:W-:-:S13]  /*1d70*/  ISETP.NE.U32.AND P2, PT, R24, RZ, PT ;  /* 0x000000ff1800720c */ /* 0x000fda0003f45070 */
[----:B0-----:R-:W-:Y:S05]  /*1d80*/  @P2 BRA `(.L_x_406) ;  /* 0x0000000000542947 */ /* 0x001fea0003800000 */
[----:B------:R-:W0:Y:S01]  /*1d90*/  LDCU UR9, c[0x0][0x388] ;  /* 0x00007100ff0977ac */ /* 0x000e220008000800 */
[----:B------:R-:W-:Y:S02]  /*1da0*/  IMAD.MOV.U32 R22, RZ, RZ, RZ ;  /* 0x000000ffff167224 */ /* 0x000fe400078e00ff */
[----:B------:R-:W-:Y:S01]  /*1db0*/  HFMA2 R35, -RZ, RZ, 0, 0 ;  /* 0x00000000ff237431 */ /* 0x000fe200000001ff */
[----:B0-----:R-:W0:Y:S01]  /*1dc0*/  I2F.U32.RP R24, UR9 ;  /* 0x0000000900187d06 */ /* 0x001e220008209000 */
[----:B------:R-:W-:-:S07]  /*1dd0*/  ISETP.NE.U32.AND P4, PT, RZ, UR9, PT ;  /* 0x00000009ff007c0c */ /* 0x000fce000bf85070 */
[----:B0-----:R-:W0:Y:S02]  /*1de0*/  MUFU.RCP R24, R24 ;  /* 0x0000001800187308 */ /* 0x001e240000001000 */
[----:B0-----:R-:W-:-:S06]  /*1df0*/  VIADD R26, R24, 0xffffffe ;  /* 0x0ffffffe181a7836 */ /* 0x001fcc0000000000 */
[----:B------:R-:W0:Y:S02]  /*1e00*/  F2I.FTZ.U32.TRUNC.NTZ R23, R26 ;  /* 0x0000001a00177305 */ /* 0x000e24000021f000 */
[----:B0-----:R-:W-:-:S05]  /*1e10*/  IADD3 R27, PT, PT, RZ, -R23, RZ ;  /* 0x80000017ff1b7210 */ /* 0x001fca0007ffe0ff */
        /* <DEDUP_REMOVED lines=12> */
.L_x_406:
[----:B------:R-:W0:Y:S01]  /*1ee0*/  LDCU.64 UR10, c[0x0][0x388] ;  /* 0x00007100ff0a77ac */ /* 0x000e220008000a00 */
[----:B------:R-:W-:Y:S02]  /*1ef0*/  MOV R29, R33 ;  /* 0x00000021001d7202 */ /* 0x000fe40000000f00 */
[----:B------:R-:W-:Y:S01]  /*1f00*/  MOV R22, 0x1f40 ;  /* 0x00001f4000167802 */ /* 0x000fe20000000f00 */
[----:B0-----:R-:W-:Y:S02]  /*1f10*/  IMAD.U32 R24, RZ, RZ, UR10 ;  /* 0x0000000aff187e24 */ /* 0x001fe4000f8e00ff */
[----:B------:R-:W-:-:S07]  /*1f20*/  IMAD.U32 R23, RZ, RZ, UR11 ;  /* 0x0000000bff177e24 */ /* 0x000fce000f8e00ff */
[----:B------:R-:W-:Y:S05]  /*1f30*/  CALL.REL.NOINC `($__internal_20_$__cuda_sm20_div_u64) ;  /* 0x0000002800107944 */ /* 0x000fea0003c00000 */
[----:B------:R-:W-:Y:S02]  /*1f40*/  IMAD.MOV.U32 R34, RZ, RZ, R30 ;  /* 0x000000ffff227224 */ /* 0x000fe400078e001e */
[----:B------:R-:W-:-:S07]  /*1f50*/  IMAD.MOV.U32 R35, RZ, RZ, R31 ;  /* 0x000000ffff237224 */ /* 0x000fce00078e001f */
.L_x_407:
[----:B------:R-:W-:Y:S05]  /*1f60*/  BSYNC.RECONVERGENT B1 ;  /* 0x0000000000017941 */ /* 0x000fea0003800200 */
.L_x_405:
[----:B------:R-:W0:Y:S01]  /*1f70*/  LDCU.64 UR10, c[0x0][0x398] ;  /* 0x00007300ff0a77ac */ /* 0x000e220008000a00 */
[----:B------:R-:W-:Y:S01]  /*1f80*/  BSSY.RECONVERGENT B1, `(.L_x_408) ;  /* 0x0000039000017945 */ /* 0x000fe20003800200 */
[----:B------:R-:W-:Y:S02]  /*1f90*/  PRMT R27, RZ, 0x7610, R27 ;  /* 0x00007610ff1b7816 */ /* 0x000fe4000000001b */
        /* <DEDUP_REMOVED lines=31> */
.L_x_411:
[----:B------:R-:W0:Y:S01]  /*2190*/  LDCU.64 UR10, c[0x0][0x388] ;  /* 0x00007100ff0a77ac */ /* 0x000e220008000a00 */
[----:B------:R-:W-:Y:S01]  /*21a0*/  IMAD.MOV.U32 R27, RZ, RZ, R33 ;  /* 0x000000ffff1b7224 */ /* 0x000fe200078e0021 */
[----:B------:R-:W-:Y:S02]  /*21b0*/  MOV R24, 0x21f0 ;  /* 0x000021f000187802 */ /* 0x000fe40000000f00 */
[----:B0-----:R-:W-:Y:S01]  /*21c0*/  MOV R22, UR10 ;  /* 0x0000000a00167c02 */ /* 0x001fe20008000f00 */
[----:B------:R-:W-:-:S07]  /*21d0*/  IMAD.U32 R23, RZ, RZ, UR11 ;  /* 0x0000000bff177e24 */ /* 0x000fce000f8e00ff */
[----:B------:R-:W-:Y:S05]  /*21e0*/  CALL.REL.NOINC `($__internal_21_$__cuda_sm20_rem_u64) ;  /* 0x0000002800787944 */ /* 0x000fea0003c00000 */
[----:B------:R-:W-:-:S04]  /*21f0*/  ISETP.NE.U32.AND P2, PT, R28, RZ, PT ;  /* 0x000000ff1c00720c */ /* 0x000fc80003f45070 */
[----:B------:R-:W-:-:S13]  /*2200*/  ISETP.NE.AND.EX P2, PT, R29, RZ, PT, P2 ;  /* 0x000000ff1d00720c */ /* 0x000fda0003f45320 */
.L_x_412:
[----:B------:R-:W-:Y:S05]  /*2210*/  BSYNC.RECONVERGENT B2 ;  /* 0x0000000000027941 */ /* 0x000fea0003800200 */
.L_x_410:
[----:B------:R-:W0:Y:S01]  /*2220*/  LDC.64 R22, c[0x0][0x3d8] ;  /* 0x0000f600ff167b82 */ /* 0x000e220000000a00 */
[----:B------:R-:W-:Y:S02]  /*2230*/  PRMT R27, RZ, 0x7610, R27 ;  /* 0x00007610ff1b7816 */ /* 0x000fe4000000001b */
        /* <DEDUP_REMOVED lines=12> */
[----:B------:R0:W5:Y:S04]  /*2300*/  LDG.E.U16 R27, desc[UR22][R22.64] ;  /* 0x00000016161b7981 */ /* 0x000168000c1e1500 */
.L_x_409:
[----:B------:R-:W-:Y:S05]  /*2310*/  BSYNC.RECONVERGENT B1 ;  /* 0x0000000000017941 */ /* 0x000fea0003800200 */
.L_x_408:
[----:B------:R-:W1:Y:S01]  /*2320*/  LDCU.64 UR10, c[0x0][0x398] ;  /* 0x00007300ff0a77ac */ /* 0x000e620008000a00 */
[----:B0-----:R-:W-:Y:S01]  /*2330*/  IADD3 R22, P2, PT, R12, R13, RZ ;  /* 0x0000000d0c167210 */ /* 0x001fe20007f5e0ff */
[----:B------:R-:W-:Y:S01]  /*2340*/  BSSY.RECONVERGENT B1, `(.L_x_413) ;  /* 0x0000029000017945 */ /* 0x000fe20003800200 */
[----:B------:R-:W0:Y:S02]  /*2350*/  LDCU UR9, c[0x0][0x38c] ;  /* 0x00007180ff0977ac */ /* 0x000e240008000800 */
[----:B------:R-:W-:-:S05]  /*2360*/  IADD3.X R23, PT, PT, R9, R14, RZ, P2, !PT ;  /* 0x0000000e09177210 */ /* 0x000fca00017fe4ff */
[----:B-----5:R2:W-:Y:S01]  /*2370*/  STG.E.U16 desc[UR22][R22.64], R27 ;  /* 0x0000001b16007986 */ /* 0x0205e2000c101516 */
        /* <DEDUP_REMOVED lines=28> */
.L_x_414:
[----:B------:R-:W0:Y:S01]  /*2540*/  LDCU.64 UR10, c[0x0][0x388] ;  /* 0x00007100ff0a77ac */ /* 0x000e220008000a00 */
[----:B------:R-:W-:Y:S01]  /*2550*/  IMAD.MOV.U32 R32, RZ, RZ, R20 ;  /* 0x000000ffff207224 */ /* 0x000fe200078e0014 */
[----:B------:R-:W-:Y:S01]  /*2560*/  MOV R22, 0x25b0 ;  /* 0x000025b000167802 */ /* 0x000fe20000000f00 */
[----:B------:R-:W-:Y:S02]  /*2570*/  IMAD.MOV.U32 R29, RZ, RZ, R21 ;  /* 0x000000ffff1d7224 */ /* 0x000fe400078e0015 */
[----:B0-----:R-:W-:Y:S01]  /*2580*/  IMAD.U32 R24, RZ, RZ, UR10 ;  /* 0x0000000aff187e24 */ /* 0x001fe2000f8e00ff */
[----:B------:R-:W-:-:S07]  /*2590*/  MOV R23, UR11 ;  /* 0x0000000b00177c02 */ /* 0x000fce0008000f00 */
[----:B------:R-:W-:Y:S05]  /*25a0*/  CALL.REL.NOINC `($__internal_20_$__cuda_sm20_div_u64) ;  /* 0x0000002000747944 */ /* 0x000fea0003c00000 */
[----:B------:R-:W-:Y:S01]  /*25b0*/  IMAD.MOV.U32 R34, RZ, RZ, R30 ;  /* 0x000000ffff227224 */ /* 0x000fe200078e001e */
[----:B------:R-:W-:-:S07]  /*25c0*/  MOV R35, R31 ;  /* 0x0000001f00237202 */ /* 0x000fce0000000f00 */
.L_x_415:
[----:B------:R-:W-:Y:S05]  /*25d0*/  BSYNC.RECONVERGENT B1 ;  /* 0x0000000000017941 */ /* 0x000fea0003800200 */
.L_x_413:
[----:B------:R-:W-:Y:S01]  /*25e0*/  IMAD.U32 R23, RZ, RZ, UR20 ;  /* 0x00000014ff177e24 */ /* 0x000fe2000f8e00ff */
[----:B------:R-:W-:Y:S04]  /*25f0*/  BSSY.RECONVERGENT B1, `(.L_x_416) ;  /* 0x000003a000017945 */ /* 0x000fe80003800200 */
[----:B------:R-:W-:-:S04]  /*2600*/  LEA R23, P3, R23, R6, 0x1 ;  /* 0x0000000617177211 */ /* 0x000fc800078608ff */
[----:B------:R-:W-:Y:S02]  /*2610*/  ISETP.LT.U32.AND P2, PT, R16, R23, PT ;  /* 0x000000171000720c */ /* 0x000fe40003f41070 */
[----:B------:R-:W-:-:S04]  /*2620*/  IADD3.X R23, PT, PT, R5, UR7, RZ, P3, !PT ;  /* 0x0000000705177c10 */ /* 0x000fc80009ffe4ff */
[----:B------:R-:W-:Y:S02]  /*2630*/  ISETP.LT.U32.OR.EX P2, PT, R17, R23, P0, P2 ;  /* 0x000000171100720c */ /* 0x000fe40000741520 */
[----:B------:R-:W-:-:S11]  /*2640*/  PRMT R23, RZ, 0x7610, R23 ;  /* 0x00007610ff177816 */ /* 0x000fd60000000017 */
        /* <DEDUP_REMOVED lines=27> */
.L_x_419:
[----:B------:R-:W0:Y:S01]  /*2800*/  LDCU.64 UR10, c[0x0][0x388] ;  /* 0x00007100ff0a77ac */ /* 0x000e220008000a00 */
[----:B------:R-:W-:Y:S01]  /*2810*/  IMAD.MOV.U32 R32, RZ, RZ, R20 ;  /* 0x000000ffff207224 */ /* 0x000fe200078e0014 */
[----:B------:R-:W-:Y:S01]  /*2820*/  MOV R24, 0x2870 ;  /* 0x0000287000187802 */ /* 0x000fe20000000f00 */
[----:B------:R-:W-:Y:S01]  /*2830*/  IMAD.MOV.U32 R27, RZ, RZ, R21 ;  /* 0x000000ffff1b7224 */ /* 0x000fe200078e0015 */
[----:B0-----:R-:W-:Y:S01]  /*2840*/  MOV R22, UR10 ;  /* 0x0000000a00167c02 */ /* 0x001fe20008000f00 */
[----:B------:R-:W-:-:S07]  /*2850*/  IMAD.U32 R23, RZ, RZ, UR11 ;  /* 0x0000000bff177e24 */ /* 0x000fce000f8e00ff */
[----:B------:R-:W-:Y:S05]  /*2860*/  CALL.REL.NOINC `($__internal_21_$__cuda_sm20_rem_u64) ;  /* 0x0000002000d87944 */ /* 0x000fea0003c00000 */
[----:B------:R-:W-:-:S04]  /*2870*/  ISETP.NE.U32.AND P2, PT, R28, RZ, PT ;  /* 0x000000ff1c00720c */ /* 0x000fc80003f45070 */
[----:B------:R-:W-:-:S13]  /*2880*/  ISETP.NE.AND.EX P2, PT, R29, RZ, PT, P2 ;  /* 0x000000ff1d00720c */ /* 0x000fda0003f45320 */
.L_x_420:
[----:B------:R-:W-:Y:S05]  /*2890*/  BSYNC.RECONVERGENT B2 ;  /* 0x0000000000027941 */ /* 0x000fea0003800200 */
.L_x_418:
        /* <DEDUP_REMOVED lines=15> */
.L_x_417:
[----:B------:R-:W-:Y:S05]  /*2990*/  BSYNC.RECONVERGENT B1 ;  /* 0x0000000000017941 */ /* 0x000fea0003800200 */
.L_x_416:
[----:B------:R-:W1:Y:S01]  /*29a0*/  LDCU.64 UR10, c[0x0][0x398] ;  /* 0x00007300ff0a77ac */ /* 0x000e620008000a00 */
[----:B0-----:R-:W-:Y:S01]  /*29b0*/  MOV R21, UR18 ;  /* 0x0000001200157c02 */ /* 0x001fe20008000f00 */
[----:B------:R-:W-:Y:S01]  /*29c0*/  BSSY.RECONVERGENT B1, `(.L_x_421) ;  /* 0x0000028000017945 */ /* 0x000fe20003800200 */
[----:B------:R-:W0:Y:S02]  /*29d0*/  LDCU UR9, c[0x0][0x38c] ;  /* 0x00007180ff0977ac */ /* 0x000e240008000800 */
[----:B------:R-:W-:-:S04]  /*29e0*/  LEA R20, P2, R21, R12, 0x2 ;  /* 0x0000000c15147211 */ /* 0x000fc800078410ff */
[----:B------:R-:W-:-:S05]  /*29f0*/  IADD3.X R21, PT, PT, R9, UR25, RZ, P2, !PT ;  /* 0x0000001909157c10 */ /* 0x000fca00097fe4ff */
[----:B-----5:R2:W-:Y:S01]  /*2a00*/  STG.E.U16 desc[UR22][R20.64], R23 ;  /* 0x0000001714007986 */ /* 0x0205e2000c101516 */
[----:B-1----:R-:W-:-:S04]  /*2a10*/  IADD3 R33, P2, P3, R16, -UR10, -R33 ;  /* 0x8000000a10217c10 */ /* 0x002fc8000fb5e821 */
[----:B------:R-:W-:-:S04]  /*2a20*/  IADD3.X R25, PT, PT, R17, ~UR11, ~R25, P2, P3 ;  /* 0x8000000b11197c10 */ /* 0x000fc800097e6c19 */
[----:B0-----:R-:W-:-:S04]  /*2a30*/  LOP3.LUT R22, R25, UR9, RZ, 0xfc, !PT ;  /* 0x0000000919167c12 */ /* 0x001fc8000f8efcff */
[----:B------:R-:W-:-:S13]  /*2a40*/  ISETP.NE.U32.AND P2, PT, R22, RZ, PT ;  /* 0x000000ff1600720c */ /* 0x000fda0003f45070 */
[----:B--2---:R-:W-:Y:S05]  /*2a50*/  @P2 BRA `(.L_x_422) ;  /* 0x0000000000542947 */ /* 0x004fea0003800000 */
[----:B------:R-:W0:Y:S01]  /*2a60*/  LDCU UR9, c[0x0][0x388] ;  /* 0x00007100ff0977ac */ /* 0x000e220008000800 */
[----:B------:R-:W-:Y:S02]  /*2a70*/  HFMA2 R20, -RZ, RZ, 0, 0 ;  /* 0x00000000ff147431 */ /* 0x000fe400000001ff */
[----:B------:R-:W-:Y:S01]  /*2a80*/  IMAD.MOV.U32 R35, RZ, RZ, RZ ;  /* 0x000000ffff237224 */ /* 0x000fe200078e00ff */
[----:B0-----:R-:W0:Y:S01]  /*2a90*/  I2F.U32.RP R22, UR9 ;  /* 0x0000000900167d06 */ /* 0x001e220008209000 */
[----:B------:R-:W-:-:S07]  /*2aa0*/  ISETP.NE.U32.AND P4, PT, RZ, UR9, PT ;  /* 0x00000009ff007c0c */ /* 0x000fce000bf85070 */
[----:B0-----:R-:W0:Y:S02]  /*2ab0*/  MUFU.RCP R22, R22 ;  /* 0x0000001600167308 */ /* 0x001e240000001000 */
[----:B0-----:R-:W-:-:S06]  /*2ac0*/  VIADD R21, R22, 0xffffffe ;  /* 0x0ffffffe16157836 */ /* 0x001fcc0000000000 */
[----:B------:R-:W0:Y:S02]  /*2ad0*/  F2I.FTZ.U32.TRUNC.NTZ R21, R21 ;  /* 0x0000001500157305 */ /* 0x000e24000021f000 */
[----:B0-----:R-:W-:-:S04]  /*2ae0*/  IMAD.MOV R23, RZ, RZ, -R21 ;  /* 0x000000ffff177224 */ /* 0x001fc800078e0a15 */
        /* <DEDUP_REMOVED lines=12> */
.L_x_422:
        /* <DEDUP_REMOVED lines=9> */
.L_x_423:
[----:B------:R-:W-:Y:S05]  /*2c40*/  BSYNC.RECONVERGENT B1 ;  /* 0x0000000000017941 */ /* 0x000fea0003800200 */
.L_x_421:
[----:B------:R-:W0:Y:S01]  /*2c50*/  LDC.64 R20, c[0x0][0x398] ;  /* 0x0000e600ff147b82 */ /* 0x000e220000000a00 */
[----:B------:R-:W-:Y:S01]  /*2c60*/  MOV R22, R6 ;  /* 0x0000000600167202 */ /* 0x000fe20000000f00 */
[----:B------:R-:W-:Y:S01]  /*2c70*/  IMAD.MOV.U32 R23, RZ, RZ, R5 ;  /* 0x000000ffff177224 */ /* 0x000fe200078e0005 */
[----:B------:R-:W-:Y:S03]  /*2c80*/  BSSY.RECONVERGENT B1, `(.L_x_424) ;  /* 0x000003b000017945 */ /* 0x000fe60003800200 */
[----:B0-----:R-:W-:-:S04]  /*2c90*/  IMAD.WIDE.U32 R22, R20, 0x3, R22 ;  /* 0x0000000314167825 */ /* 0x001fc800078e0016 */
[----:B------:R-:W-:Y:S01]  /*2ca0*/  IMAD R21, R21, 0x3, RZ ;  /* 0x0000000315157824 */ /* 0x000fe200078e02ff */
[----:B------:R-:W-:-:S03]  /*2cb0*/  ISETP.LT.U32.AND P2, PT, R16, R22, PT ;  /* 0x000000161000720c */ /* 0x000fc60003f41070 */
[----:B------:R-:W-:Y:S01]  /*2cc0*/  IMAD.IADD R21, R23, 0x1, R21 ;  /* 0x0000000117157824 */ /* 0x000fe200078e0215 */
[----:B------:R-:W-:-:S04]  /*2cd0*/  PRMT R23, RZ, 0x7610, R23 ;  /* 0x00007610ff177816 */ /* 0x000fc80000000017 */
        /* <DEDUP_REMOVED lines=28> */
.L_x_427:
        /* <DEDUP_REMOVED lines=9> */
.L_x_428:
[----:B------:R-:W-:Y:S05]  /*2f30*/  BSYNC.RECONVERGENT B2 ;  /* 0x0000000000027941 */ /* 0x000fea0003800200 */
.L_x_426:
        /* <DEDUP_REMOVED lines=15> */
.L_x_425:
[----:B------:R-:W-:Y:S05]  /*3030*/  BSYNC.RECONVERGENT B1 ;  /* 0x0000000000017941 */ /* 0x000fea0003800200 */
.L_x_424:
[----:B0-----:R-:W-:Y:S01]  /*3040*/  MOV R21, R9 ;  /* 0x0000000900157202 */ /* 0x001fe20000000f00 */
[----:B------:R-:W-:Y:S01]  /*3050*/  IMAD.U32 R25, RZ, RZ, UR18 ;  /* 0x00000012ff197e24 */ /* 0x000fe2000f8e00ff */
[----:B------:R-:W-:Y:S01]  /*3060*/  UIMAD UR9, UR6, 0x6, URZ ;  /* 0x00000006060978a4 */ /* 0x000fe2000f8e02ff */
[----:B------:R-:W-:Y:S01]  /*3070*/  IMAD.MOV.U32 R20, RZ, RZ, R12 ;  /* 0x000000ffff147224 */ /* 0x000fe200078e000c */
[----:B------:R-:W-:Y:S02]  /*3080*/  IADD3 R4, P2, PT, R4, -0x4, RZ ;  /* 0xfffffffc04047810 */ /* 0x000fe40007f5e0ff */
[----:B------:R-:W-:Y:S01]  /*3090*/  MOV R27, UR18 ;  /* 0x00000012001b7c02 */ /* 0x000fe20008000f00 */
[----:B------:R-:W-:Y:S01]  /*30a0*/  IMAD.WIDE.U32 R20, R25, 0x6, R20 ;  /* 0x0000000619147825 */ /* 0x000fe200078e0014 */
[----:B------:R-:W-:Y:S02]  /*30b0*/  IADD3.X R0, PT, PT, R0, -0x1, RZ, P2, !PT ;  /* 0xffffffff00007810 */ /* 0x000fe400017fe4ff */
[----:B------:R-:W-:Y:S01]  /*30c0*/  ISETP.NE.U32.AND P2, PT, R4, RZ, PT ;  /* 0x000000ff0400720c */ /* 0x000fe20003f45070 */
[----:B------:R-:W-:Y:S01]  /*30d0*/  VIADD R21, R21, UR9 ;  /* 0x0000000915157c36 */ /* 0x000fe20008000000 */
[----:B------:R-:W-:Y:S01]  /*30e0*/  IADD3 R3, P3, PT, R3, 0x4, RZ ;  /* 0x0000000403037810 */ /* 0x000fe20007f7e0ff */
[----:B------:R-:W-:Y:S01]  /*30f0*/  IMAD.U32 R25, RZ, RZ, UR20 ;  /* 0x00000014ff197e24 */ /* 0x000fe2000f8e00ff */
[----:B------:R-:W-:-:S02]  /*3100*/  ISETP.NE.AND.EX P2, PT, R0, RZ, PT, P2 ;  /* 0x000000ff0000720c */ /* 0x000fc40003f45320 */
[----:B-----5:R0:W-:Y:S01]  /*3110*/  STG.E.U16 desc[UR22][R20.64], R23 ;  /* 0x0000001714007986 */ /* 0x0201e2000c101516 */
[----:B------:R-:W-:Y:S01]  /*3120*/  LEA R12, P5, R27, R12, 0x3 ;  /* 0x0000000c1b0c7211 */ /* 0x000fe200078a18ff */
[----:B------:R-:W-:Y:S01]  /*3130*/  IMAD.X R2, RZ, RZ, R2, P3 ;  /* 0x000000ffff027224 */ /* 0x000fe200018e0602 */
[----:B------:R-:W-:Y:S02]  /*3140*/  LEA R6, P4, R25, R6, 0x2 ;  /* 0x0000000619067211 */ /* 0x000fe400078810ff */
[----:B------:R-:W-:Y:S02]  /*3150*/  IADD3.X R9, PT, PT, R9, UR21, RZ, P5, !PT ;  /* 0x0000001509097c10 */ /* 0x000fe4000affe4ff */
[----:B------:R-:W-:-:S04]  /*3160*/  IADD3.X R5, PT, PT, R5, UR24, RZ, P4, !PT ;  /* 0x0000001805057c10 */ /* 0x000fc8000a7fe4ff */
[----:B------:R-:W-:Y:S05]  /*3170*/  @P2 BRA `(.L_x_429) ;  /* 0xffffffe400342947 */ /* 0x000fea000383ffff */
[----:B------:R-:W1:Y:S01]  /*3180*/  LDCU UR9, c[0x0][0x384] ;  /* 0x00007080ff0977ac */ /* 0x000e620008000800 */
[----:B------:R-:W-:Y:S01]  /*3190*/  IMAD.U32 R0, RZ, RZ, UR5 ;  /* 0x00000005ff007e24 */ /* 0x000fe2000f8e00ff */
[----:B-1----:R-:W-:-:S07]  /*31a0*/  MOV R2, UR9 ;  /* 0x0000000900027c02 */ /* 0x002fce0008000f00 */
.L_x_396:
[----:B------:R-:W1:Y:S02]  /*31b0*/  LDCU UR9, c[0x0][0x380] ;  /* 0x00007000ff0977ac */ /* 0x000e640008000800 */
[----:B-1----:R-:W-:-:S09]  /*31c0*/  ULOP3.LUT UP0, URZ, UR9, 0x3, URZ, 0xc0, !UPT ;  /* 0x0000000309ff7892 */ /* 0x002fd2000f80c0ff */
[----:B------:R-:W-:Y:S05]  /*31d0*/  BRA.U !UP0, `(.L_x_430) ;  /* 0x0000001508047547 */ /* 0x000fea000b800000 */
[----:B------:R-:W1:Y:S01]  /*31e0*/  LDCU.64 UR10, c[0x0][0x398] ;  /* 0x00007300ff0a77ac */ /* 0x000e620008000a00 */
[----:B------:R-:W-:Y:S01]  /*31f0*/  BSSY.RECONVERGENT B1, `(.L_x_431) ;  /* 0x0000028000017945 */ /* 0x000fe20003800200 */
[----:B------:R-:W2:Y:S01]  /*3200*/  LDCU UR9, c[0x0][0x38c] ;  /* 0x00007180ff0977ac */ /* 0x000ea20008000800 */
[----:B-1----:R-:W-:Y:S02]  /*3210*/  IMAD R3, R2, UR10, RZ ;  /* 0x0000000a02037c24 */ /* 0x002fe4000f8e02ff */
[----:B------:R-:W-:-:S04]  /*3220*/  IMAD.WIDE.U32 R4, R0, UR10, RZ ;  /* 0x0000000a00047c25 */ /* 0x000fc8000f8e00ff */
[----:B------:R-:W-:Y:S01]  /*3230*/  IMAD R3, R0, UR11, R3 ;  /* 0x0000000b00037c24 */ /* 0x000fe2000f8e0203 */
[----:B------:R-:W-:-:S03]  /*3240*/  IADD3 R32, P2, PT, R16, -R4, RZ ;  /* 0x8000000410207210 */ /* 0x000fc60007f5e0ff */
[----:B------:R-:W-:-:S04]  /*3250*/  IMAD.IADD R3, R5, 0x1, R3 ;  /* 0x0000000105037824 */ /* 0x000fc800078e0203 */
        /* <DEDUP_REMOVED lines=9> */
[----:B0-----:R-:W-:-:S06]  /*32f0*/  IADD3 R23, PT, PT, R22, 0xffffffe, RZ ;  /* 0x0ffffffe16177810 */ /* 0x001fcc0007ffe0ff */
[----:B------:R-:W0:Y:S02]  /*3300*/  F2I.FTZ.U32.TRUNC.NTZ R21, R23 ;  /* 0x0000001700157305 */ /* 0x000e24000021f000 */
[----:B0-----:R-:W-:-:S04]  /*3310*/  IMAD.MOV R25, RZ, RZ, -R21 ;  /* 0x000000ffff197224 */ /* 0x001fc800078e0a15 */
[----:B------:R-:W-:-:S04]  /*3320*/  IMAD R25, R25, UR9, RZ ;  /* 0x0000000919197c24 */ /* 0x000fc8000f8e02ff */
[----:B------:R-:W-:-:S06]  /*3330*/  IMAD.HI.U32 R25, R21, R25, R20 ;  /* 0x0000001915197227 */ /* 0x000fcc00078e0014 */
[----:B------:R-:W-:-:S05]  /*3340*/  IMAD.HI.U32 R20, R25, R32, RZ ;  /* 0x0000002019147227 */ /* 0x000fca00078e00ff */
[----:B------:R-:W-:-:S05]  /*3350*/  IADD3 R21, PT, PT, -R20, RZ, RZ ;  /* 0x000000ff14157210 */ /* 0x000fca0007ffe1ff */
[----:B------:R-:W-:Y:S02]  /*3360*/  IMAD R6, R21, UR9, R32 ;  /* 0x0000000915067c24 */ /* 0x000fe4000f8e0220 */
[----:B------:R-:W-:-:S03]  /*3370*/  IMAD.MOV.U32 R21, RZ, RZ, RZ ;  /* 0x000000ffff157224 */ /* 0x000fc600078e00ff */
[----:B------:R-:W-:-:S13]  /*3380*/  ISETP.GE.U32.AND P2, PT, R6, UR9, PT ;  /* 0x0000000906007c0c */ /* 0x000fda000bf46070 */
[----:B------:R-:W-:Y:S02]  /*3390*/  @P2 VIADD R6, R6, -UR9 ;  /* 0x8000000906062c36 */ /* 0x000fe40008000000 */
[----:B------:R-:W-:-:S03]  /*33a0*/  @P2 VIADD R20, R20, 0x1 ;  /* 0x0000000114142836 */ /* 0x000fc60000000000 */
[----:B------:R-:W-:-:S13]  /*33b0*/  ISETP.GE.U32.AND P3, PT, R6, UR9, PT ;  /* 0x0000000906007c0c */ /* 0x000fda000bf66070 */
[----:B------:R-:W-:Y:S02]  /*33c0*/  @P3 IADD3 R20, PT, PT, R20, 0x1, RZ ;  /* 0x0000000114143810 */ /* 0x000fe40007ffe0ff */
[----:B------:R-:W-:Y:S01]  /*33d0*/  @!P4 LOP3.LUT R20, RZ, UR9, RZ, 0x33, !PT ;  /* 0x00000009ff14cc12 */ /* 0x000fe2000f8e33ff */
[----:B------:R-:W-:Y:S06]  /*33e0*/  BRA `(.L_x_433) ;  /* 0x0000000000207947 */ /* 0x000fec0003800000 */
.L_x_432:
[----:B------:R-:W1:Y:S01]  /*33f0*/  LDCU.64 UR10, c[0x0][0x388] ;  /* 0x00007100ff0a77ac */ /* 0x000e620008000a00 */
[----:B------:R-:W-:Y:S01]  /*3400*/  IMAD.MOV.U32 R29, RZ, RZ, R2 ;  /* 0x000000ffff1d7224 */ /* 0x000fe200078e0002 */
[----:B------:R-:W-:Y:S01]  /*3410*/  MOV R22, 0x3450 ;  /* 0x0000345000167802 */ /* 0x000fe20000000f00 */
[----:B-1----:R-:W-:Y:S01]  /*3420*/  IMAD.U32 R24, RZ, RZ, UR10 ;  /* 0x0000000aff187e24 */ /* 0x002fe2000f8e00ff */
[----:B0-----:R-:W-:-:S07]  /*3430*/  MOV R23, UR11 ;  /* 0x0000000b00177c02 */ /* 0x001fce0008000f00 */
[----:B------:R-:W-:Y:S05]  /*3440*/  CALL.REL.NOINC `($__internal_20_$__cuda_sm20_div_u64) ;  /* 0x0000001000cc7944 */ /* 0x000fea0003c00000 */
[----:B------:R-:W-:Y:S01]  /*3450*/  IMAD.MOV.U32 R20, RZ, RZ, R30 ;  /* 0x000000ffff147224 */ /* 0x000fe200078e001e */
[----:B------:R-:W-:-:S07]  /*3460*/  MOV R21, R31 ;  /* 0x0000001f00157202 */ /* 0x000fce0000000f00 */
.L_x_433:
[----:B------:R-:W-:Y:S05]  /*3470*/  BSYNC.RECONVERGENT B1 ;  /* 0x0000000000017941 */ /* 0x000fea0003800200 */
.L_x_431:
        /* <DEDUP_REMOVED lines=31> */
.L_x_437:
[----:B------:R-:W0:Y:S01]  /*3670*/  LDCU.64 UR10, c[0x0][0x388] ;  /* 0x00007100ff0a77ac */ /* 0x000e220008000a00 */
[----:B------:R-:W-:Y:S02]  /*3680*/  MOV R27, R2 ;  /* 0x00000002001b7202 */ /* 0x000fe40000000f00 */
[----:B------:R-:W-:Y:S01]  /*3690*/  MOV R24, 0x36d0 ;  /* 0x000036d000187802 */ /* 0x000fe20000000f00 */
[----:B0-----:R-:W-:Y:S02]  /*36a0*/  IMAD.U32 R22, RZ, RZ, UR10 ;  /* 0x0000000aff167e24 */ /* 0x001fe4000f8e00ff */
[----:B------:R-:W-:-:S07]  /*36b0*/  IMAD.U32 R23, RZ, RZ, UR11 ;  /* 0x0000000bff177e24 */ /* 0x000fce000f8e00ff */
[----:B------:R-:W-:Y:S05]  /*36c0*/  CALL.REL.NOINC `($__internal_21_$__cuda_sm20_rem_u64) ;  /* 0x0000001400407944 */ /* 0x000fea0003c00000 */
[----:B------:R-:W-:-:S04]  /*36d0*/  ISETP.NE.U32.AND P2, PT, R28, RZ, PT ;  /* 0x000000ff1c00720c */ /* 0x000fc80003f45070 */
[----:B------:R-:W-:-:S13]  /*36e0*/  ISETP.NE.AND.EX P2, PT, R29, RZ, PT, P2 ;  /* 0x000000ff1d00720c */ /* 0x000fda0003f45320 */
.L_x_438:
[----:B------:R-:W-:Y:S05]  /*36f0*/  BSYNC.RECONVERGENT B2 ;  /* 0x0000000000027941 */ /* 0x000fea0003800200 */
.L_x_436:
        /* <DEDUP_REMOVED lines=14> */
[----:B------:R0:W5:Y:S03]  /*37e0*/  LDG.E.U16 R5, desc[UR22][R4.64] ;  /* 0x0000001604057981 */ /* 0x000166000c1e1500 */
.L_x_435:
[----:B------:R-:W-:Y:S05]  /*37f0*/  BSYNC.RECONVERGENT B1 ;  /* 0x0000000000017941 */ /* 0x000fea0003800200 */
.L_x_434:
[----:B------:R-:W1:Y:S01]  /*3800*/  LDCU UR9, c[0x0][0x380] ;  /* 0x00007000ff0977ac */ /* 0x000e620008000800 */
[----:B------:R-:W-:Y:S01]  /*3810*/  IMAD.MOV.U32 R2, RZ, RZ, R12 ;  /* 0x000000ffff027224 */ /* 0x000fe200078e000c */
[----:B------:R-:W-:Y:S01]  /*3820*/  MOV R21, UR18 ;  /* 0x0000001200157c02 */ /* 0x000fe20008000f00 */
[----:B------:R-:W-:Y:S02]  /*3830*/  IMAD.MOV.U32 R3, RZ, RZ, R9 ;  /* 0x000000ffff037224 */ /* 0x000fe400078e0009 */
[----:B0-----:R-:W-:Y:S01]  /*3840*/  IMAD.U32 R4, RZ, RZ, UR18 ;  /* 0x00000012ff047e24 */ /* 0x001fe2000f8e00ff */
[----:B------:R-:W-:Y:S01]  /*3850*/  LEA R12, P2, R21, R12, 0x1 ;  /* 0x0000000c150c7211 */ /* 0x000fe200078408ff */
[----:B------:R-:W-:Y:S01]  /*3860*/  IMAD.U32 R6, RZ, RZ, UR6 ;  /* 0x00000006ff067e24 */ /* 0x000fe2000f8e00ff */
[----:B-----5:R2:W-:Y:S04]  /*3870*/  STG.E.U16 desc[UR22][R2.64], R5 ;  /* 0x0000000502007986 */ /* 0x0205e8000c101516 */
[----:B------:R-:W-:Y:S01]  /*3880*/  LEA.HI.X R9, R4, R9, R6, 0x1, P2 ;  /* 0x0000000904097211 */ /* 0x000fe200010f0c06 */
[----:B-1----:R-:W-:-:S04]  /*3890*/  ULOP3.LUT UR9, UR9, 0x3, URZ, 0xc0, !UPT ;  /* 0x0000000309097892 */ /* 0x002fc8000f8ec0ff */
[----:B------:R-:W-:-:S04]  /*38a0*/  UISETP.NE.U32.AND UP0, UPT, UR9, 0x1, UPT ;  /* 0x000000010900788c */ /* 0x000fc8000bf05070 */
[----:B------:R-:W-:-:S09]  /*38b0*/  UISETP.NE.AND.EX UP0, UPT, URZ, URZ, UPT, UP0 ;  /* 0x000000ffff00728c */ /* 0x000fd2000bf05300 */
[----:B--2---:R-:W-:Y:S05]  /*38c0*/  BRA.U !UP0, `(.L_x_430) ;  /* 0x0000000d08487547 */ /* 0x004fea000b800000 */
[----:B------:R-:W0:Y:S01]  /*38d0*/  LDCU.64 UR10, c[0x0][0x398] ;  /* 0x00007300ff0a77ac */ /* 0x000e220008000a00 */
[----:B------:R-:W-:Y:S01]  /*38e0*/  IADD3 R3, PT, PT, R0, 0x1, RZ ;  /* 0x0000000100037810 */ /* 0x000fe20007ffe0ff */
        /* <DEDUP_REMOVED lines=30> */
.L_x_440:
        /* <DEDUP_REMOVED lines=8> */
.L_x_441:
[----:B------:R-:W-:Y:S05]  /*3b50*/  BSYNC.RECONVERGENT B1 ;  /* 0x0000000000017941 */ /* 0x000fea0003800200 */
.L_x_439:
        /* <DEDUP_REMOVED lines=31> */
.L_x_445:
        /* <DEDUP_REMOVED lines=8> */
.L_x_446:
[----:B------:R-:W-:Y:S05]  /*3dd0*/  BSYNC.RECONVERGENT B2 ;  /* 0x0000000000027941 */ /* 0x000fea0003800200 */
.L_x_444:
        /* <DEDUP_REMOVED lines=14> */
[----:B------:R0:W5:Y:S03]  /*3ec0*/  LDG.E.U16 R5, desc[UR22][R4.64] ;  /* 0x0000001604057981 */ /* 0x000166000c1e1500 */
.L_x_443:
[----:B------:R-:W-:Y:S05]  /*3ed0*/  BSYNC.RECONVERGENT B1 ;  /* 0x0000000000017941 */ /* 0x000fea0003800200 */
.L_x_442:
[----:B------:R-:W1:Y:S01]  /*3ee0*/  LDCU UR9, c[0x0][0x380] ;  /* 0x00007000ff0977ac */ /* 0x000e620008000800 */
[----:B------:R-:W-:Y:S01]  /*3ef0*/  MOV R2, R12 ;  /* 0x0000000c00027202 */ /* 0x000fe20000000f00 */
[----:B------:R-:W-:Y:S01]  /*3f00*/  IMAD.MOV.U32 R3, RZ, RZ, R9 ;  /* 0x000000ffff037224 */ /* 0x000fe200078e0009 */
[----:B------:R-:W-:Y:S02]  /*3f10*/  USHF.L.U32 UR11, UR18, 0x1, URZ ;  /* 0x00000001120b7899 */ /* 0x000fe400080006ff */
[----:B------:R-:W-:Y:S02]  /*3f20*/  USHF.L.U64.HI UR10, UR18, 0x1, UR6 ;  /* 0x00000001120a7899 */ /* 0x000fe40008010206 */
[----:B-----5:R2:W-:Y:S02]  /*3f30*/  STG.E.U16 desc[UR22][R2.64], R5 ;  /* 0x0000000502007986 */ /* 0x0205e4000c101516 */
[----:B------:R-:W-:Y:S02]  /*3f40*/  IMAD.U32 R13, RZ, RZ, UR11 ;  /* 0x0000000bff0d7e24 */ /* 0x000fe4000f8e00ff */
[----:B------:R-:W-:-:S03]  /*3f50*/  MOV R14, UR10 ;  /* 0x0000000a000e7c02 */ /* 0x000fc60008000f00 */
[----:B------:R-:W-:Y:S01]  /*3f60*/  IADD3 R12, P2, PT, R12, R13, RZ ;  /* 0x0000000d0c0c7210 */ /* 0x000fe20007f5e0ff */
[----:B-1----:R-:W-:-:S04]  /*3f70*/  ULOP3.LUT UR9, UR9, 0x3, URZ, 0xc0, !UPT ;  /* 0x0000000309097892 */ /* 0x002fc8000f8ec0ff */
[----:B------:R-:W-:Y:S01]  /*3f80*/  IMAD.X R9, R9, 0x1, R14, P2 ;  /* 0x0000000109097824 */ /* 0x000fe200010e060e */
[----:B------:R-:W-:-:S04]  /*3f90*/  UISETP.NE.U32.AND UP0, UPT, UR9, 0x2, UPT ;  /* 0x000000020900788c */ /* 0x000fc8000bf05070 */
[----:B------:R-:W-:-:S09]  /*3fa0*/  UISETP.NE.AND.EX UP0, UPT, URZ, URZ, UPT, UP0 ;  /* 0x000000ffff00728c */ /* 0x000fd2000bf05300 */
[----:B--2---:R-:W-:Y:S05]  /*3fb0*/  BRA.U !UP0, `(.L_x_430) ;  /* 0x00000005088c7547 */ /* 0x004fea000b800000 */
[----:B------:R-:W0:Y:S01]  /*3fc0*/  LDCU.64 UR10, c[0x0][0x398] ;  /* 0x00007300ff0a77ac */ /* 0x000e220008000a00 */
[----:B------:R-:W-:Y:S01]  /*3fd0*/  VIADD R3, R0, 0x2 ;  /* 0x0000000200037836 */ /* 0x000fe20000000000 */
        /* <DEDUP_REMOVED lines=30> */
.L_x_448:
        /* <DEDUP_REMOVED lines=8> */
.L_x_449:
[----:B------:R-:W-:Y:S05]  /*4240*/  BSYNC.RECONVERGENT B1 ;  /* 0x0000000000017941 */ /* 0x000fea0003800200 */
.L_x_447:
[----:B------:R-:W-:Y:S01]  /*4250*/  ISETP.LT.U32.AND P2, PT, R16, R4, PT ;  /* 0x000000041000720c */ /* 0x000fe20003f41070 */
[----:B------:R-:W-:Y:S01]  /*4260*/  BSSY.RECONVERGENT B1, `(.L_x_450) ;  /* 0x0000033000017945 */ /* 0x000fe20003800200 */
[----:B------:R-:W-:Y:S02]  /*4270*/  PRMT R5, RZ, 0x7610, R5 ;  /* 0x00007610ff057816 */ /* 0x000fe40000000005 */
[----:B------:R-:W-:-:S13]  /*4280*/  ISETP.LT.U32.OR.EX P0, PT, R17, R3, P0, P2 ;  /* 0x000000031100720c */ /* 0x000fda0000701520 */
[----:B------:R-:W-:Y:S05]  /*4290*/  @P0 BRA `(.L_x_451) ;  /* 0x0000000000bc0947 */ /* 0x000fea0003800000 */
        /* <DEDUP_REMOVED lines=23> */
.L_x_453:
        /* <DEDUP_REMOVED lines=8> */
.L_x_454:
[----:B------:R-:W-:Y:S05]  /*4490*/  BSYNC.RECONVERGENT B2 ;  /* 0x0000000000027941 */ /* 0x000fea0003800200 */
.L_x_452:
        /* <DEDUP_REMOVED lines=15> */
.L_x_451:
[----:B------:R-:W-:Y:S05]  /*4590*/  BSYNC.RECONVERGENT B1 ;  /* 0x0000000000017941 */ /* 0x000fea0003800200 */
.L_x_450:
[----:B------:R-:W-:Y:S01]  /*45a0*/  IMAD.MOV.U32 R2, RZ, RZ, R12 ;  /* 0x000000ffff027224 */ /* 0x000fe200078e000c */
[----:B------:R-:W-:Y:S02]  /*45b0*/  MOV R3, R9 ;  /* 0x0000000900037202 */ /* 0x000fe40000000f00 */
[----:B------:R-:W-:-:S03]  /*45c0*/  IADD3 R12, P0, PT, R12, R13, RZ ;  /* 0x0000000d0c0c7210 */ /* 0x000fc60007f1e0ff */
[----:B-----5:R1:W-:Y:S02]  /*45d0*/  STG.E.U16 desc[UR22][R2.64], R5 ;  /* 0x0000000502007986 */ /* 0x0203e4000c101516 */
[----:B------:R-:W-:-:S08]  /*45e0*/  IMAD.X R9, R9, 0x1, R14, P0 ;  /* 0x0000000109097824 */ /* 0x000fd000000e060e */
.L_x_430:
[----:B------:R-:W-:Y:S05]  /*45f0*/  @!P1 BRA `(.L_x_455) ;  /* 0xffffffc800849947 */ /* 0x000fea000383ffff */
[----:B------:R-:W2:Y:S01]  /*4600*/  LDCU.64 UR12, c[0x0][0x3a8] ;  /* 0x00007500ff0c77ac */ /* 0x000ea20008000a00 */
[----:B------:R-:W-:Y:S01]  /*4610*/  VIADD R32, R15, UR8 ;  /* 0x000000080f207c36 */ /* 0x000fe20008000000 */
[----:B------:R-:W2:Y:S03]  /*4620*/  LDCU.64 UR14, c[0x0][0x3b8] ;  /* 0x00007700ff0e77ac */ /* 0x000ea60008000a00 */
[----:B------:R-:W-:Y:S01]  /*4630*/  IMAD.MOV.U32 R15, RZ, RZ, R32 ;  /* 0x000000ffff0f7224 */ /* 0x000fe200078e0020 */
[----:B------:R-:W3:Y:S01]  /*4640*/  LDCU.64 UR16, c[0x0][0x3c0] ;  /* 0x00007800ff1077ac */ /* 0x000ee20008000a00 */
[----:B--2---:R-:W-:Y:S02]  /*4650*/  UIMAD UR13, UR13, UR14, URZ ;  /* 0x0000000e0d0d72a4 */ /* 0x004fe4000f8e02ff */
[----:B------:R-:W-:Y:S02]  /*4660*/  UIMAD.WIDE.U32 UR10, UR12, UR14, URZ ;  /* 0x0000000e0c0a72a5 */ /* 0x000fe4000f8e00ff */
[----:B------:R-:W-:Y:S01]  /*4670*/  UIMAD UR13, UR12, UR15, UR13 ;  /* 0x0000000f0c0d72a4 */ /* 0x000fe2000f8e020d */
[----:B------:R-:W2:Y:S03]  /*4680*/  LDCU.64 UR14, c[0x0][0x3d0] ;  /* 0x00007a00ff0e77ac */ /* 0x000ea60008000a00 */
[----:B------:R-:W-:-:S04]  /*4690*/  UIADD3 UR13, UPT, UPT, UR11, UR13, URZ ;  /* 0x0000000d0b0d7290 */ /* 0x000fc8000fffe0ff */
[----:B---3--:R-:W-:Y:S02]  /*46a0*/  UIMAD UR9, UR13, UR16, URZ ;  /* 0x000000100d0972a4 */ /* 0x008fe4000f8e02ff */
        /* <DEDUP_REMOVED lines=10> */
[----:B------:R-:W-:Y:S05]  /*4750*/  @P0 BRA `(.L_x_456) ;  /* 0xffffffb800f00947 */ /* 0x000fea000383ffff */
[----:B------:R-:W-:Y:S05]  /*4760*/  BSYNC.RECONVERGENT B0 ;  /* 0x0000000000007941 */ /* 0x000fea0003800200 */
.L_x_376:
[----:B------:R-:W-:Y:S05]  /*4770*/  EXIT ;  /* 0x000000000000794d */ /* 0x000fea0003800000 */
        .weak           $__internal_20_$__cuda_sm20_div_u64
        .type           $__internal_20_$__cuda_sm20_div_u64,@function
        .size           $__internal_20_$__cuda_sm20_div_u64,($__internal_21_$__cuda_sm20_rem_u64 - $__internal_20_$__cuda_sm20_div_u64)
$__internal_20_$__cuda_sm20_div_u64:
[----:B------:R-:W-:Y:S01]  /*4780*/  IMAD.MOV.U32 R40, RZ, RZ, R24 ;  /* 0x000000ffff287224 */ /* 0x000fe200078e0018 */
[----:B------:R-:W-:-:S04]  /*4790*/  MOV R41, R23 ;  /* 0x0000001700297202 */ /* 0x000fc80000000f00 */
[----:B------:R-:W0:Y:S08]  /*47a0*/  I2F.U64.RP R28, R40 ;  /* 0x00000028001c7312 */ /* 0x000e300000309000 */
[----:B0-----:R-:W0:Y:S02]  /*47b0*/  MUFU.RCP R30, R28 ;  /* 0x0000001c001e7308 */ /* 0x001e240000001000 */
[----:B0-----:R-:W-:-:S06]  /*47c0*/  VIADD R30, R30, 0x1ffffffe ;  /* 0x1ffffffe1e1e7836 */ /* 0x001fcc0000000000 */
[----:B------:R-:W0:Y:S02]  /*47d0*/  F2I.U64.TRUNC R30, R30 ;  /* 0x0000001e001e7311 */ /* 0x000e24000020d800 */
[----:B0-----:R-:W-:Y:S01]  /*47e0*/  IMAD.WIDE.U32 R26, R30, R24, RZ ;  /* 0x000000181e1a7225 */ /* 0x001fe200078e00ff */
[----:B------:R-:W-:-:S03]  /*47f0*/  MOV R39, R30 ;  /* 0x0000001e00277202 */ /* 0x000fc60000000f00 */
        /* <DEDUP_REMOVED lines=26> */
[----:B------:R-:W-:Y:S02]  /*49a0*/  IMAD.MOV.U32 R31, RZ, RZ, RZ ;  /* 0x000000ffff1f7224 */ /* 0x000fe400078e00ff */
        /* <DEDUP_REMOVED lines=11> */
[----:B------:R-:W-:-:S03]  /*4a60*/  ISETP.GE.U32.AND P2, PT, R31, R24, PT ;  /* 0x000000181f00720c */ /* 0x000fc60003f46070 */
[----:B------:R-:W-:Y:S01]  /*4a70*/  IMAD.X R26, R29, 0x1, ~R26, P3 ;  /* 0x000000011d1a7824 */ /* 0x000fe200018e0e1a */
[----:B------:R-:W-:Y:S02]  /*4a80*/  IADD3 R30, P3, PT, -R24, R31, RZ ;  /* 0x0000001f181e7210 */ /* 0x000fe40007f7e1ff */
[----:B------:R-:W-:Y:S02]  /*4a90*/  IADD3 R29, P5, PT, R28, 0x1, RZ ;  /* 0x000000011c1d7810 */ /* 0x000fe40007fbe0ff */
[C---:B------:R-:W-:Y:S01]  /*4aa0*/  ISETP.GE.U32.AND.EX P2, PT, R26.reuse, R23, PT, P2 ;  /* 0x000000171a00720c */ /* 0x040fe20003f46120 */
[----:B------:R-:W-:Y:S01]  /*4ab0*/  IMAD.X R35, R26, 0x1, ~R23, P3 ;  /* 0x000000011a237824 */ /* 0x000fe200018e0e17 */
[----:B------:R-:W-:Y:S02]  /*4ac0*/  ISETP.NE.U32.AND P3, PT, R24, RZ, PT ;  /* 0x000000ff1800720c */ /* 0x000fe40003f65070 */
[----:B------:R-:W-:Y:S02]  /*4ad0*/  SEL R29, R29, R28, P2 ;  /* 0x0000001c1d1d7207 */ /* 0x000fe40001000000 */
[----:B------:R-:W-:-:S02]  /*4ae0*/  IADD3.X R28, PT, PT, RZ, R27, RZ, P5, !PT ;  /* 0x0000001bff1c7210 */ /* 0x000fc40002ffe4ff */
[----:B------:R-:W-:Y:S02]  /*4af0*/  SEL R31, R30, R31, P2 ;  /* 0x0000001f1e1f7207 */ /* 0x000fe40001000000 */
[----:B------:R-:W-:Y:S02]  /*4b00*/  SEL R28, R28, R27, P2 ;  /* 0x0000001b1c1c7207 */ /* 0x000fe40001000000 */
[----:B------:R-:W-:Y:S02]  /*4b10*/  IADD3 R30, P5, PT, R29, 0x1, RZ ;  /* 0x000000011d1e7810 */ /* 0x000fe40007fbe0ff */
[----:B------:R-:W-:Y:S02]  /*4b20*/  SEL R26, R35, R26, P2 ;  /* 0x0000001a231a7207 */ /* 0x000fe40001000000 */
[----:B------:R-:W-:Y:S01]  /*4b30*/  ISETP.GE.U32.AND P2, PT, R31, R24, PT ;  /* 0x000000181f00720c */ /* 0x000fe20003f46070 */
[----:B------:R-:W-:Y:S01]  /*4b40*/  IMAD.X R27, RZ, RZ, R28, P5 ;  /* 0x000000ffff1b7224 */ /* 0x000fe200028e061c */
[----:B------:R-:W-:-:S02]  /*4b50*/  ISETP.NE.AND.EX P3, PT, R23, RZ, PT, P3 ;  /* 0x000000ff1700720c */ /* 0x000fc40003f65330 */
[----:B------:R-:W-:Y:S01]  /*4b60*/  ISETP.GE.U32.AND.EX P2, PT, R26, R23, PT, P2 ;  /* 0x000000171a00720c */ /* 0x000fe20003f46120 */
[----:B------:R-:W-:-:S03]  /*4b70*/  IMAD.MOV.U32 R23, RZ, RZ, 0x0 ;  /* 0x00000000ff177424 */ /* 0x000fc600078e00ff */
[----:B------:R-:W-:Y:S02]  /*4b80*/  SEL R30, R30, R29, P2 ;  /* 0x0000001d1e1e7207 */ /* 0x000fe40001000000 */
[----:B------:R-:W-:Y:S02]  /*4b90*/  SEL R27, R27, R28, P2 ;  /* 0x0000001c1b1b7207 */ /* 0x000fe40001000000 */
[----:B------:R-:W-:Y:S02]  /*4ba0*/  SEL R30, R30, 0xffffffff, P3 ;  /* 0xffffffff1e1e7807 */ /* 0x000fe40001800000 */
[----:B------:R-:W-:Y:S01]  /*4bb0*/  SEL R31, R27, 0xffffffff, P3 ;  /* 0xffffffff1b1f7807 */ /* 0x000fe20001800000 */
[----:B------:R-:W-:Y:S06]  /*4bc0*/  RET.REL.NODEC R22 `(unfold_output_into_patches_f16) ;  /* 0xffffffb4160c7950 */ /* 0x000fec0003c3ffff */
        .weak           $__internal_21_$__cuda_sm20_rem_u64
        .type           $__internal_21_$__cuda_sm20_rem_u64,@function
        .size           $__internal_21_$__cuda_sm20_rem_u64,(.L_x_498 - $__internal_21_$__cuda_sm20_rem_u64)
$__internal_21_$__cuda_sm20_rem_u64:
        /* <DEDUP_REMOVED lines=30> */
[----:B------:R-:W-:Y:S02]  /*4db0*/  HFMA2 R31, -RZ, RZ, 0, 0 ;  /* 0x00000000ff1f7431 */ /* 0x000fe400000001ff */
        /* <DEDUP_REMOVED lines=8> */
[----:B------:R-:W-:-:S04]  /*4e40*/  IMAD.WIDE.U32 R30, R26, R22, RZ ;  /* 0x000000161a1e7225 */ /* 0x000fc800078e00ff */
[----:B------:R-:W-:Y:S02]  /*4e50*/  IMAD.X R29, RZ, RZ, R28, P3 ;  /* 0x000000ffff1d7224 */ /* 0x000fe400018e061c */
[----:B------:R-:W-:Y:S01]  /*4e60*/  IMAD R26, R26, R23, R31 ;  /* 0x000000171a1a7224 */ /* 0x000fe200078e021f */
[----:B------:R-:W-:-:S03]  /*4e70*/  IADD3 R31, P3, PT, -R30, R32, RZ ;  /* 0x000000201e1f7210 */ /* 0x000fc60007f7e1ff */
[-C--:B------:R-:W-:Y:S01]  /*4e80*/  IMAD R26, R29, R22.reuse, R26 ;  /* 0x000000161d1a7224 */ /* 0x080fe200078e021a */
[----:B------:R-:W-:-:S04]  /*4e90*/  ISETP.GE.U32.AND P2, PT, R31, R22, PT ;  /* 0x000000161f00720c */ /* 0x000fc80003f46070 */
[----:B------:R-:W-:Y:S02]  /*4ea0*/  IADD3.X R26, PT, PT, ~R26, R27, RZ, P3, !PT ;  /* 0x0000001b1a1a7210 */ /* 0x000fe40001ffe5ff */
[----:B------:R-:W-:Y:S02]  /*4eb0*/  IADD3 R28, P3, PT, -R22, R31, RZ ;  /* 0x0000001f161c7210 */ /* 0x000fe40007f7e1ff */
[----:B------:R-:W-:-:S03]  /*4ec0*/  ISETP.GE.U32.AND.EX P2, PT, R26, R23, PT, P2 ;  /* 0x000000171a00720c */ /* 0x000fc60003f46120 */
[--C-:B------:R-:W-:Y:S01]  /*4ed0*/  IMAD.X R27, R26, 0x1, ~R23.reuse, P3 ;  /* 0x000000011a1b7824 */ /* 0x100fe200018e0e17 */
[----:B------:R-:W-:Y:S02]  /*4ee0*/  SEL R31, R28, R31, P2 ;  /* 0x0000001f1c1f7207 */ /* 0x000fe40001000000 */
[C---:B------:R-:W-:Y:S02]  /*4ef0*/  ISETP.NE.U32.AND P3, PT, R22.reuse, RZ, PT ;  /* 0x000000ff1600720c */ /* 0x040fe40003f65070 */
[----:B------:R-:W-:Y:S02]  /*4f00*/  SEL R26, R27, R26, P2 ;  /* 0x0000001a1b1a7207 */ /* 0x000fe40001000000 */
[----:B------:R-:W-:Y:S02]  /*4f10*/  IADD3 R28, P4, PT, -R22, R31, RZ ;  /* 0x0000001f161c7210 */ /* 0x000fe40007f9e1ff */
[----:B------:R-:W-:Y:S02]  /*4f20*/  ISETP.GE.U32.AND P2, PT, R31, R22, PT ;  /* 0x000000161f00720c */ /* 0x000fe40003f46070 */
[----:B------:R-:W-:Y:S01]  /*4f30*/  ISETP.NE.AND.EX P3, PT, R23, RZ, PT, P3 ;  /* 0x000000ff1700720c */ /* 0x000fe20003f65330 */
[C---:B------:R-:W-:Y:S01]  /*4f40*/  IMAD.X R27, R26.reuse, 0x1, ~R23, P4 ;  /* 0x000000011a1b7824 */ /* 0x040fe200020e0e17 */
[----:B------:R-:W-:Y:S01]  /*4f50*/  ISETP.GE.U32.AND.EX P2, PT, R26, R23, PT, P2 ;  /* 0x000000171a00720c */ /* 0x000fe20003f46120 */
[----:B------:R-:W-:Y:S01]  /*4f60*/  IMAD.MOV.U32 R23, RZ, RZ, 0x0 ;  /* 0x00000000ff177424 */ /* 0x000fe200078e00ff */
[----:B------:R-:W-:-:S02]  /*4f70*/  MOV R22, R24 ;  /* 0x0000001800167202 */ /* 0x000fc40000000f00 */
[----:B------:R-:W-:Y:S02]  /*4f80*/  SEL R28, R28, R31, P2 ;  /* 0x0000001f1c1c7207 */ /* 0x000fe40001000000 */
[----:B------:R-:W-:Y:S02]  /*4f90*/  SEL R27, R27, R26, P2 ;  /* 0x0000001a1b1b7207 */ /* 0x000fe40001000000 */
[----:B------:R-:W-:Y:S02]  /*4fa0*/  SEL R28, R28, 0xffffffff, P3 ;  /* 0xffffffff1c1c7807 */ /* 0x000fe40001800000 */
[----:B------:R-:W-:Y:S01]  /*4fb0*/  SEL R29, R27, 0xffffffff, P3 ;  /* 0xffffffff1b1d7807 */ /* 0x000fe20001800000 */
[----:B------:R-:W-:Y:S06]  /*4fc0*/  RET.REL.NODEC R22 `(unfold_output_into_patches_f16) ;  /* 0xffffffb0160c7950 */ /* 0x000fec0003c3ffff */
.L_x_457:
        /* <DEDUP_REMOVED lines=11> */
.L_x_498:


//--------------------- .text.unfold_input_into_patches_f16 --------------------------
	.section	.text.unfold_input_into_patches_f16,"ax",@progbits
	.align	128
        .global         unfold_input_into_patches_f16
        .type           unfold_input_into_patches_f16,@function
        .size           unfold_input_into_patches_f16,(.L_x_500 - unfold_input_into_patches_f16)
        .other          unfold_input_into_patches_f16,@"STO_CUDA_ENTRY STV_DEFAULT"
unfold_input_into_patches_f16:
.text.unfold_input_into_patches_f16:
        /* <DEDUP_REMOVED lines=9> */
[----:B------:R-:W-:-:S04]  /*0090*/  UIMAD UR6, UR10, UR9, UR6 ;  /* 0x000000090a0672a4 */ /* 0x000fc8000f8e0206 */
[----:B------:R-:W-:Y:S02]  /*00a0*/  UIADD3 UR5, UPT, UPT, UR5, UR6, URZ ;  /* 0x0000000605057290 */ /* 0x000fe4000fffe0ff */
[----:B--2---:R-:W-:Y:S02]  /*00b0*/  UIMAD.WIDE.U32 UR6, UR4, UR12, URZ ;  /* 0x0000000c040672a5 */ /* 0x004fe4000f8e00ff */
[----:B------:R-:W-:-:S04]  /*00c0*/  UIMAD UR5, UR5, UR12, URZ ;  /* 0x0000000c050572a4 */ /* 0x000fc8000f8e02ff */
[----:B------:R-:W-:Y:S01]  /*00d0*/  UIMAD UR4, UR4, UR13, UR5 ;  /* 0x0000000d040472a4 */ /* 0x000fe2000f8e0205 */
[----:B------:R-:W0:Y:S03]  /*00e0*/  LDCU.64 UR12, c[0x0][0x3d8] ;  /* 0x00007b00ff0c77ac */ /* 0x000e260008000a00 */
[----:B------:R-:W-:-:S04]  /*00f0*/  UIADD3 UR4, UPT, UPT, UR7, UR4, URZ ;  /* 0x0000000407047290 */ /* 0x000fc8000fffe0ff */
[----:B---3--:R-:W-:Y:S01]  /*0100*/  UIMAD UR7, UR4, UR22, URZ ;  /* 0x00000016040772a4 */ /* 0x008fe2000f8e02ff */
[----:B-1----:R-:W-:Y:S01]  /*0110*/  IMAD R0, R3, UR8, R0 ;  /* 0x0000000803007c24 */ /* 0x002fe2000f8e0200 */
[----:B------:R-:W-:Y:S02]  /*0120*/  UIMAD.WIDE.U32 UR4, UR6, UR22, URZ ;  /* 0x00000016060472a5 */ /* 0x000fe4000f8e00ff */
[----:B------:R-:W-:-:S04]  /*0130*/  UIMAD UR7, UR6, UR23, UR7 ;  /* 0x00000017060772a4 */ /* 0x000fc8000f8e0207 */
[----:B------:R-:W-:Y:S02]  /*0140*/  UIADD3 UR5, UPT, UPT, UR5, UR7, URZ ;  /* 0x0000000705057290 */ /* 0x000fe4000fffe0ff */
[----:B0-----:R-:W-:Y:S02]  /*0150*/  UIMAD.WIDE.U32 UR6, UR4, UR12, URZ ;  /* 0x0000000c040672a5 */ /* 0x001fe4000f8e00ff */
        /* <DEDUP_REMOVED lines=8> */
[----:B------:R-:W-:-:S04]  /*01e0*/  UIMAD UR4, UR23, UR12, URZ ;  /* 0x0000000c170472a4 */ /* 0x000fc8000f8e02ff */
[----:B------:R-:W-:Y:S01]  /*01f0*/  UIMAD UR4, UR22, UR13, UR4 ;  /* 0x0000000d160472a4 */ /* 0x000fe2000f8e0204 */
[----:B0-----:R-:W-:-:S04]  /*0200*/  ISETP.NE.U32.AND P0, PT, RZ, UR10, PT ;  /* 0x0000000aff007c0c */ /* 0x001fc8000bf05070 */
[----:B------:R-:W-:-:S13]  /*0210*/  ISETP.NE.AND.EX P0, PT, RZ, UR11, PT, P0 ;  /* 0x0000000bff007c0c */ /* 0x000fda000bf05300 */
[----:B------:R-:W-:Y:S05]  /*0220*/  @!P0 EXIT ;  /* 0x000000000000894d */ /* 0x000fea0003800000 */
[----:B------:R-:W0:Y:S01]  /*0230*/  LDCU UR5, c[0x0][0x370] ;  /* 0x00006e00ff0577ac */ /* 0x000e220008000800 */
[----:B------:R-:W-:Y:S01]  /*0240*/  IMAD.MOV.U32 R18, RZ, RZ, R0 ;  /* 0x000000ffff127224 */ /* 0x000fe200078e0000 */
[----:B------:R-:W-:Y:S02]  /*0250*/  UIMAD.WIDE.U32 UR16, UR22, UR12, URZ ;  /* 0x0000000c161072a5 */ /* 0x000fe4000f8e00ff */
[----:B------:R-:W-:Y:S02]  /*0260*/  ULOP3.LUT UR18, UR10, 0x7, URZ, 0xc0, !UPT ;  /* 0x000000070a127892 */ /* 0x000fe4000f8ec0ff */
[----:B------:R-:W-:Y:S02]  /*0270*/  UIADD3 UR9, UPT, UPT, UR17, UR4, URZ ;  /* 0x0000000411097290 */ /* 0x000fe4000fffe0ff */
[----:B------:R-:W-:Y:S02]  /*0280*/  USHF.L.U32 UR6, UR16, 0x1, URZ ;  /* 0x0000000110067899 */ /* 0x000fe400080006ff */
[----:B------:R-:W-:-:S02]  /*0290*/  USHF.L.U64.HI UR4, UR16, 0x1, UR9 ;  /* 0x0000000110047899 */ /* 0x000fc40008010209 */
[----:B------:R-:W-:Y:S02]  /*02a0*/  ULOP3.LUT UR19, UR10, 0x3, URZ, 0xc0, !UPT ;  /* 0x000000030a137892 */ /* 0x000fe4000f8ec0ff */
[----:B------:R-:W-:Y:S01]  /*02b0*/  MOV R2, UR6 ;  /* 0x0000000600027c02 */ /* 0x000fe20008000f00 */
[----:B------:R-:W1:Y:S01]  /*02c0*/  LDCU.64 UR14, c[0x0][0x358] ;  /* 0x00006b00ff0e77ac */ /* 0x000e620008000a00 */
[----:B0-----:R-:W-:Y:S02]  /*02d0*/  IMAD R3, R3, UR5, RZ ;  /* 0x0000000503037c24 */ /* 0x001fe4000f8e02ff */
[----:B------:R-:W-:Y:S01]  /*02e0*/  IMAD.U32 R4, RZ, RZ, UR4 ;  /* 0x00000004ff047e24 */ /* 0x000fe2000f8e00ff */
[----:B------:R-:W-:Y:S02]  /*02f0*/  ULOP3.LUT UR10, UR10, 0xfffffff8, URZ, 0xc0, !UPT ;  /* 0xfffffff80a0a7892 */ /* 0x000fe4000f8ec0ff */
[----:B------:R-:W-:-:S12]  /*0300*/  USHF.L.U64.HI UR20, UR16, 0x2, UR9 ;  /* 0x0000000210147899 */ /* 0x000fd80008010209 */
.L_x_475:
        /* <DEDUP_REMOVED lines=28> */
.L_x_458:
[----:B------:R-:W0:Y:S01]  /*04d0*/  LDCU.64 UR4, c[0x0][0x3d8] ;  /* 0x00007b00ff0477ac */ /* 0x000e220008000a00 */
[----:B------:R-:W-:Y:S01]  /*04e0*/  MOV R6, 0x520 ;  /* 0x0000052000067802 */ /* 0x000fe20000000f00 */
[----:B0-----:R-:W-:Y:S01]  /*04f0*/  IMAD.U32 R19, RZ, RZ, UR4 ;  /* 0x00000004ff137e24 */ /* 0x001fe2000f8e00ff */
[----:B------:R-:W-:-:S07]  /*0500*/  MOV R7, UR5 ;  /* 0x0000000500077c02 */ /* 0x000fce0008000f00 */
[----:B-1----:R-:W-:Y:S05]  /*0510*/  CALL.REL.NOINC `($__internal_22_$__cuda_sm20_div_u64) ;  /* 0x0000002800947944 */ /* 0x002fea0003c00000 */
        /* <DEDUP_REMOVED lines=10> */
.L_x_459:
        /* <DEDUP_REMOVED lines=30> */
.L_x_461:
[----:B------:R-:W0:Y:S01]  /*07a0*/  LDCU.64 UR4, c[0x0][0x3c8] ;  /* 0x00007900ff0477ac */ /* 0x000e220008000a00 */
[----:B------:R-:W-:Y:S01]  /*07b0*/  IMAD.MOV.U32 R18, RZ, RZ, R10 ;  /* 0x000000ffff127224 */ /* 0x000fe200078e000a */
[----:B------:R-:W-:Y:S02]  /*07c0*/  MOV R20, R11 ;  /* 0x0000000b00147202 */ /* 0x000fe40000000f00 */
[----:B------:R-:W-:Y:S02]  /*07d0*/  MOV R6, 0x810 ;  /* 0x0000081000067802 */ /* 0x000fe40000000f00 */
[----:B0-----:R-:W-:Y:S01]  /*07e0*/  MOV R19, UR4 ;  /* 0x0000000400137c02 */ /* 0x001fe20008000f00 */
[----:B------:R-:W-:-:S07]  /*07f0*/  IMAD.U32 R7, RZ, RZ, UR5 ;  /* 0x00000005ff077e24 */ /* 0x000fce000f8e00ff */
[----:B-1----:R-:W-:Y:S05]  /*0800*/  CALL.REL.NOINC `($__internal_22_$__cuda_sm20_div_u64) ;  /* 0x0000002400d87944 */ /* 0x002fea0003c00000 */
        /* <DEDUP_REMOVED lines=11> */
.L_x_462:
[----:B-1----:R-:W-:Y:S05]  /*08c0*/  BSYNC.RECONVERGENT B0 ;  /* 0x0000000000007941 */ /* 0x002fea0003800200 */
.L_x_460:
        /* <DEDUP_REMOVED lines=33> */
.L_x_464:
[----:B------:R-:W-:Y:S01]  /*0ae0*/  MOV R18, R10 ;  /* 0x0000000a00127202 */ /* 0x000fe20000000f00 */
[----:B------:R-:W-:Y:S01]  /*0af0*/  IMAD.MOV.U32 R20, RZ, RZ, R11 ;  /* 0x000000ffff147224 */ /* 0x000fe200078e000b */
[----:B------:R-:W-:Y:S02]  /*0b00*/  MOV R19, R14 ;  /* 0x0000000e00137202 */ /* 0x000fe40000000f00 */
[----:B------:R-:W-:-:S07]  /*0b10*/  MOV R6, 0xb30 ;  /* 0x00000b3000067802 */ /* 0x000fce0000000f00 */
[----:B------:R-:W-:Y:S05]  /*0b20*/  CALL.REL.NOINC `($__internal_22_$__cuda_sm20_div_u64) ;  /* 0x0000002400107944 */ /* 0x000fea0003c00000 */
        /* <DEDUP_REMOVED lines=8> */
.L_x_465:
[----:B------:R-:W-:Y:S05]  /*0bb0*/  BSYNC.RECONVERGENT B0 ;  /* 0x0000000000007941 */ /* 0x000fea0003800200 */
.L_x_463:
        /* <DEDUP_REMOVED lines=25> */
.L_x_467:
[----:B------:R-:W-:Y:S01]  /*0d50*/  MOV R11, R8 ;  /* 0x00000008000b7202 */ /* 0x000fe20000000f00 */
[----:B------:R-:W-:Y:S01]  /*0d60*/  IMAD.MOV.U32 R17, RZ, RZ, R9 ;  /* 0x000000ffff117224 */ /* 0x000fe200078e0009 */
[----:B------:R-:W-:-:S07]  /*0d70*/  MOV R16, 0xd90 ;  /* 0x00000d9000107802 */ /* 0x000fce0000000f00 */
[----:B------:R-:W-:Y:S05]  /*0d80*/  CALL.REL.NOINC `($__internal_23_$__cuda_sm20_rem_u64) ;  /* 0x0000002400907944 */ /* 0x000fea0003c00000 */
.L_x_468:
[----:B------:R-:W-:Y:S05]  /*0d90*/  BSYNC.RECONVERGENT B0 ;  /* 0x0000000000007941 */ /* 0x000fea0003800200 */
.L_x_466:
[----:B------:R-:W0:Y:S01]  /*0da0*/  LDCU.64 UR6, c[0x0][0x380] ;  /* 0x00007000ff0677ac */ /* 0x000e220008000a00 */
[----:B------:R-:W1:Y:S01]  /*0db0*/  LDCU.64 UR12, c[0x0][0x3c8] ;  /* 0x00007900ff0c77ac */ /* 0x000e620008000a00 */
[----:B0-----:R-:W-:Y:S02]  /*0dc0*/  UIMAD UR11, UR7, UR6, URZ ;  /* 0x00000006070b72a4 */ /* 0x001fe4000f8e02ff */
[----:B------:R-:W-:Y:S02]  /*0dd0*/  UIMAD.WIDE.U32 UR4, UR6, UR6, URZ ;  /* 0x00000006060472a5 */ /* 0x000fe4000f8e00ff */
[----:B------:R-:W-:Y:S02]  /*0de0*/  UIMAD UR11, UR6, UR7, UR11 ;  /* 0x00000007060b72a4 */ /* 0x000fe4000f8e020b */
[----:B-1----:R-:W-:Y:S02]  /*0df0*/  UIMAD.WIDE.U32 UR6, UR4, UR12, URZ ;  /* 0x0000000c040672a5 */ /* 0x002fe4000f8e00ff */
[----:B------:R-:W-:-:S04]  /*0e00*/  UIADD3 UR11, UPT, UPT, UR5, UR11, URZ ;  /* 0x0000000b050b7290 */ /* 0x000fc8000fffe0ff */
[----:B------:R-:W-:-:S04]  /*0e10*/  UIMAD UR11, UR11, UR12, URZ ;  /* 0x0000000c0b0b72a4 */ /* 0x000fc8000f8e02ff */
[----:B------:R-:W-:Y:S01]  /*0e20*/  UIMAD UR11, UR4, UR13, UR11 ;  /* 0x0000000d040b72a4 */ /* 0x000fe2000f8e020b */
[----:B------:R-:W0:Y:S03]  /*0e30*/  LDCU.64 UR4, c[0x0][0x390] ;  /* 0x00007200ff0477ac */ /* 0x000e260008000a00 */
[----:B------:R-:W-:Y:S01]  /*0e40*/  UIADD3 UR11, UPT, UPT, UR7, UR11, URZ ;  /* 0x0000000b070b7290 */ /* 0x000fe2000fffe0ff */
[----:B------:R-:W1:Y:S05]  /*0e50*/  LDCU.64 UR12, c[0x0][0x3d8] ;  /* 0x00007b00ff0c77ac */ /* 0x000e6a0008000a00 */
[----:B------:R-:W-:-:S02]  /*0e60*/  IMAD R11, R10, UR11, RZ ;  /* 0x0000000b0a0b7c24 */ /* 0x000fc4000f8e02ff */
[----:B------:R-:W-:Y:S02]  /*0e70*/  IMAD R16, R14, UR11, RZ ;  /* 0x0000000b0e107c24 */ /* 0x000fe4000f8e02ff */
[----:B------:R-:W-:Y:S02]  /*0e80*/  IMAD R17, R6, UR6, R11 ;  /* 0x0000000606117c24 */ /* 0x000fe4000f8e020b */
[----:B------:R-:W-:Y:S02]  /*0e90*/  IMAD R19, R7, UR6, R16 ;  /* 0x0000000607137c24 */ /* 0x000fe4000f8e0210 */
[----:B------:R-:W-:Y:S01]  /*0ea0*/  IMAD.WIDE.U32 R10, R10, UR6, RZ ;  /* 0x000000060a0a7c25 */ /* 0x000fe2000f8e00ff */
[----:B------:R-:W2:Y:S01]  /*0eb0*/  LDC.64 R6, c[0x0][0x388] ;  /* 0x0000e200ff067b82 */ /* 0x000ea20000000a00 */
[----:B0-----:R-:W-:Y:S02]  /*0ec0*/  UIADD3 UR4, UP0, UPT, URZ, -UR4, URZ ;  /* 0x80000004ff047290 */ /* 0x001fe4000ff1e0ff */
[----:B------:R-:W-:Y:S01]  /*0ed0*/  IMAD.WIDE.U32 R14, R14, UR6, RZ ;  /* 0x000000060e0e7c25 */ /* 0x000fe2000f8e00ff */
[----:B------:R-:W-:Y:S01]  /*0ee0*/  IADD3 R11, PT, PT, R11, R17, RZ ;  /* 0x000000110b0b7210 */ /* 0x000fe20007ffe0ff */
[----:B------:R-:W0:Y:S02]  /*0ef0*/  LDCU.64 UR6, c[0x0][0x3f0] ;  /* 0x00007e00ff0677ac */ /* 0x000e240008000a00 */
[----:B------:R-:W-:-:S02]  /*0f00*/  IMAD.IADD R15, R15, 0x1, R19 ;  /* 0x000000010f0f7824 */ /* 0x000fc400078e0213 */
[----:B------:R-:W-:Y:S01]  /*0f10*/  IMAD.WIDE.U32 R10, R8, R14, R10 ;  /* 0x0000000e080a7225 */ /* 0x000fe200078e000a */
[----:B------:R-:W-:Y:S02]  /*0f20*/  UIADD3.X UR5, UPT, UPT, URZ, ~UR5, URZ, UP0, !UPT ;  /* 0x80000005ff057290 */ /* 0x000fe400087fe4ff */
[----:B------:R-:W-:Y:S01]  /*0f30*/  UIADD3 UR11, UP0, UPT, UR18, -0x1, URZ ;  /* 0xffffffff120b7890 */ /* 0x000fe2000ff1e0ff */
[----:B------:R-:W-:-:S04]  /*0f40*/  IMAD R15, R15, R8, RZ ;  /* 0x000000080f0f7224 */ /* 0x000fc800078e02ff */
[----:B------:R-:W-:Y:S01]  /*0f50*/  IMAD R15, R9, R14, R15 ;  /* 0x0000000e090f7224 */ /* 0x000fe200078e020f */
[----:B------:R-:W-:-:S04]  /*0f60*/  IADD3 R9, P0, PT, R22, R10, RZ ;  /* 0x0000000a16097210 */ /* 0x000fc80007f1e0ff */
[----:B------:R-:W-:Y:S01]  /*0f70*/  IADD3.X R10, PT, PT, R5, R11, R15, P0, !PT ;  /* 0x0000000b050a7210 */ /* 0x000fe200007fe40f */
[----:B-1----:R-:W-:-:S04]  /*0f80*/  IMAD.WIDE.U32 R14, R9, UR12, R12 ;  /* 0x0000000c090e7c25 */ /* 0x002fc8000f8e000c */
[----:B------:R-:W-:Y:S01]  /*0f90*/  IMAD R10, R10, UR12, RZ ;  /* 0x0000000c0a0a7c24 */ /* 0x000fe2000f8e02ff */
[----:B------:R-:W-:Y:S01]  /*0fa0*/  UIADD3.X UR12, UPT, UPT, URZ, -0x1, URZ, UP0, !UPT ;  /* 0xffffffffff0c7890 */ /* 0x000fe200087fe4ff */
[-C--:B--2---:R-:W-:Y:S01]  /*0fb0*/  IMAD R11, R13, R6.reuse, RZ ;  /* 0x000000060d0b7224 */ /* 0x084fe200078e02ff */
[----:B------:R-:W-:Y:S01]  /*0fc0*/  UISETP.GE.U32.AND UP0, UPT, UR11, 0x3, UPT ;  /* 0x000000030b00788c */ /* 0x000fe2000bf06070 */
[-C--:B------:R-:W-:Y:S02]  /*0fd0*/  IMAD R8, R5, R6.reuse, RZ ;  /* 0x0000000605087224 */ /* 0x080fe400078e02ff */
[----:B------:R-:W-:Y:S01]  /*0fe0*/  IMAD R5, R9, UR13, R10 ;  /* 0x0000000d09057c24 */ /* 0x000fe2000f8e020a */
[----:B------:R-:W-:Y:S01]  /*0ff0*/  UISETP.GE.U32.AND.EX UP0, UPT, UR12, URZ, UPT, UP0 ;  /* 0x000000ff0c00728c */ /* 0x000fe2000bf06100 */
[-C--:B------:R-:W-:Y:S02]  /*1000*/  IMAD R17, R12, R7.reuse, R11 ;  /* 0x000000070c117224 */ /* 0x080fe400078e020b */
[----:B------:R-:W-:Y:S01]  /*1010*/  IMAD R9, R22, R7, R8 ;  /* 0x0000000716097224 */ /* 0x000fe200078e0208 */
[----:B0-----:R-:W-:Y:S01]  /*1020*/  LEA R8, P0, R14, UR6, 0x1 ;  /* 0x000000060e087c11 */ /* 0x001fe2000f8008ff */
        /* <DEDUP_REMOVED lines=8> */
.L_x_474:
        /* <DEDUP_REMOVED lines=26> */
.L_x_470:
        /* <DEDUP_REMOVED lines=12> */
[----:B------:R-:W-:Y:S01]  /*1310*/  PRMT R29, RZ, 0x7610, R29 ;  /* 0x00007610ff1d7816 */ /* 0x000fe2000000001d */
        /* <DEDUP_REMOVED lines=11> */
[----:B------:R-:W2:Y:S01]  /*13d0*/  @!P1 LDG.E.U16 R29, desc[UR14][R18.64] ;  /* 0x0000000e121d9981 */ /* 0x000ea2000c1e1500 */
[----:B------:R-:W-:Y:S01]  /*13e0*/  IADD3 R27, P2, PT, R20, R14, RZ ;  /* 0x0000000e141b7210 */ /* 0x000fe20007f5e0ff */
[----:B------:R-:W-:Y:S01]  /*13f0*/  IMAD.MOV.U32 R20, RZ, RZ, R8 ;  /* 0x000000ffff147224 */ /* 0x000fe200078e0008 */
[----:B------:R-:W-:Y:S02]  /*1400*/  MOV R21, R5 ;  /* 0x0000000500157202 */ /* 0x000fe40000000f00 */
[----:B------:R-:W-:Y:S02]  /*1410*/  ISETP.GE.U32.AND P1, PT, R27, UR22, PT ;  /* 0x000000161b007c0c */ /* 0x000fe4000bf26070 */
[----:B------:R-:W-:-:S04]  /*1420*/  IADD3.X R28, PT, PT, R28, R15, RZ, P2, !PT ;  /* 0x0000000f1c1c7210 */ /* 0x000fc800017fe4ff */
[----:B------:R-:W-:-:S13]  /*1430*/  ISETP.GE.U32.OR.EX P1, PT, R28, UR23, P0, P1 ;  /* 0x000000171c007c0c */ /* 0x000fda0008726510 */
[----:B------:R-:W0:Y:S01]  /*1440*/  @!P1 LDC.64 R24, c[0x0][0x3e8] ;  /* 0x0000fa00ff189b82 */ /* 0x000e220000000a00 */
[----:B--2---:R1:W-:Y:S04]  /*1450*/  STG.E.U16 desc[UR14][R20.64], R29 ;  /* 0x0000001d14007986 */ /* 0x0043e8000c10150e */
[----:B0-----:R-:W2:Y:S04]  /*1460*/  @!P1 LDG.E.64 R22, desc[UR14][R24.64+0x10] ;  /* 0x0000100e18169981 */ /* 0x001ea8000c1e1b00 */
[----:B------:R0:W3:Y:S01]  /*1470*/  @!P1 LDG.E.64 R18, desc[UR14][R24.64+0x18] ;  /* 0x0000180e18129981 */ /* 0x0000e2000c1e1b00 */
[----:B-1----:R-:W-:Y:S01]  /*1480*/  PRMT R29, RZ, 0x7610, R29 ;  /* 0x00007610ff1d7816 */ /* 0x002fe2000000001d */
        /* <DEDUP_REMOVED lines=12> */
[----:B------:R-:W2:Y:S01]  /*1550*/  @!P1 LDG.E.U16 R29, desc[UR14][R22.64] ;  /* 0x0000000e161d9981 */ /* 0x000ea2000c1e1500 */
[----:B------:R-:W-:-:S04]  /*1560*/  IADD3 R27, P2, PT, R27, R14, RZ ;  /* 0x0000000e1b1b7210 */ /* 0x000fc80007f5e0ff */
[----:B------:R-:W-:Y:S02]  /*1570*/  ISETP.GE.U32.AND P1, PT, R27, UR22, PT ;  /* 0x000000161b007c0c */ /* 0x000fe4000bf26070 */
[----:B------:R-:W-:Y:S02]  /*1580*/  IADD3.X R28, PT, PT, R28, R15, RZ, P2, !PT ;  /* 0x0000000f1c1c7210 */ /* 0x000fe400017fe4ff */
[----:B------:R-:W-:Y:S02]  /*1590*/  IADD3 R18, P2, PT, R8, R2, RZ ;  /* 0x0000000208127210 */ /* 0x000fe40007f5e0ff */
[----:B------:R-:W-:-:S03]  /*15a0*/  ISETP.GE.U32.OR.EX P1, PT, R28, UR23, P0, P1 ;  /* 0x000000171c007c0c */ /* 0x000fc60008726510 */
[----:B------:R-:W-:-:S10]  /*15b0*/  IMAD.X R19, R5, 0x1, R4, P2 ;  /* 0x0000000105137824 */ /* 0x000fd400010e0604 */
[----:B------:R-:W0:Y:S01]  /*15c0*/  @!P1 LDC.64 R24, c[0x0][0x3e8] ;  /* 0x0000fa00ff189b82 */ /* 0x000e220000000a00 */
[----:B--2---:R1:W-:Y:S04]  /*15d0*/  STG.E.U16 desc[UR14][R18.64], R29 ;  /* 0x0000001d12007986 */ /* 0x0043e8000c10150e */
[----:B0-----:R-:W2:Y:S04]  /*15e0*/  @!P1 LDG.E.64 R22, desc[UR14][R24.64+0x10] ;  /* 0x0000100e18169981 */ /* 0x001ea8000c1e1b00 */
[----:B-1----:R0:W3:Y:S01]  /*15f0*/  @!P1 LDG.E.64 R18, desc[UR14][R24.64+0x18] ;  /* 0x0000180e18129981 */ /* 0x0020e2000c1e1b00 */
[----:B------:R-:W-:Y:S01]  /*1600*/  PRMT R29, RZ, 0x7610, R29 ;  /* 0x00007610ff1d7816 */ /* 0x000fe2000000001d */
        /* <DEDUP_REMOVED lines=12> */
[----:B------:R-:W2:Y:S01]  /*16d0*/  @!P1 LDG.E.U16 R29, desc[UR14][R22.64] ;  /* 0x0000000e161d9981 */ /* 0x000ea2000c1e1500 */
        /* <DEDUP_REMOVED lines=53> */
[----:B------:R-:W-:Y:S02]  /*1a30*/  USHF.L.U64.HI UR13, UR16, 0x3, UR9 ;  /* 0x00000003100d7899 */ /* 0x000fe40008010209 */
[----:B------:R-:W-:Y:S02]  /*1a40*/  ISETP.GE.U32.AND P1, PT, R27, UR22, PT ;  /* 0x000000161b007c0c */ /* 0x000fe4000bf26070 */
[----:B------:R-:W-:Y:S02]  /*1a50*/  IADD3.X R28, PT, PT, R28, R15, RZ, P2, !PT ;  /* 0x0000000f1c1c7210 */ /* 0x000fe400017fe4ff */
[----:B------:R-:W-:Y:S02]  /*1a60*/  LEA R18, P2, R19, R8, 0x3 ;  /* 0x0000000813127211 */ /* 0x000fe400078418ff */
[----:B------:R-:W-:-:S02]  /*1a70*/  ISETP.GE.U32.OR.EX P1, PT, R28, UR23, P0, P1 ;  /* 0x000000171c007c0c */ /* 0x000fc40008726510 */
[----:B------:R-:W-:-:S11]  /*1a80*/  IADD3.X R19, PT, PT, R5, UR13, RZ, P2, !PT ;  /* 0x0000000d05137c10 */ /* 0x000fd600097fe4ff */
[----:B------:R-:W0:Y:S01]  /*1a90*/  @!P1 LDC.64 R24, c[0x0][0x3e8] ;  /* 0x0000fa00ff189b82 */ /* 0x000e220000000a00 */
[----:B--2---:R1:W-:Y:S04]  /*1aa0*/  STG.E.U16 desc[UR14][R18.64], R29 ;  /* 0x0000001d12007986 */ /* 0x0043e8000c10150e */
[----:B0-----:R-:W2:Y:S04]  /*1ab0*/  @!P1 LDG.E.64 R22, desc[UR14][R24.64+0x10] ;  /* 0x0000100e18169981 */ /* 0x001ea8000c1e1b00 */
[----:B-1----:R0:W3:Y:S01]  /*1ac0*/  @!P1 LDG.E.64 R18, desc[UR14][R24.64+0x18] ;  /* 0x0000180e18129981 */ /* 0x0020e2000c1e1b00 */
[----:B--2---:R-:W-:-:S04]  /*1ad0*/  @!P1 IMAD R23, R23, R16, RZ ;  /* 0x0000001017179224 */ /* 0x004fc800078e02ff */
[C---:B------:R-:W-:Y:S02]  /*1ae0*/  @!P1 IMAD R26, R22.reuse, R6, R23 ;  /* 0x00000006161a9224 */ /* 0x040fe400078e0217 */
[----:B------:R-:W-:-:S04]  /*1af0*/  @!P1 IMAD.WIDE.U32 R22, R22, R16, RZ ;  /* 0x0000001016169225 */ /* 0x000fc800078e00ff */
[----:B0-----:R-:W-:Y:S01]  /*1b00*/  @!P1 IMAD.MOV.U32 R24, RZ, RZ, R22 ;  /* 0x000000ffff189224 */ /* 0x001fe200078e0016 */
[----:B------:R-:W-:Y:S01]  /*1b10*/  @!P1 IADD3 R25, PT, PT, R23, R26, RZ ;  /* 0x0000001a17199210 */ /* 0x000fe20007ffe0ff */
[----:B---3--:R-:W-:Y:S01]  /*1b20*/  @!P1 IMAD R23, R19, R27, RZ ;  /* 0x0000001b13179224 */ /* 0x008fe200078e02ff */
[----:B------:R-:W-:-:S03]  /*1b30*/  PRMT R26, RZ, 0x7610, R26 ;  /* 0x00007610ff1a7816 */ /* 0x000fc6000000001a */
[C---:B------:R-:W-:Y:S02]  /*1b40*/  @!P1 IMAD R23, R18.reuse, R28, R23 ;  /* 0x0000001c12179224 */ /* 0x040fe400078e0217 */
[----:B------:R-:W-:Y:S02]  /*1b50*/  @!P1 IMAD.WIDE.U32 R24, R18, R27, R24 ;  /* 0x0000001b12189225 */ /* 0x000fe400078e0018 */
[----:B------:R-:W0:Y:S03]  /*1b60*/  @!P1 LDC.64 R18, c[0x0][0x3e0] ;  /* 0x0000f800ff129b82 */ /* 0x000e260000000a00 */
[----:B------:R-:W-:Y:S02]  /*1b70*/  @!P1 IADD3 R23, PT, PT, R25, R23, RZ ;  /* 0x0000001719179210 */ /* 0x000fe40007ffe0ff */
[----:B0-----:R-:W-:-:S04]  /*1b80*/  @!P1 LEA R22, P2, R24, R18, 0x1 ;  /* 0x0000001218169211 */ /* 0x001fc800078408ff */
[----:B------:R-:W-:-:S05]  /*1b90*/  @!P1 LEA.HI.X R23, R24, R19, R23, 0x1, P2 ;  /* 0x0000001318179211 */ /* 0x000fca00010f0c17 */
[----:B------:R-:W2:Y:S01]  /*1ba0*/  @!P1 LDG.E.U16 R26, desc[UR14][R22.64] ;  /* 0x0000000e161a9981 */ /* 0x000ea2000c1e1500 */
        /* <DEDUP_REMOVED lines=9> */
[----:B--2---:R1:W-:Y:S04]  /*1c40*/  STG.E.U16 desc[UR14][R18.64], R26 ;  /* 0x0000001a12007986 */ /* 0x0043e8000c10150e */
        /* <DEDUP_REMOVED lines=12> */
[--C-:B------:R-:W-:Y:S02]  /*1d10*/  @!P1 LEA.HI.X R19, R22, R19, R27.reuse, 0x1, P2 ;  /* 0x0000001316139211 */ /* 0x100fe400010f0c1b */
[----:B------:R-:W-:-:S06]  /*1d20*/  PRMT R27, RZ, 0x7610, R27 ;  /* 0x00007610ff1b7816 */ /* 0x000fcc000000001b */
[----:B------:R-:W2:Y:S01]  /*1d30*/  @!P1 LDG.E.U16 R27, desc[UR14][R18.64] ;  /* 0x0000000e121b9981 */ /* 0x000ea2000c1e1500 */
[----:B------:R-:W-:Y:S01]  /*1d40*/  IADD3 R26, P2, PT, R25, R14, RZ ;  /* 0x0000000e191a7210 */ /* 0x000fe20007f5e0ff */
[----:B------:R-:W-:Y:S01]  /*1d50*/  IMAD.U32 R25, RZ, RZ, UR16 ;  /* 0x00000010ff197e24 */ /* 0x000fe2000f8e00ff */
[----:B------:R-:W-:Y:S02]  /*1d60*/  UIMAD UR13, UR9, 0xc, URZ ;  /* 0x0000000c090d78a4 */ /* 0x000fe4000f8e02ff */
[----:B------:R-:W-:Y:S02]  /*1d70*/  ISETP.GE.U32.AND P1, PT, R26, UR22, PT ;  /* 0x000000161a007c0c */ /* 0x000fe4000bf26070 */
[----:B------:R-:W-:Y:S01]  /*1d80*/  IADD3.X R28, PT, PT, R24, R15, RZ, P2, !PT ;  /* 0x0000000f181c7210 */ /* 0x000fe200017fe4ff */
[----:B------:R-:W-:-:S03]  /*1d90*/  IMAD.WIDE.U32 R24, R25, 0xc, R20 ;  /* 0x0000000c19187825 */ /* 0x000fc600078e0014 */
[----:B------:R-:W-:Y:S02]  /*1da0*/  ISETP.GE.U32.OR.EX P1, PT, R28, UR23, P0, P1 ;  /* 0x000000171c007c0c */ /* 0x000fe40008726510 */
[----:B------:R-:W-:-:S11]  /*1db0*/  IADD3 R25, PT, PT, R25, UR13, RZ ;  /* 0x0000000d19197c10 */ /* 0x000fd6000fffe0ff */
[----:B------:R-:W0:Y:S01]  /*1dc0*/  @!P1 LDC.64 R22, c[0x0][0x3e8] ;  /* 0x0000fa00ff169b82 */ /* 0x000e220000000a00 */
[----:B--2---:R1:W-:Y:S04]  /*1dd0*/  STG.E.U16 desc[UR14][R24.64], R27 ;  /* 0x0000001b18007986 */ /* 0x0043e8000c10150e */
[----:B0-----:R-:W2:Y:S04]  /*1de0*/  @!P1 LDG.E.64 R18, desc[UR14][R22.64+0x10] ;  /* 0x0000100e16129981 */ /* 0x001ea8000c1e1b00 */
[----:B------:R-:W3:Y:S01]  /*1df0*/  @!P1 LDG.E.64 R22, desc[UR14][R22.64+0x18] ;  /* 0x0000180e16169981 */ /* 0x000ee2000c1e1b00 */
[----:B--2---:R-:W-:-:S04]  /*1e00*/  @!P1 IMAD R19, R19, R16, RZ ;  /* 0x0000001013139224 */ /* 0x004fc800078e02ff */
[C---:B------:R-:W-:Y:S02]  /*1e10*/  @!P1 IMAD R29, R18.reuse, R6, R19 ;  /* 0x00000006121d9224 */ /* 0x040fe400078e0213 */
[----:B------:R-:W-:-:S04]  /*1e20*/  @!P1 IMAD.WIDE.U32 R18, R18, R16, RZ ;  /* 0x0000001012129225 */ /* 0x000fc800078e00ff */
[----:B------:R-:W-:Y:S02]  /*1e30*/  @!P1 IMAD.IADD R19, R19, 0x1, R29 ;  /* 0x0000000113139824 */ /* 0x000fe400078e021d */
[----:B---3--:R-:W-:Y:S01]  /*1e40*/  @!P1 IMAD R29, R23, R26, RZ ;  /* 0x0000001a171d9224 */ /* 0x008fe200078e02ff */
[----:B------:R-:W-:-:S03]  /*1e50*/  PRMT R23, RZ, 0x7610, R23 ;  /* 0x00007610ff177816 */ /* 0x000fc60000000017 */
[C---:B-1----:R-:W-:Y:S02]  /*1e60*/  @!P1 IMAD R25, R22.reuse, R28, R29 ;  /* 0x0000001c16199224 */ /* 0x042fe400078e021d */
[----:B------:R-:W-:Y:S02]  /*1e70*/  @!P1 IMAD.WIDE.U32 R28, R22, R26, R18 ;  /* 0x0000001a161c9225 */ /* 0x000fe400078e0012 */
[----:B------:R-:W0:Y:S03]  /*1e80*/  @!P1 LDC.64 R18, c[0x0][0x3e0] ;  /* 0x0000f800ff129b82 */ /* 0x000e260000000a00 */
[----:B------:R-:W-:Y:S02]  /*1e90*/  @!P1 IADD3 R24, PT, PT, R29, R25, RZ ;  /* 0x000000191d189210 */ /* 0x000fe40007ffe0ff */
[----:B0-----:R-:W-:-:S04]  /*1ea0*/  @!P1 LEA R18, P2, R28, R18, 0x1 ;  /* 0x000000121c129211 */ /* 0x001fc800078408ff */
[----:B------:R-:W-:-:S05]  /*1eb0*/  @!P1 LEA.HI.X R19, R28, R19, R24, 0x1, P2 ;  /* 0x000000131c139211 */ /* 0x000fca00010f0c18 */
[----:B------:R-:W2:Y:S01]  /*1ec0*/  @!P1 LDG.E.U16 R23, desc[UR14][R18.64] ;  /* 0x0000000e12179981 */ /* 0x000ea2000c1e1500 */
        /* <DEDUP_REMOVED lines=9> */
[----:B------:R-:W-:Y:S01]  /*1f60*/  USHF.L.U64.HI UR13, UR16, 0x4, UR9 ;  /* 0x00000004100d7899 */ /* 0x000fe20008010209 */
[----:B------:R-:W-:Y:S01]  /*1f70*/  LEA R8, P1, R25, R8, 0x4 ;  /* 0x0000000819087211 */ /* 0x000fe200078220ff */
[----:B------:R-:W-:Y:S02]  /*1f80*/  UISETP.NE.AND.EX UP2, UPT, UR12, URZ, UPT, UP2 ;  /* 0x000000ff0c00728c */ /* 0x000fe4000bf45320 */
[----:B------:R-:W-:Y:S02]  /*1f90*/  UIADD3.X UR5, UPT, UPT, URZ, UR5, URZ, UP3, !UPT ;  /* 0x00000005ff057290 */ /* 0x000fe40009ffe4ff */
[----:B------:R-:W-:Y:S01]  /*1fa0*/  IADD3.X R5, PT, PT, R5, UR13, RZ, P1, !PT ;  /* 0x0000000d05057c10 */ /* 0x000fe20008ffe4ff */
[----:B--2---:R0:W-:Y:S04]  /*1fb0*/  STG.E.U16 desc[UR14][R20.64], R23 ;  /* 0x0000001714007986 */ /* 0x0041e8000c10150e */
[----:B------:R-:W-:Y:S05]  /*1fc0*/  BRA.U UP2, `(.L_x_470) ;  /* 0xfffffff102a07547 */ /* 0x000fea000b83ffff */
[----:B------:R-:W1:Y:S01]  /*1fd0*/  LDCU UR5, c[0x0][0x384] ;  /* 0x00007080ff0577ac */ /* 0x000e620008000800 */
[----:B------:R-:W-:-:S05]  /*1fe0*/  UMOV UR4, UR10 ;  /* 0x0000000a00047c82 */ /* 0x000fca0008000000 */
.L_x_469:
[----:B------:R-:W-:-:S04]  /*1ff0*/  UISETP.NE.U32.AND UP2, UPT, UR18, URZ, UPT ;  /* 0x000000ff1200728c */ /* 0x000fc8000bf45070 */
[----:B------:R-:W-:-:S09]  /*2000*/  UISETP.NE.AND.EX UP2, UPT, URZ, URZ, UPT, UP2 ;  /* 0x000000ffff00728c */ /* 0x000fd2000bf45320 */
[----:B------:R-:W-:Y:S05]  /*2010*/  BRA.U !UP2, `(.L_x_471) ;  /* 0x0000000d0a907547 */ /* 0x000fea000b800000 */
        /* <DEDUP_REMOVED lines=29> */
[--C-:B------:R-:W-:Y:S02]  /*21f0*/  @!P1 LEA.HI.X R29, R24, R23, R2.reuse, 0x1, P2 ;  /* 0x00000017181d9211 */ /* 0x100fe400010f0c02 */
[----:B------:R-:W-:-:S06]  /*2200*/  PRMT R2, RZ, 0x7610, R2 ;  /* 0x00007610ff027816 */ /* 0x000fcc0000000002 */
[----:B------:R0:W2:Y:S01]  /*2210*/  @!P1 LDG.E.U16 R2, desc[UR14][R28.64] ;  /* 0x0000000e1c029981 */ /* 0x0000a2000c1e1500 */
[----:B------:R-:W-:-:S04]  /*2220*/  IMAD.WIDE.U32 R20, R14, UR5, R18 ;  /* 0x000000050e147c25 */ /* 0x000fc8000f8e0012 */
[----:B------:R-:W-:Y:S01]  /*2230*/  IMAD R21, R15, UR5, R21 ;  /* 0x000000050f157c24 */ /* 0x000fe2000f8e0215 */
[----:B------:R-:W-:-:S04]  /*2240*/  ISETP.GE.U32.AND P1, PT, R20, UR22, PT ;  /* 0x0000001614007c0c */ /* 0x000fc8000bf26070 */
[----:B------:R-:W-:Y:S01]  /*2250*/  ISETP.GE.U32.OR.EX P1, PT, R21, UR23, P0, P1 ;  /* 0x0000001715007c0c */ /* 0x000fe20008726510 */
[----:B0-----:R-:W-:Y:S01]  /*2260*/  IMAD.MOV.U32 R28, RZ, RZ, R8 ;  /* 0x000000ffff1c7224 */ /* 0x001fe200078e0008 */
[----:B------:R-:W-:-:S11]  /*2270*/  MOV R29, R5 ;  /* 0x00000005001d7202 */ /* 0x000fd60000000f00 */
[----:B------:R-:W0:Y:S01]  /*2280*/  @!P1 LDC.64 R26, c[0x0][0x3e8] ;  /* 0x0000fa00ff1a9b82 */ /* 0x000e220000000a00 */
[----:B--2---:R1:W-:Y:S04]  /*2290*/  STG.E.U16 desc[UR14][R28.64], R2 ;  /* 0x000000021c007986 */ /* 0x0043e8000c10150e */
[----:B0-----:R-:W2:Y:S04]  /*22a0*/  @!P1 LDG.E.64 R24, desc[UR14][R26.64+0x10] ;  /* 0x0000100e1a189981 */ /* 0x001ea8000c1e1b00 */
[----:B------:R-:W3:Y:S01]  /*22b0*/  @!P1 LDG.E.64 R22, desc[UR14][R26.64+0x18] ;  /* 0x0000180e1a169981 */ /* 0x000ee2000c1e1b00 */
[----:B------:R-:W-:-:S02]  /*22c0*/  IMAD.U32 R4, RZ, RZ, UR16 ;  /* 0x00000010ff047e24 */ /* 0x000fc4000f8e00ff */
[----:B-1----:R-:W-:-:S03]  /*22d0*/  IMAD.U32 R2, RZ, RZ, UR9 ;  /* 0x00000009ff027e24 */ /* 0x002fc6000f8e00ff */
[----:B------:R-:W-:Y:S02]  /*22e0*/  LEA R4, P2, R4, R8, 0x1 ;  /* 0x0000000804047211 */ /* 0x000fe400078408ff */
[----:B------:R-:W-:-:S04]  /*22f0*/  MOV R8, UR16 ;  /* 0x0000001000087c02 */ /* 0x000fc80008000f00 */
[----:B------:R-:W-:Y:S01]  /*2300*/  LEA.HI.X R5, R8, R5, R2, 0x1, P2 ;  /* 0x0000000508057211 */ /* 0x000fe200010f0c02 */
[----:B--2---:R-:W-:-:S04]  /*2310*/  @!P1 IMAD R25, R25, R16, RZ ;  /* 0x0000001019199224 */ /* 0x004fc800078e02ff */
[C---:B------:R-:W-:Y:S02]  /*2320*/  @!P1 IMAD R8, R24.reuse, R6, R25 ;  /* 0x0000000618089224 */ /* 0x040fe400078e0219 */
[----:B------:R-:W-:-:S04]  /*2330*/  @!P1 IMAD.WIDE.U32 R24, R24, R16, RZ ;  /* 0x0000001018189225 */ /* 0x000fc800078e00ff */
[----:B------:R-:W-:Y:S01]  /*2340*/  @!P1 IMAD.MOV.U32 R28, RZ, RZ, R24 ;  /* 0x000000ffff1c9224 */ /* 0x000fe200078e0018 */
[----:B------:R-:W-:Y:S02]  /*2350*/  @!P1 IADD3 R29, PT, PT, R25, R8, RZ ;  /* 0x00000008191d9210 */ /* 0x000fe40007ffe0ff */
        /* <DEDUP_REMOVED lines=8> */
[----:B------:R-:W2:Y:S01]  /*23e0*/  @!P1 LDG.E.U16 R2, desc[UR14][R20.64] ;  /* 0x0000000e14029981 */ /* 0x000ea2000c1e1500 */
[----:B------:R-:W-:-:S06]  /*23f0*/  UIADD3 UR5, UPT, UPT, UR4, 0x2, URZ ;  /* 0x0000000204057890 */ /* 0x000fcc000fffe0ff */
[----:B------:R-:W-:-:S04]  /*2400*/  IMAD.WIDE.U32 R22, R14, UR5, R18 ;  /* 0x000000050e167c25 */ /* 0x000fc8000f8e0012 */
[----:B------:R-:W-:Y:S01]  /*2410*/  IMAD R23, R15, UR5, R23 ;  /* 0x000000050f177c24 */ /* 0x000fe2000f8e0217 */
[----:B------:R-:W-:-:S04]  /*2420*/  ISETP.GE.U32.AND P1, PT, R22, UR22, PT ;  /* 0x0000001616007c0c */ /* 0x000fc8000bf26070 */
[----:B------:R-:W-:-:S13]  /*2430*/  ISETP.GE.U32.OR.EX P1, PT, R23, UR23, P0, P1 ;  /* 0x0000001717007c0c */ /* 0x000fda0008726510 */
[----:B------:R-:W0:Y:S01]  /*2440*/  @!P1 LDC.64 R28, c[0x0][0x3e8] ;  /* 0x0000fa00ff1c9b82 */ /* 0x000e220000000a00 */
[----:B--2---:R1:W-:Y:S04]  /*2450*/  STG.E.U16 desc[UR14][R4.64], R2 ;  /* 0x0000000204007986 */ /* 0x0043e8000c10150e */
[----:B0-----:R-:W2:Y:S04]  /*2460*/  @!P1 LDG.E.64 R26, desc[UR14][R28.64+0x10] ;  /* 0x0000100e1c1a9981 */ /* 0x001ea8000c1e1b00 */
[----:B------:R0:W3:Y:S01]  /*2470*/  @!P1 LDG.E.64 R24, desc[UR14][R28.64+0x18] ;  /* 0x0000180e1c189981 */ /* 0x0000e2000c1e1b00 */
[----:B------:R-:W-:Y:S01]  /*2480*/  IMAD.U32 R8, RZ, RZ, UR16 ;  /* 0x00000010ff087e24 */ /* 0x000fe2000f8e00ff */
[----:B------:R-:W-:-:S04]  /*2490*/  MOV R21, UR16 ;  /* 0x0000001000157c02 */ /* 0x000fc80008000f00 */
[----:B------:R-:W-:Y:S01]  /*24a0*/  LEA R20, P2, R8, R4, 0x1 ;  /* 0x0000000408147211 */ /* 0x000fe200078408ff */
[----:B------:R-:W-:Y:S01]  /*24b0*/  IMAD.U32 R8, RZ, RZ, UR9 ;  /* 0x00000009ff087e24 */ /* 0x000fe2000f8e00ff */
[----:B0-----:R-:W-:-:S04]  /*24c0*/  PRMT R29, RZ, 0x7610, R29 ;  /* 0x00007610ff1d7816 */ /* 0x001fc8000000001d */
        /* <DEDUP_REMOVED lines=12> */
[----:B------:R0:W2:Y:S01]  /*2590*/  @!P1 LDG.E.U16 R29, desc[UR14][R4.64] ;  /* 0x0000000e041d9981 */ /* 0x0000a2000c1e1500 */
[----:B------:R-:W-:-:S06]  /*25a0*/  UIADD3 UR5, UPT, UPT, UR4, 0x3, URZ ;  /* 0x0000000304057890 */ /* 0x000fcc000fffe0ff */
[----:B------:R-:W-:-:S04]  /*25b0*/  IMAD.WIDE.U32 R22, R14, UR5, R18 ;  /* 0x000000050e167c25 */ /* 0x000fc8000f8e0012 */
[----:B------:R-:W-:Y:S01]  /*25c0*/  IMAD R23, R15, UR5, R23 ;  /* 0x000000050f177c24 */ /* 0x000fe2000f8e0217 */
[----:B------:R-:W-:-:S04]  /*25d0*/  ISETP.GE.U32.AND P1, PT, R22, UR22, PT ;  /* 0x0000001616007c0c */ /* 0x000fc8000bf26070 */
[----:B------:R-:W-:-:S13]  /*25e0*/  ISETP.GE.U32.OR.EX P0, PT, R23, UR23, P0, P1 ;  /* 0x0000001717007c0c */ /* 0x000fda0008706510 */
[----:B------:R-:W1:Y:S08]  /*25f0*/  @!P0 LDC.64 R26, c[0x0][0x3e8] ;  /* 0x0000fa00ff1a8b82 */ /* 0x000e700000000a00 */
[----:B0-----:R-:W0:Y:S01]  /*2600*/  @!P0 LDC.64 R4, c[0x0][0x3e0] ;  /* 0x0000f800ff048b82 */ /* 0x001e220000000a00 */
[----:B--2---:R2:W-:Y:S04]  /*2610*/  STG.E.U16 desc[UR14][R20.64], R29 ;  /* 0x0000001d14007986 */ /* 0x0045e8000c10150e */
        /* <DEDUP_REMOVED lines=9> */
[----:B------:R-:W-:Y:S01]  /*26b0*/  @!P0 IMAD.IADD R2, R23, 0x1, R19 ;  /* 0x0000000117028824 */ /* 0x000fe200078e0213 */
[C---:B0-----:R-:W-:Y:S02]  /*26c0*/  @!P0 LEA R18, P1, R22.reuse, R4, 0x1 ;  /* 0x0000000416128211 */ /* 0x041fe400078208ff */
[----:B------:R-:W-:Y:S02]  /*26d0*/  PRMT R23, RZ, 0x7610, R23 ;  /* 0x00007610ff177816 */ /* 0x000fe40000000017 */
[----:B------:R-:W-:-:S05]  /*26e0*/  @!P0 LEA.HI.X R19, R22, R5, R2, 0x1, P1 ;  /* 0x0000000516138211 */ /* 0x000fca00008f0c02 */
[----:B------:R-:W3:Y:S01]  /*26f0*/  @!P0 LDG.E.U16 R23, desc[UR14][R18.64] ;  /* 0x0000000e12178981 */ /* 0x000ee2000c1e1500 */
        /* <DEDUP_REMOVED lines=8> */
[----:B------:R-:W-:-:S05]  /*2780*/  IADD3 R8, P0, PT, R20, R2, RZ ;  /* 0x0000000214087210 */ /* 0x000fca0007f1e0ff */
[----:B------:R-:W-:Y:S01]  /*2790*/  IMAD.X R5, R21, 0x1, R4, P0 ;  /* 0x0000000115057824 */ /* 0x000fe200000e0604 */
[----:B---3--:R2:W-:Y:S07]  /*27a0*/  STG.E.U16 desc[UR14][R20.64], R23 ;  /* 0x0000001714007986 */ /* 0x0085ee000c10150e */
.L_x_472:
        /* <DEDUP_REMOVED lines=18> */
[----:B------:R-:W0:Y:S08]  /*28d0*/  @!P1 LDC.64 R26, c[0x0][0x3e8] ;  /* 0x0000fa00ff1a9b82 */ /* 0x000e300000000a00 */
[----:B------:R-:W1:Y:S01]  /*28e0*/  @!P1 LDC.64 R20, c[0x0][0x3e0] ;  /* 0x0000f800ff149b82 */ /* 0x000e620000000a00 */
[----:B0-----:R-:W2:Y:S04]  /*28f0*/  @!P1 LDG.E.64 R22, desc[UR14][R26.64+0x10] ;  /* 0x0000100e1a169981 */ /* 0x001ea8000c1e1b00 */
[----:B------:R-:W3:Y:S01]  /*2900*/  @!P1 LDG.E.64 R24, desc[UR14][R26.64+0x18] ;  /* 0x0000180e1a189981 */ /* 0x000ee2000c1e1b00 */
[----:B------:R-:W-:Y:S01]  /*2910*/  UIADD3 UR5, UPT, UPT, UR4, 0x1, URZ ;  /* 0x0000000104057890 */ /* 0x000fe2000fffe0ff */
[----:B--2---:R-:W-:-:S04]  /*2920*/  @!P1 IMAD R23, R23, R16, RZ ;  /* 0x0000001017179224 */ /* 0x004fc800078e02ff */
[C---:B------:R-:W-:Y:S02]  /*2930*/  @!P1 IMAD R29, R22.reuse, R6, R23 ;  /* 0x00000006161d9224 */ /* 0x040fe400078e0217 */
[----:B------:R-:W-:-:S04]  /*2940*/  @!P1 IMAD.WIDE.U32 R22, R22, R16, RZ ;  /* 0x0000001016169225 */ /* 0x000fc800078e00ff */
[-C--:B---3--:R-:W-:Y:S02]  /*2950*/  @!P1 IMAD R2, R25, R18.reuse, RZ ;  /* 0x0000001219029224 */ /* 0x088fe400078e02ff */
[--C-:B------:R-:W-:Y:S01]  /*2960*/  @!P1 IMAD.IADD R23, R23, 0x1, R29.reuse ;  /* 0x0000000117179824 */ /* 0x100fe200078e021d */
[----:B------:R-:W-:Y:S01]  /*2970*/  PRMT R29, RZ, 0x7610, R29 ;  /* 0x00007610ff1d7816 */ /* 0x000fe2000000001d */
[C---:B------:R-:W-:Y:S02]  /*2980*/  @!P1 IMAD R25, R24.reuse, R19, R2 ;  /* 0x0000001318199224 */ /* 0x040fe400078e0202 */
[----:B------:R-:W-:-:S05]  /*2990*/  @!P1 IMAD.WIDE.U32 R18, R24, R18, R22 ;  /* 0x0000001218129225 */ /* 0x000fca00078e0016 */
[----:B------:R-:W-:Y:S02]  /*29a0*/  @!P1 IADD3 R2, PT, PT, R19, R25, RZ ;  /* 0x0000001913029210 */ /* 0x000fe40007ffe0ff */
[----:B-1----:R-:W-:-:S04]  /*29b0*/  @!P1 LEA R20, P2, R18, R20, 0x1 ;  /* 0x0000001412149211 */ /* 0x002fc800078408ff */
[----:B------:R-:W-:-:S05]  /*29c0*/  @!P1 LEA.HI.X R21, R18, R21, R2, 0x1, P2 ;  /* 0x0000001512159211 */ /* 0x000fca00010f0c02 */
[----:B------:R0:W2:Y:S01]  /*29d0*/  @!P1 LDG.E.U16 R29, desc[UR14][R20.64] ;  /* 0x0000000e141d9981 */ /* 0x0000a2000c1e1500 */
[----:B------:R-:W-:Y:S01]  /*29e0*/  MOV R19, R9 ;  /* 0x0000000900137202 */ /* 0x000fe20000000f00 */
[----:B------:R-:W-:Y:S02]  /*29f0*/  IMAD.MOV.U32 R18, RZ, RZ, R12 ;  /* 0x000000ffff127224 */ /* 0x000fe400078e000c */
[----:B------:R-:W-:Y:S02]  /*2a00*/  IMAD.MOV.U32 R4, RZ, RZ, R8 ;  /* 0x000000ffff047224 */ /* 0x000fe400078e0008 */
        /* <DEDUP_REMOVED lines=15> */
[----:B------:R-:W-:Y:S01]  /*2b00*/  @!P0 IMAD.WIDE.U32 R18, R24, R18, R22 ;  /* 0x0000001218128225 */ /* 0x000fe200078e0016 */
[----:B------:R-:W-:-:S03]  /*2b10*/  PRMT R23, RZ, 0x7610, R23 ;  /* 0x00007610ff177816 */ /* 0x000fc60000000017 */
[----:B------:R-:W-:Y:S01]  /*2b20*/  @!P0 IMAD.IADD R2, R19, 0x1, R25 ;  /* 0x0000000113028824 */ /* 0x000fe200078e0219 */
[----:B0-----:R-:W-:-:S04]  /*2b30*/  @!P0 LEA R20, P1, R18, R20, 0x1 ;  /* 0x0000001412148211 */ /* 0x001fc800078208ff */
[----:B------:R-:W-:-:S05]  /*2b40*/  @!P0 LEA.HI.X R21, R18, R21, R2, 0x1, P1 ;  /* 0x0000001512158211 */ /* 0x000fca00008f0c02 */
[----:B------:R-:W3:Y:S01]  /*2b50*/  @!P0 LDG.E.U16 R23, desc[UR14][R20.64] ;  /* 0x0000000e14178981 */ /* 0x000ee2000c1e1500 */
[----:B------:R-:W-:Y:S02]  /*2b60*/  USHF.L.U32 UR11, UR16, 0x1, URZ ;  /* 0x00000001100b7899 */ /* 0x000fe400080006ff */
[----:B------:R-:W-:Y:S02]  /*2b70*/  USHF.L.U64.HI UR5, UR16, 0x1, UR9 ;  /* 0x0000000110057899 */ /* 0x000fe40008010209 */
[----:B------:R-:W-:Y:S02]  /*2b80*/  UIADD3 UR4, UPT, UPT, UR4, 0x2, URZ ;  /* 0x0000000204047890 */ /* 0x000fe4000fffe0ff */
[----:B------:R-:W-:Y:S02]  /*2b90*/  MOV R2, UR11 ;  /* 0x0000000b00027c02 */ /* 0x000fe40008000f00 */
[----:B--2---:R-:W-:Y:S01]  /*2ba0*/  IMAD.U32 R4, RZ, RZ, UR5 ;  /* 0x00000005ff047e24 */ /* 0x004fe2000f8e00ff */
[----:B------:R-:W-:Y:S01]  /*2bb0*/  UMOV UR5, URZ ;  /* 0x000000ff00057c82 */ /* 0x000fe20008000000 */
[----:B------:R-:W-:-:S04]  /*2bc0*/  IADD3 R18, P0, PT, R8, R2, RZ ;  /* 0x0000000208127210 */ /* 0x000fc80007f1e0ff */
[----:B------:R-:W-:Y:S02]  /*2bd0*/  IADD3.X R19, PT, PT, R5, R4, RZ, P0, !PT ;  /* 0x0000000405137210 */ /* 0x000fe400007fe4ff */
[----:B------:R-:W-:-:S05]  /*2be0*/  IADD3 R8, P0, PT, R18, R2, RZ ;  /* 0x0000000212087210 */ /* 0x000fca0007f1e0ff */
[----:B------:R-:W-:Y:S01]  /*2bf0*/  IMAD.X R5, R19, 0x1, R4, P0 ;  /* 0x0000000113057824 */ /* 0x000fe200000e0604 */
[----:B---3--:R3:W-:Y:S07]  /*2c00*/  STG.E.U16 desc[UR14][R18.64], R23 ;  /* 0x0000001712007986 */ /* 0x0087ee000c10150e */
.L_x_473:
        /* <DEDUP_REMOVED lines=20> */
[-C--:B---3--:R-:W-:Y:S02]  /*2d50*/  @!P0 IMAD R6, R21, R14.reuse, RZ ;  /* 0x0000000e15068224 */ /* 0x088fe400078e02ff */
[----:B------:R-:W-:Y:S02]  /*2d60*/  @!P0 IMAD.IADD R17, R17, 0x1, R23 ;  /* 0x0000000111118824 */ /* 0x000fe400078e0217 */
[C---:B------:R-:W-:Y:S02]  /*2d70*/  @!P0 IMAD R21, R20.reuse, R15, R6 ;  /* 0x0000000f14158224 */ /* 0x040fe400078e0206 */
[----:B------:R-:W-:Y:S01]  /*2d80*/  @!P0 IMAD.WIDE.U32 R14, R20, R14, R16 ;  /* 0x0000000e140e8225 */ /* 0x000fe200078e0010 */
[----:B------:R-:W-:-:S04]  /*2d90*/  PRMT R17, RZ, 0x7610, R17 ;  /* 0x00007610ff117816 */ /* 0x000fc80000000011 */
[----:B------:R-:W-:Y:S02]  /*2da0*/  @!P0 IADD3 R6, PT, PT, R15, R21, RZ ;  /* 0x000000150f068210 */ /* 0x000fe40007ffe0ff */
[----:B-1----:R-:W-:-:S04]  /*2db0*/  @!P0 LEA R18, P1, R14, R18, 0x1 ;  /* 0x000000120e128211 */ /* 0x002fc800078208ff */
[----:B------:R-:W-:-:S05]  /*2dc0*/  @!P0 LEA.HI.X R19, R14, R19, R6, 0x1, P1 ;  /* 0x000000130e138211 */ /* 0x000fca00008f0c06 */
[----:B------:R-:W2:Y:S01]  /*2dd0*/  @!P0 LDG.E.U16 R17, desc[UR14][R18.64] ;  /* 0x0000000e12118981 */ /* 0x000ea2000c1e1500 */
[----:B------:R-:W-:Y:S01]  /*2de0*/  IMAD.MOV.U32 R14, RZ, RZ, R8 ;  /* 0x000000ffff0e7224 */ /* 0x000fe200078e0008 */
[----:B------:R-:W-:Y:S01]  /*2df0*/  MOV R15, R5 ;  /* 0x00000005000f7202 */ /* 0x000fe20000000f00 */
[----:B------:R-:W-:Y:S01]  /*2e00*/  IMAD.U32 R21, RZ, RZ, UR16 ;  /* 0x00000010ff157e24 */ /* 0x000fe2000f8e00ff */
[----:B------:R-:W-:Y:S01]  /*2e10*/  MOV R6, UR16 ;  /* 0x0000001000067c02 */ /* 0x000fe20008000f00 */
[----:B------:R-:W-:-:S03]  /*2e20*/  IMAD.U32 R16, RZ, RZ, UR9 ;  /* 0x00000009ff107e24 */ /* 0x000fc6000f8e00ff */
[----:B------:R-:W-:-:S04]  /*2e30*/  LEA R8, P0, R21, R8, 0x1 ;  /* 0x0000000815087211 */ /* 0x000fc800078008ff */
[----:B------:R-:W-:Y:S01]  /*2e40*/  LEA.HI.X R5, R6, R5, R16, 0x1, P0 ;  /* 0x0000000506057211 */ /* 0x000fe200000f0c10 */
[----:B--2---:R4:W-:Y:S08]  /*2e50*/  STG.E.U16 desc[UR14][R14.64], R17 ;  /* 0x000000110e007986 */ /* 0x0049f0000c10150e */
.L_x_471:
        /* <DEDUP_REMOVED lines=17> */
        .weak           $__internal_22_$__cuda_sm20_div_u64
        .type           $__internal_22_$__cuda_sm20_div_u64,@function
        .size           $__internal_22_$__cuda_sm20_div_u64,($__internal_23_$__cuda_sm20_rem_u64 - $__internal_22_$__cuda_sm20_div_u64)
$__internal_22_$__cuda_sm20_div_u64:
        /* <DEDUP_REMOVED lines=69> */
[----:B------:R-:W-:Y:S06]  /*33c0*/  RET.REL.NODEC R8 `(unfold_input_into_patches_f16) ;  /* 0xffffffcc080c7950 */ /* 0x000fec0003c3ffff */
        .weak           $__internal_23_$__cuda_sm20_rem_u64
        .type           $__internal_23_$__cuda_sm20_rem_u64,@function
        .size           $__internal_23_$__cuda_sm20_rem_u64,(.L_x_500 - $__internal_23_$__cuda_sm20_rem_u64)
$__internal_23_$__cuda_sm20_rem_u64:
        /* <DEDUP_REMOVED lines=68> */
[----:B------:R-:W-:Y:S06]  /*3810*/  RET.REL.NODEC R16 `(unfold_input_into_patches_f16) ;  /* 0xffffffc410f87950 */ /* 0x000fec0003c3ffff */
.L_x_476:
        /* <DEDUP_REMOVED lines=14> */
.L_x_500:


//--------------------- .nv.shared.reserved.0     --------------------------
	.section	.nv.shared.reserved.0,"aw",@nobits
	.weak		__nv_reservedSMEM_offset_0_alias
	.size		__nv_reservedSMEM_offset_0_alias, 0, 64
	.other		__nv_reservedSMEM_offset_0_alias,@"STO_CUDA_RESERVED_SHARED STV_DEFAULT"
__nv_reservedSMEM_offset_0_alias:
	.zero		0
	.zero		64


//--------------------- .nv.constant0.sum_transposed_filters_f64 --------------------------
	.section	.nv.constant0.sum_transposed_filters_f64,"a",@progbits
	.sectionflags	@""
	.align	4
.nv.constant0.sum_transposed_filters_f64:
	.zero		1016


//--------------------- .nv.constant0.transpose_filters_f64 --------------------------
	.section	.nv.constant0.transpose_filters_f64,"a",@progbits
	.sectionflags	@""
	.align	4
.nv.constant0.transpose_filters_f64:
	.zero		1016


//--------------------- .nv.constant0.unfold_output_into_patches_f64 --------------------------
	.section	.nv.constant0.unfold_output_into_patches_f64,"a",@progbits
	.sectionflags	@""
	.align	4
.nv.constant0.unfold_output_into_patches_f64:
	.zero		1008


//--------------------- .nv.constant0.unfold_input_into_patches_f64 --------------------------
	.section	.nv.constant0.unfold_input_into_patches_f64,"a",@progbits
	.sectionflags	@""
	.align	4
.nv.constant0.unfold_input_into_patches_f64:
	.zero		1016


//--------------------- .nv.constant0.sum_transposed_filters_f32 --------------------------
	.section	.nv.constant0.sum_transposed_filters_f32,"a",@progbits
	.sectionflags	@""
	.align	4
.nv.constant0.sum_transposed_filters_f32:
	.zero		1016


//--------------------- .nv.constant0.transpose_filters_f32 --------------------------
	.section	.nv.constant0.transpose_filters_f32,"a",@progbits
	.sectionflags	@""
	.align	4
.nv.constant0.transpose_filters_f32:
	.zero		1016


//--------------------- .nv.constant0.unfold_output_into_patches_f32 --------------------------
	.section	.nv.constant0.unfold_output_into_patches_f32,"a",@progbits
	.sectionflags	@""
	.align	4
.nv.constant0.unfold_output_into_patches_f32:
	.zero		1008


//--------------------- .nv.constant0.unfold_input_into_patches_f32 --------------------------
	.section	.nv.constant0.unfold_input_into_patches_f32,"a",@progbits
	.sectionflags	@""
	.align	4
.nv.constant0.unfold_input_into_patches_f32:
	.zero		1016


//--------------------- .nv.constant0.sum_transposed_filters_f16 --------------------------
	.section	.nv.constant0.sum_transposed_filters_f16,"a",@progbits
	.sectionflags	@""
	.align	4
.nv.constant0.sum_transposed_filters_f16:
	.zero		1016


//--------------------- .nv.constant0.transpose_filters_f16 --------------------------
	.section	.nv.constant0.transpose_filters_f16,"a",@progbits
	.sectionflags	@""
	.align	4
.nv.constant0.transpose_filters_f16:
	.zero		1016


//--------------------- .nv.constant0.unfold_output_into_patches_f16 --------------------------
	.section	.nv.constant0.unfold_output_into_patches_f16,"a",@progbits
	.sectionflags	@""
	.align	4
.nv.constant0.unfold_output_into_patches_f16:
	.zero		1008


//--------------------- .nv.constant0.unfold_input_into_patches_f16 --------------------------
	.section	.nv.constant0.unfold_input_into_patches_f16,"a",@progbits
	.sectionflags	@""
	.align	4
.nv.constant0.unfold_input_into_patches_f16:
	.zero		1016


//--------------------- SYMBOLS --------------------------

	.type		.nv.reservedSmem.offset0,@object
	.size		.nv.reservedSmem.offset0,0x4
